def matmul_kernel(
    a_ptr,
    b_ptr,
    c_ptr,
    M,
    N,
    K,
    stride_am,
    stride_ak,
    stride_bk,
    stride_bn,
    stride_cm,
    stride_cn,
    BLOCK_M: tl.constexpr,
    BLOCK_N: tl.constexpr,
    BLOCK_K: tl.constexpr,
    GROUP_M: tl.constexpr,
):
    pid = tl.program_id(axis=0)
    num_pid_m = tl.cdiv(M, BLOCK_M)
    num_pid_n = tl.cdiv(N, BLOCK_N)
    num_pid_in_group = GROUP_M * num_pid_n
    group_id = pid // num_pid_in_group
    first_pid_m = group_id * GROUP_M
    group_size_m = min(num_pid_m - first_pid_m, GROUP_M)
    pid_m = first_pid_m + ((pid % num_pid_in_group) % group_size_m)
    pid_n = (pid % num_pid_in_group) // group_size_m

    offs_am = (pid_m * BLOCK_M + tl.arange(0, BLOCK_M)) % M
    offs_bn = (pid_n * BLOCK_N + tl.arange(0, BLOCK_N)) % N
    offs_k = tl.arange(0, BLOCK_K)
    a_ptrs = a_ptr + offs_am[:, None] * stride_am + offs_k[None, :] * stride_ak
    b_ptrs = b_ptr + offs_k[:, None] * stride_bk + offs_bn[None, :] * stride_bn

    acc = tl.zeros((BLOCK_M, BLOCK_N), dtype=tl.float32)
    for kk in range(0, tl.cdiv(K, BLOCK_K)):
        a = tl.load(a_ptrs, mask=offs_k[None, :] < K - kk * BLOCK_K, other=0.0)
        b = tl.load(b_ptrs, mask=offs_k[:, None] < K - kk * BLOCK_K, other=0.0)
        acc = tl.dot(a, b, acc)
        a_ptrs += BLOCK_K * stride_ak
        b_ptrs += BLOCK_K * stride_bk

    c = acc.to(c_ptr.dtype.element_ty)
    offs_cm = pid_m * BLOCK_M + tl.arange(0, BLOCK_M)
    offs_cn = pid_n * BLOCK_N + tl.arange(0, BLOCK_N)
    c_ptrs = c_ptr + offs_cm[:, None] * stride_cm + offs_cn[None, :] * stride_cn
    mask = (offs_cm[:, None] < M) & (offs_cn[None, :] < N)
    tl.store(c_ptrs, c, mask=mask)

# config = {"BLOCK_K": 64, "BLOCK_M": 128, "BLOCK_N": 256, "GROUP_M": 8, "arch": "sm_100", "dtype": "bf16", "num_ctas": 1, "num_stages": 3, "num_warps": 1}
# arch = sm_100


// ===== COMPILED SASS (sm_100a) =====

	.target	sm_100a

	.elftype	@"ET_EXEC"


//--------------------- .note.nv.tkinfo           --------------------------
	.section	.note.nv.tkinfo,"",@"SHT_NOTE"
	.sectionflags	@"SHF_NOTE_NV_TKINFO"
	.tkinfo
        /*0018*/ 	.word	0x00000081
        /*0030*/ 	.string	""
        /*0030*/ 	.string	"ptxas-blackwell"
        /*0030*/ 	.string	"Cuda compilation tools, release 12.9, V12.9.86"
        /*0030*/ 	.string	"Build cuda_12.9.r12.9/compiler.36037853_0"
        /*0030*/ 	.string	"-v  -suppress-debug-info  -lineinfo  -arch sm_100a "



//--------------------- .note.nv.cuver            --------------------------
	.section	.note.nv.cuver,"",@"SHT_NOTE"
	.sectionflags	@"SHF_NOTE_NV_CUVER"
        /*0018*/ 	.short	0x0001
        /*001a*/ 	.short	0x0064
        /*001c*/ 	.short	0x0001
        /*001e*/ 	.short	0x0000
        /*0020*/ 	.short	0x0001
        /*0022*/ 	.short	0x0000


//--------------------- .nv.info                  --------------------------
	.section	.nv.info,"",@"SHT_CUDA_INFO"
	.align	4


	//----- nvinfo : EIATTR_REGCOUNT
	.align		4
        /*0000*/ 	.byte	0x04, 0x2f
        /*0002*/ 	.short	(.L_1 - .L_0)
	.align		4
.L_0:
        /*0004*/ 	.word	index@(matmul_kernel)
        /*0008*/ 	.word	0x00000040


	//----- nvinfo : EIATTR_FRAME_SIZE
	.align		4
.L_1:
        /*000c*/ 	.byte	0x04, 0x11
        /*000e*/ 	.short	(.L_3 - .L_2)
	.align		4
.L_2:
        /*0010*/ 	.word	index@(matmul_kernel)
        /*0014*/ 	.word	0x00006368


	//----- nvinfo : EIATTR_MIN_STACK_SIZE
	.align		4
.L_3:
        /*0018*/ 	.byte	0x04, 0x12
        /*001a*/ 	.short	(.L_5 - .L_4)
	.align		4
.L_4:
        /*001c*/ 	.word	index@(matmul_kernel)
        /*0020*/ 	.word	0x00006368
.L_5:


//--------------------- .nv.info.matmul_kernel    --------------------------
	.section	.nv.info.matmul_kernel,"",@"SHT_CUDA_INFO"
	.sectionflags	@""
	.align	4


	//----- nvinfo : EIATTR_CUDA_API_VERSION
	.align		4
        /*0000*/ 	.byte	0x04, 0x37
        /*0002*/ 	.short	(.L_7 - .L_6)
.L_6:
        /*0004*/ 	.word	0x00000081


	//----- nvinfo : EIATTR_KPARAM_INFO
	.align		4
.L_7:
        /*0008*/ 	.byte	0x04, 0x17
        /*000a*/ 	.short	(.L_9 - .L_8)
.L_8:
        /*000c*/ 	.word	0x00000000
        /*0010*/ 	.short	0x000d
        /*0012*/ 	.short	0x0048
        /*0014*/ 	.byte	0x00, 0xf4, 0x21, 0x00


	//----- nvinfo : EIATTR_KPARAM_INFO
	.align		4
.L_9:
        /*0018*/ 	.byte	0x04, 0x17
        /*001a*/ 	.short	(.L_11 - .L_10)
.L_10:
        /*001c*/ 	.word	0x00000000
        /*0020*/ 	.short	0x000c
        /*0022*/ 	.short	0x0040
        /*0024*/ 	.byte	0x00, 0xf4, 0x21, 0x00


	//----- nvinfo : EIATTR_KPARAM_INFO
	.align		4
.L_11:
        /*0028*/ 	.byte	0x04, 0x17
        /*002a*/ 	.short	(.L_13 - .L_12)
.L_12:
        /*002c*/ 	.word	0x00000000
        /*0030*/ 	.short	0x000b
        /*0032*/ 	.short	0x0038
        /*0034*/ 	.byte	0x00, 0xf0, 0x11, 0x00


	//----- nvinfo : EIATTR_KPARAM_INFO
	.align		4
.L_13:
        /*0038*/ 	.byte	0x04, 0x17
        /*003a*/ 	.short	(.L_15 - .L_14)
.L_14:
        /*003c*/ 	.word	0x00000000
        /*0040*/ 	.short	0x000a
        /*0042*/ 	.short	0x0034
        /*0044*/ 	.byte	0x00, 0xf0, 0x11, 0x00


	//----- nvinfo : EIATTR_KPARAM_INFO
	.align		4
.L_15:
        /*0048*/ 	.byte	0x04, 0x17
        /*004a*/ 	.short	(.L_17 - .L_16)
.L_16:
        /*004c*/ 	.word	0x00000000
        /*0050*/ 	.short	0x0009
        /*0052*/ 	.short	0x0030
        /*0054*/ 	.byte	0x00, 0xf0, 0x11, 0x00


	//----- nvinfo : EIATTR_KPARAM_INFO
	.align		4
.L_17:
        /*0058*/ 	.byte	0x04, 0x17
        /*005a*/ 	.short	(.L_19 - .L_18)
.L_18:
        /*005c*/ 	.word	0x00000000
        /*0060*/ 	.short	0x0008
        /*0062*/ 	.short	0x002c
        /*0064*/ 	.byte	0x00, 0xf0, 0x11, 0x00


	//----- nvinfo : EIATTR_KPARAM_INFO
	.align		4
.L_19:
        /*0068*/ 	.byte	0x04, 0x17
        /*006a*/ 	.short	(.L_21 - .L_20)
.L_20:
        /*006c*/ 	.word	0x00000000
        /*0070*/ 	.short	0x0007
        /*0072*/ 	.short	0x0028
        /*0074*/ 	.byte	0x00, 0xf0, 0x11, 0x00


	//----- nvinfo : EIATTR_KPARAM_INFO
	.align		4
.L_21:
        /*0078*/ 	.byte	0x04, 0x17
        /*007a*/ 	.short	(.L_23 - .L_22)
.L_22:
        /*007c*/ 	.word	0x00000000
        /*0080*/ 	.short	0x0006
        /*0082*/ 	.short	0x0024
        /*0084*/ 	.byte	0x00, 0xf0, 0x11, 0x00


	//----- nvinfo : EIATTR_KPARAM_INFO
	.align		4
.L_23:
        /*0088*/ 	.byte	0x04, 0x17
        /*008a*/ 	.short	(.L_25 - .L_24)
.L_24:
        /*008c*/ 	.word	0x00000000
        /*0090*/ 	.short	0x0005
        /*0092*/ 	.short	0x0020
        /*0094*/ 	.byte	0x00, 0xf0, 0x11, 0x00


	//----- nvinfo : EIATTR_KPARAM_INFO
	.align		4
.L_25:
        /*0098*/ 	.byte	0x04, 0x17
        /*009a*/ 	.short	(.L_27 - .L_26)
.L_26:
        /*009c*/ 	.word	0x00000000
        /*00a0*/ 	.short	0x0004
        /*00a2*/ 	.short	0x001c
        /*00a4*/ 	.byte	0x00, 0xf0, 0x11, 0x00


	//----- nvinfo : EIATTR_KPARAM_INFO
	.align		4
.L_27:
        /*00a8*/ 	.byte	0x04, 0x17
        /*00aa*/ 	.short	(.L_29 - .L_28)
.L_28:
        /*00ac*/ 	.word	0x00000000
        /*00b0*/ 	.short	0x0003
        /*00b2*/ 	.short	0x0018
        /*00b4*/ 	.byte	0x00, 0xf0, 0x11, 0x00


	//----- nvinfo : EIATTR_KPARAM_INFO
	.align		4
.L_29:
        /*00b8*/ 	.byte	0x04, 0x17
        /*00ba*/ 	.short	(.L_31 - .L_30)
.L_30:
        /*00bc*/ 	.word	0x00000000
        /*00c0*/ 	.short	0x0002
        /*00c2*/ 	.short	0x0010
        /*00c4*/ 	.byte	0x00, 0xf4, 0x21, 0x00


	//----- nvinfo : EIATTR_KPARAM_INFO
	.align		4
.L_31:
        /*00c8*/ 	.byte	0x04, 0x17
        /*00ca*/ 	.short	(.L_33 - .L_32)
.L_32:
        /*00cc*/ 	.word	0x00000000
        /*00d0*/ 	.short	0x0001
        /*00d2*/ 	.short	0x0008
        /*00d4*/ 	.byte	0x00, 0xf4, 0x21, 0x00


	//----- nvinfo : EIATTR_KPARAM_INFO
	.align		4
.L_33:
        /*00d8*/ 	.byte	0x04, 0x17
        /*00da*/ 	.short	(.L_35 - .L_34)
.L_34:
        /*00dc*/ 	.word	0x00000000
        /*00e0*/ 	.short	0x0000
        /*00e2*/ 	.short	0x0000
        /*00e4*/ 	.byte	0x00, 0xf4, 0x21, 0x00


	//----- nvinfo : EIATTR_SPARSE_MMA_MASK
	.align		4
.L_35:
        /*00e8*/ 	.byte	0x03, 0x50
        /*00ea*/ 	.short	0x0000


	//----- nvinfo : EIATTR_MAXREG_COUNT
	.align		4
        /*00ec*/ 	.byte	0x03, 0x1b
        /*00ee*/ 	.short	0x00ff


	//----- nvinfo : EIATTR_NUM_BARRIERS
	.align		4
        /*00f0*/ 	.byte	0x02, 0x4c
        /*00f2*/ 	.byte	0x01
	.zero		1


	//----- nvinfo : EIATTR_ANNOTATIONS
	.align		4
        /*00f4*/ 	.byte	0x04, 0x55
        /*00f6*/ 	.short	(.L_37 - .L_36)


	//   ....[0]....
.L_36:
        /*00f8*/ 	.word	0x00000001
        /*00fc*/ 	.byte	0x90, 0x01, 0x00, 0x00, 0x01, 0x00, 0x00, 0x00, 0xd0, 0x01, 0x00, 0x00, 0x01, 0x00, 0x00, 0x00
        /* <DEDUP_REMOVED lines=609> */
        /*271c*/ 	.byte	0x70, 0x1a, 0x01, 0x00


	//----- nvinfo : EIATTR_COOP_GROUP_MASK_REGIDS
	.align		4
.L_37:
        /*2720*/ 	.byte	0x04, 0x29
        /*2722*/ 	.short	(.L_39 - .L_38)


	//   ....[0]....
.L_38:
        /*2724*/ 	.word	0xffffffff


	//   ....[1]....
        /*2728*/ 	.word	0xffffffff


	//   ....[2]....
        /*272c*/ 	.word	0xffffffff


	//   ....[3]....
        /*2730*/ 	.word	0xffffffff


	//   ....[4]....
        /*2734*/ 	.word	0xffffffff


	//   ....[5]....
        /*2738*/ 	.word	0xffffffff


	//   ....[6]....
        /*273c*/ 	.word	0xffffffff


	//   ....[7]....
        /*2740*/ 	.word	0xffffffff


	//   ....[8]....
        /*2744*/ 	.word	0xffffffff


	//   ....[9]....
        /*2748*/ 	.word	0xffffffff


	//   ....[10]....
        /*274c*/ 	.word	0xffffffff


	//   ....[11]....
        /*2750*/ 	.word	0xffffffff


	//   ....[12]....
        /*2754*/ 	.word	0xffffffff


	//   ....[13]....
        /*2758*/ 	.word	0xffffffff


	//   ....[14]....
        /*275c*/ 	.word	0xffffffff


	//   ....[15]....
        /*2760*/ 	.word	0xffffffff


	//   ....[16]....
        /*2764*/ 	.word	0xffffffff


	//   ....[17]....
        /*2768*/ 	.word	0xffffffff


	//   ....[18]....
        /*276c*/ 	.word	0xffffffff


	//   ....[19]....
        /*2770*/ 	.word	0xffffffff


	//   ....[20]....
        /*2774*/ 	.word	0xffffffff


	//   ....[21]....
        /*2778*/ 	.word	0xffffffff


	//   ....[22]....
        /*277c*/ 	.word	0xffffffff


	//   ....[23]....
        /*2780*/ 	.word	0xffffffff


	//   ....[24]....
        /*2784*/ 	.word	0xffffffff


	//   ....[25]....
        /*2788*/ 	.word	0xffffffff


	//   ....[26]....
        /*278c*/ 	.word	0xffffffff


	//   ....[27]....
        /*2790*/ 	.word	0xffffffff


	//   ....[28]....
        /*2794*/ 	.word	0xffffffff


	//   ....[29]....
        /*2798*/ 	.word	0xffffffff


	//   ....[30]....
        /*279c*/ 	.word	0xffffffff


	//   ....[31]....
        /*27a0*/ 	.word	0xffffffff


	//   ....[32]....
        /*27a4*/ 	.word	0xffffffff


	//   ....[33]....
        /*27a8*/ 	.word	0xffffffff


	//   ....[34]....
        /*27ac*/ 	.word	0xffffffff


	//   ....[35]....
        /*27b0*/ 	.word	0xffffffff


	//   ....[36]....
        /*27b4*/ 	.word	0xffffffff


	//   ....[37]....
        /*27b8*/ 	.word	0xffffffff


	//   ....[38]....
        /*27bc*/ 	.word	0xffffffff


	//   ....[39]....
        /*27c0*/ 	.word	0xffffffff


	//   ....[40]....
        /*27c4*/ 	.word	0xffffffff


	//   ....[41]....
        /*27c8*/ 	.word	0xffffffff


	//   ....[42]....
        /*27cc*/ 	.word	0xffffffff


	//   ....[43]....
        /*27d0*/ 	.word	0xffffffff


	//   ....[44]....
        /*27d4*/ 	.word	0xffffffff


	//   ....[45]....
        /*27d8*/ 	.word	0xffffffff


	//   ....[46]....
        /*27dc*/ 	.word	0xffffffff


	//   ....[47]....
        /*27e0*/ 	.word	0xffffffff


	//   ....[48]....
        /*27e4*/ 	.word	0xffffffff


	//   ....[49]....
        /*27e8*/ 	.word	0xffffffff


	//   ....[50]....
        /*27ec*/ 	.word	0xffffffff


	//   ....[51]....
        /*27f0*/ 	.word	0xffffffff


	//   ....[52]....
        /*27f4*/ 	.word	0xffffffff


	//   ....[53]....
        /*27f8*/ 	.word	0xffffffff


	//   ....[54]....
        /*27fc*/ 	.word	0xffffffff


	//   ....[55]....
        /*2800*/ 	.word	0xffffffff


	//   ....[56]....
        /*2804*/ 	.word	0xffffffff


	//   ....[57]....
        /*2808*/ 	.word	0xffffffff


	//   ....[58]....
        /*280c*/ 	.word	0xffffffff


	//   ....[59]....
        /*2810*/ 	.word	0xffffffff


	//   ....[60]....
        /*2814*/ 	.word	0xffffffff


	//   ....[61]....
        /*2818*/ 	.word	0xffffffff


	//   ....[62]....
        /*281c*/ 	.word	0xffffffff


	//   ....[63]....
        /*2820*/ 	.word	0xffffffff


	//   ....[64]....
        /*2824*/ 	.word	0xffffffff


	//   ....[65]....
        /*2828*/ 	.word	0xffffffff


	//   ....[66]....
        /*282c*/ 	.word	0xffffffff


	//   ....[67]....
        /*2830*/ 	.word	0xffffffff


	//   ....[68]....
        /*2834*/ 	.word	0xffffffff


	//   ....[69]....
        /*2838*/ 	.word	0xffffffff


	//   ....[70]....
        /*283c*/ 	.word	0xffffffff


	//   ....[71]....
        /*2840*/ 	.word	0xffffffff


	//   ....[72]....
        /*2844*/ 	.word	0xffffffff


	//   ....[73]....
        /*2848*/ 	.word	0xffffffff


	//   ....[74]....
        /*284c*/ 	.word	0xffffffff


	//   ....[75]....
        /*2850*/ 	.word	0xffffffff


	//   ....[76]....
        /*2854*/ 	.word	0xffffffff


	//   ....[77]....
        /*2858*/ 	.word	0xffffffff


	//   ....[78]....
        /*285c*/ 	.word	0xffffffff


	//   ....[79]....
        /*2860*/ 	.word	0xffffffff


	//   ....[80]....
        /*2864*/ 	.word	0xffffffff


	//   ....[81]....
        /*2868*/ 	.word	0xffffffff


	//   ....[82]....
        /*286c*/ 	.word	0xffffffff


	//   ....[83]....
        /*2870*/ 	.word	0xffffffff


	//   ....[84]....
        /*2874*/ 	.word	0xffffffff


	//   ....[85]....
        /*2878*/ 	.word	0xffffffff


	//   ....[86]....
        /*287c*/ 	.word	0xffffffff


	//   ....[87]....
        /*2880*/ 	.word	0xffffffff


	//   ....[88]....
        /*2884*/ 	.word	0xffffffff


	//   ....[89]....
        /*2888*/ 	.word	0xffffffff


	//   ....[90]....
        /*288c*/ 	.word	0xffffffff


	//   ....[91]....
        /*2890*/ 	.word	0xffffffff


	//   ....[92]....
        /*2894*/ 	.word	0xffffffff


	//   ....[93]....
        /*2898*/ 	.word	0xffffffff


	//   ....[94]....
        /*289c*/ 	.word	0xffffffff


	//   ....[95]....
        /*28a0*/ 	.word	0xffffffff


	//   ....[96]....
        /*28a4*/ 	.word	0xffffffff


	//   ....[97]....
        /*28a8*/ 	.word	0xffffffff


	//   ....[98]....
        /*28ac*/ 	.word	0xffffffff


	//   ....[99]....
        /*28b0*/ 	.word	0xffffffff


	//   ....[100]....
        /*28b4*/ 	.word	0xffffffff


	//   ....[101]....
        /*28b8*/ 	.word	0xffffffff


	//   ....[102]....
        /*28bc*/ 	.word	0xffffffff


	//   ....[103]....
        /*28c0*/ 	.word	0xffffffff


	//   ....[104]....
        /*28c4*/ 	.word	0xffffffff


	//   ....[105]....
        /*28c8*/ 	.word	0xffffffff


	//   ....[106]....
        /*28cc*/ 	.word	0xffffffff


	//   ....[107]....
        /*28d0*/ 	.word	0xffffffff


	//   ....[108]....
        /*28d4*/ 	.word	0xffffffff


	//   ....[109]....
        /*28d8*/ 	.word	0xffffffff


	//   ....[110]....
        /*28dc*/ 	.word	0xffffffff


	//   ....[111]....
        /*28e0*/ 	.word	0xffffffff


	//   ....[112]....
        /*28e4*/ 	.word	0xffffffff


	//   ....[113]....
        /*28e8*/ 	.word	0xffffffff


	//   ....[114]....
        /*28ec*/ 	.word	0xffffffff


	//   ....[115]....
        /*28f0*/ 	.word	0xffffffff


	//   ....[116]....
        /*28f4*/ 	.word	0xffffffff


	//   ....[117]....
        /*28f8*/ 	.word	0xffffffff


	//   ....[118]....
        /*28fc*/ 	.word	0xffffffff


	//   ....[119]....
        /*2900*/ 	.word	0xffffffff


	//   ....[120]....
        /*2904*/ 	.word	0xffffffff


	//   ....[121]....
        /*2908*/ 	.word	0xffffffff


	//   ....[122]....
        /*290c*/ 	.word	0xffffffff


	//   ....[123]....
        /*2910*/ 	.word	0xffffffff


	//   ....[124]....
        /*2914*/ 	.word	0xffffffff


	//   ....[125]....
        /*2918*/ 	.word	0xffffffff


	//   ....[126]....
        /*291c*/ 	.word	0xffffffff


	//   ....[127]....
        /*2920*/ 	.word	0xffffffff


	//   ....[128]....
        /*2924*/ 	.word	0xffffffff


	//   ....[129]....
        /*2928*/ 	.word	0xffffffff


	//   ....[130]....
        /*292c*/ 	.word	0xffffffff


	//   ....[131]....
        /*2930*/ 	.word	0xffffffff


	//   ....[132]....
        /*2934*/ 	.word	0xffffffff


	//   ....[133]....
        /*2938*/ 	.word	0xffffffff


	//   ....[134]....
        /*293c*/ 	.word	0xffffffff


	//   ....[135]....
        /*2940*/ 	.word	0xffffffff


	//   ....[136]....
        /*2944*/ 	.word	0xffffffff


	//   ....[137]....
        /*2948*/ 	.word	0xffffffff


	//   ....[138]....
        /*294c*/ 	.word	0xffffffff


	//   ....[139]....
        /*2950*/ 	.word	0xffffffff


	//   ....[140]....
        /*2954*/ 	.word	0xffffffff


	//   ....[141]....
        /*2958*/ 	.word	0xffffffff


	//   ....[142]....
        /*295c*/ 	.word	0xffffffff


	//   ....[143]....
        /*2960*/ 	.word	0xffffffff


	//   ....[144]....
        /*2964*/ 	.word	0xffffffff


	//   ....[145]....
        /*2968*/ 	.word	0xffffffff


	//   ....[146]....
        /*296c*/ 	.word	0xffffffff


	//   ....[147]....
        /*2970*/ 	.word	0xffffffff


	//   ....[148]....
        /*2974*/ 	.word	0xffffffff


	//   ....[149]....
        /*2978*/ 	.word	0xffffffff


	//   ....[150]....
        /*297c*/ 	.word	0xffffffff


	//   ....[151]....
        /*2980*/ 	.word	0xffffffff


	//   ....[152]....
        /*2984*/ 	.word	0xffffffff


	//   ....[153]....
        /*2988*/ 	.word	0xffffffff


	//   ....[154]....
        /*298c*/ 	.word	0xffffffff


	//   ....[155]....
        /*2990*/ 	.word	0xffffffff


	//   ....[156]....
        /*2994*/ 	.word	0xffffffff


	//   ....[157]....
        /*2998*/ 	.word	0xffffffff


	//   ....[158]....
        /*299c*/ 	.word	0xffffffff


	//   ....[159]....
        /*29a0*/ 	.word	0xffffffff


	//   ....[160]....
        /*29a4*/ 	.word	0xffffffff


	//   ....[161]....
        /*29a8*/ 	.word	0xffffffff


	//   ....[162]....
        /*29ac*/ 	.word	0xffffffff


	//   ....[163]....
        /*29b0*/ 	.word	0xffffffff


	//   ....[164]....
        /*29b4*/ 	.word	0xffffffff


	//   ....[165]....
        /*29b8*/ 	.word	0xffffffff


	//   ....[166]....
        /*29bc*/ 	.word	0xffffffff


	//   ....[167]....
        /*29c0*/ 	.word	0xffffffff


	//   ....[168]....
        /*29c4*/ 	.word	0xffffffff


	//   ....[169]....
        /*29c8*/ 	.word	0xffffffff


	//   ....[170]....
        /*29cc*/ 	.word	0xffffffff


	//   ....[171]....
        /*29d0*/ 	.word	0xffffffff


	//   ....[172]....
        /*29d4*/ 	.word	0xffffffff


	//   ....[173]....
        /*29d8*/ 	.word	0xffffffff


	//   ....[174]....
        /*29dc*/ 	.word	0xffffffff


	//   ....[175]....
        /*29e0*/ 	.word	0xffffffff


	//   ....[176]....
        /*29e4*/ 	.word	0xffffffff


	//   ....[177]....
        /*29e8*/ 	.word	0xffffffff


	//   ....[178]....
        /*29ec*/ 	.word	0xffffffff


	//   ....[179]....
        /*29f0*/ 	.word	0xffffffff


	//   ....[180]....
        /*29f4*/ 	.word	0xffffffff


	//   ....[181]....
        /*29f8*/ 	.word	0xffffffff


	//   ....[182]....
        /*29fc*/ 	.word	0xffffffff


	//   ....[183]....
        /*2a00*/ 	.word	0xffffffff


	//   ....[184]....
        /*2a04*/ 	.word	0xffffffff


	//   ....[185]....
        /*2a08*/ 	.word	0xffffffff


	//   ....[186]....
        /*2a0c*/ 	.word	0xffffffff


	//   ....[187]....
        /*2a10*/ 	.word	0xffffffff


	//   ....[188]....
        /*2a14*/ 	.word	0xffffffff


	//   ....[189]....
        /*2a18*/ 	.word	0xffffffff


	//   ....[190]....
        /*2a1c*/ 	.word	0xffffffff


	//   ....[191]....
        /*2a20*/ 	.word	0xffffffff


	//   ....[192]....
        /*2a24*/ 	.word	0xffffffff


	//   ....[193]....
        /*2a28*/ 	.word	0xffffffff


	//   ....[194]....
        /*2a2c*/ 	.word	0xffffffff


	//   ....[195]....
        /*2a30*/ 	.word	0xffffffff


	//   ....[196]....
        /*2a34*/ 	.word	0xffffffff


	//   ....[197]....
        /*2a38*/ 	.word	0xffffffff


	//   ....[198]....
        /*2a3c*/ 	.word	0xffffffff


	//   ....[199]....
        /*2a40*/ 	.word	0xffffffff


	//   ....[200]....
        /*2a44*/ 	.word	0xffffffff


	//   ....[201]....
        /*2a48*/ 	.word	0xffffffff


	//   ....[202]....
        /*2a4c*/ 	.word	0xffffffff


	//   ....[203]....
        /*2a50*/ 	.word	0xffffffff


	//   ....[204]....
        /*2a54*/ 	.word	0xffffffff


	//   ....[205]....
        /*2a58*/ 	.word	0xffffffff


	//   ....[206]....
        /*2a5c*/ 	.word	0xffffffff


	//   ....[207]....
        /*2a60*/ 	.word	0xffffffff


	//   ....[208]....
        /*2a64*/ 	.word	0xffffffff


	//   ....[209]....
        /*2a68*/ 	.word	0xffffffff


	//   ....[210]....
        /*2a6c*/ 	.word	0xffffffff


	//   ....[211]....
        /*2a70*/ 	.word	0xffffffff


	//   ....[212]....
        /*2a74*/ 	.word	0xffffffff


	//   ....[213]....
        /*2a78*/ 	.word	0xffffffff


	//   ....[214]....
        /*2a7c*/ 	.word	0xffffffff


	//   ....[215]....
        /*2a80*/ 	.word	0xffffffff


	//   ....[216]....
        /*2a84*/ 	.word	0xffffffff


	//   ....[217]....
        /*2a88*/ 	.word	0xffffffff


	//   ....[218]....
        /*2a8c*/ 	.word	0xffffffff


	//   ....[219]....
        /*2a90*/ 	.word	0xffffffff


	//   ....[220]....
        /*2a94*/ 	.word	0xffffffff


	//   ....[221]....
        /*2a98*/ 	.word	0xffffffff


	//   ....[222]....
        /*2a9c*/ 	.word	0xffffffff


	//   ....[223]....
        /*2aa0*/ 	.word	0xffffffff


	//   ....[224]....
        /*2aa4*/ 	.word	0xffffffff


	//   ....[225]....
        /*2aa8*/ 	.word	0xffffffff


	//   ....[226]....
        /*2aac*/ 	.word	0xffffffff


	//   ....[227]....
        /*2ab0*/ 	.word	0xffffffff


	//   ....[228]....
        /*2ab4*/ 	.word	0xffffffff


	//   ....[229]....
        /*2ab8*/ 	.word	0xffffffff


	//   ....[230]....
        /*2abc*/ 	.word	0xffffffff


	//   ....[231]....
        /*2ac0*/ 	.word	0xffffffff


	//   ....[232]....
        /*2ac4*/ 	.word	0xffffffff


	//   ....[233]....
        /*2ac8*/ 	.word	0xffffffff


	//   ....[234]....
        /*2acc*/ 	.word	0xffffffff


	//   ....[235]....
        /*2ad0*/ 	.word	0xffffffff


	//   ....[236]....
        /*2ad4*/ 	.word	0xffffffff


	//   ....[237]....
        /*2ad8*/ 	.word	0xffffffff


	//   ....[238]....
        /*2adc*/ 	.word	0xffffffff


	//   ....[239]....
        /*2ae0*/ 	.word	0xffffffff


	//   ....[240]....
        /*2ae4*/ 	.word	0xffffffff


	//   ....[241]....
        /*2ae8*/ 	.word	0xffffffff


	//   ....[242]....
        /*2aec*/ 	.word	0xffffffff


	//   ....[243]....
        /*2af0*/ 	.word	0xffffffff


	//   ....[244]....
        /*2af4*/ 	.word	0xffffffff


	//   ....[245]....
        /*2af8*/ 	.word	0xffffffff


	//   ....[246]....
        /*2afc*/ 	.word	0xffffffff


	//   ....[247]....
        /*2b00*/ 	.word	0xffffffff


	//   ....[248]....
        /*2b04*/ 	.word	0xffffffff


	//   ....[249]....
        /*2b08*/ 	.word	0xffffffff


	//   ....[250]....
        /*2b0c*/ 	.word	0xffffffff


	//   ....[251]....
        /*2b10*/ 	.word	0xffffffff


	//   ....[252]....
        /*2b14*/ 	.word	0xffffffff


	//   ....[253]....
        /*2b18*/ 	.word	0xffffffff


	//   ....[254]....
        /*2b1c*/ 	.word	0xffffffff


	//----- nvinfo : EIATTR_COOP_GROUP_INSTR_OFFSETS
	.align		4
.L_39:
        /*2b20*/ 	.byte	0x04, 0x28
        /*2b22*/ 	.short	(.L_41 - .L_40)


	//   ....[0]....
.L_40:
        /*2b24*/ 	.word	0x00098570


	//   ....[1]....
        /*2b28*/ 	.word	0x00098590


	//   ....[2]....
        /*2b2c*/ 	.word	0x000985b0


	//   ....[3]....
        /*2b30*/ 	.word	0x000985d0


	//   ....[4]....
        /*2b34*/ 	.word	0x000985f0


	//   ....[5]....
        /*2b38*/ 	.word	0x00098640


	//   ....[6]....
        /*2b3c*/ 	.word	0x00098660


	//   ....[7]....
        /*2b40*/ 	.word	0x00098680


	//   ....[8]....
        /*2b44*/ 	.word	0x000986a0


	//   ....[9]....
        /*2b48*/ 	.word	0x000986f0


	//   ....[10]....
        /*2b4c*/ 	.word	0x00098710


	//   ....[11]....
        /*2b50*/ 	.word	0x00098810


	//   ....[12]....
        /*2b54*/ 	.word	0x00098a70


	//   ....[13]....
        /*2b58*/ 	.word	0x00098a90


	//   ....[14]....
        /*2b5c*/ 	.word	0x00098ab0


	//   ....[15]....
        /*2b60*/ 	.word	0x00098ad0


	//   ....[16]....
        /*2b64*/ 	.word	0x00098af0


	//   ....[17]....
        /*2b68*/ 	.word	0x00098b10


	//   ....[18]....
        /*2b6c*/ 	.word	0x00098b30


	//   ....[19]....
        /*2b70*/ 	.word	0x00098b50


	//   ....[20]....
        /*2b74*/ 	.word	0x00098b70


	//   ....[21]....
        /*2b78*/ 	.word	0x00098b90


	//   ....[22]....
        /*2b7c*/ 	.word	0x00098bb0


	//   ....[23]....
        /*2b80*/ 	.word	0x00098bd0


	//   ....[24]....
        /*2b84*/ 	.word	0x00098bf0


	//   ....[25]....
        /*2b88*/ 	.word	0x00098c30


	//   ....[26]....
        /*2b8c*/ 	.word	0x00098ef0


	//   ....[27]....
        /*2b90*/ 	.word	0x00098f10


	//   ....[28]....
        /*2b94*/ 	.word	0x00098f90


	//   ....[29]....
        /*2b98*/ 	.word	0x00098fb0


	//   ....[30]....
        /*2b9c*/ 	.word	0x00098fd0


	//   ....[31]....
        /*2ba0*/ 	.word	0x00098ff0


	//   ....[32]....
        /*2ba4*/ 	.word	0x00099010


	//   ....[33]....
        /*2ba8*/ 	.word	0x00099030


	//   ....[34]....
        /*2bac*/ 	.word	0x00099050


	//   ....[35]....
        /*2bb0*/ 	.word	0x00099070


	//   ....[36]....
        /*2bb4*/ 	.word	0x00099090


	//   ....[37]....
        /*2bb8*/ 	.word	0x000990b0


	//   ....[38]....
        /*2bbc*/ 	.word	0x000990d0


	//   ....[39]....
        /*2bc0*/ 	.word	0x000990f0


	//   ....[40]....
        /*2bc4*/ 	.word	0x00099110


	//   ....[41]....
        /*2bc8*/ 	.word	0x00099130


	//   ....[42]....
        /*2bcc*/ 	.word	0x000993f0


	//   ....[43]....
        /*2bd0*/ 	.word	0x00099410


	//   ....[44]....
        /*2bd4*/ 	.word	0x00099490


	//   ....[45]....
        /*2bd8*/ 	.word	0x000994b0


	//   ....[46]....
        /*2bdc*/ 	.word	0x000994d0


	//   ....[47]....
        /*2be0*/ 	.word	0x000994f0


	//   ....[48]....
        /*2be4*/ 	.word	0x00099510


	//   ....[49]....
        /*2be8*/ 	.word	0x00099530


	//   ....[50]....
        /*2bec*/ 	.word	0x00099550


	//   ....[51]....
        /*2bf0*/ 	.word	0x00099570


	//   ....[52]....
        /*2bf4*/ 	.word	0x00099590


	//   ....[53]....
        /*2bf8*/ 	.word	0x000995b0


	//   ....[54]....
        /*2bfc*/ 	.word	0x000995d0


	//   ....[55]....
        /*2c00*/ 	.word	0x000995f0


	//   ....[56]....
        /*2c04*/ 	.word	0x00099610


	//   ....[57]....
        /*2c08*/ 	.word	0x00099630


	//   ....[58]....
        /*2c0c*/ 	.word	0x000998f0


	//   ....[59]....
        /*2c10*/ 	.word	0x00099910


	//   ....[60]....
        /*2c14*/ 	.word	0x00099990


	//   ....[61]....
        /*2c18*/ 	.word	0x000999b0


	//   ....[62]....
        /*2c1c*/ 	.word	0x000999d0


	//   ....[63]....
        /*2c20*/ 	.word	0x000999f0


	//   ....[64]....
        /*2c24*/ 	.word	0x00099a10


	//   ....[65]....
        /*2c28*/ 	.word	0x00099a30


	//   ....[66]....
        /*2c2c*/ 	.word	0x00099a50


	//   ....[67]....
        /*2c30*/ 	.word	0x00099a70


	//   ....[68]....
        /*2c34*/ 	.word	0x00099a90


	//   ....[69]....
        /*2c38*/ 	.word	0x00099ab0


	//   ....[70]....
        /*2c3c*/ 	.word	0x00099ad0


	//   ....[71]....
        /*2c40*/ 	.word	0x00099af0


	//   ....[72]....
        /*2c44*/ 	.word	0x00099b10


	//   ....[73]....
        /*2c48*/ 	.word	0x00099b30


	//   ....[74]....
        /*2c4c*/ 	.word	0x00099e30


	//   ....[75]....
        /*2c50*/ 	.word	0x00099e50


	//   ....[76]....
        /*2c54*/ 	.word	0x00099eb0


	//   ....[77]....
        /*2c58*/ 	.word	0x00099ed0


	//   ....[78]....
        /*2c5c*/ 	.word	0x00099ef0


	//   ....[79]....
        /*2c60*/ 	.word	0x00099f10


	//   ....[80]....
        /*2c64*/ 	.word	0x00099f70


	//   ....[81]....
        /*2c68*/ 	.word	0x00099f90


	//   ....[82]....
        /*2c6c*/ 	.word	0x00099fb0


	//   ....[83]....
        /*2c70*/ 	.word	0x00099fd0


	//   ....[84]....
        /*2c74*/ 	.word	0x00099ff0


	//   ....[85]....
        /*2c78*/ 	.word	0x0009a010


	//   ....[86]....
        /*2c7c*/ 	.word	0x0009a030


	//   ....[87]....
        /*2c80*/ 	.word	0x0009a050


	//   ....[88]....
        /*2c84*/ 	.word	0x0009a090


	//   ....[89]....
        /*2c88*/ 	.word	0x0009a0b0


	//   ....[90]....
        /*2c8c*/ 	.word	0x0009a0f0


	//   ....[91]....
        /*2c90*/ 	.word	0x0009a110


	//   ....[92]....
        /*2c94*/ 	.word	0x0009a130


	//   ....[93]....
        /*2c98*/ 	.word	0x0009a150


	//   ....[94]....
        /*2c9c*/ 	.word	0x0009a290


	//   ....[95]....
        /*2ca0*/ 	.word	0x0009a330


	//   ....[96]....
        /*2ca4*/ 	.word	0x0009a370


	//   ....[97]....
        /*2ca8*/ 	.word	0x0009a390


	//   ....[98]....
        /*2cac*/ 	.word	0x0009a3d0


	//   ....[99]....
        /*2cb0*/ 	.word	0x0009a3f0


	//   ....[100]....
        /*2cb4*/ 	.word	0x0009a430


	//   ....[101]....
        /*2cb8*/ 	.word	0x0009a450


	//   ....[102]....
        /*2cbc*/ 	.word	0x0009a490


	//   ....[103]....
        /*2cc0*/ 	.word	0x0009a4b0


	//   ....[104]....
        /*2cc4*/ 	.word	0x0009a4d0


	//   ....[105]....
        /*2cc8*/ 	.word	0x0009a510


	//   ....[106]....
        /*2ccc*/ 	.word	0x0009a550


	//   ....[107]....
        /*2cd0*/ 	.word	0x0009a570


	//   ....[108]....
        /*2cd4*/ 	.word	0x0009a5b0


	//   ....[109]....
        /*2cd8*/ 	.word	0x0009a5d0


	//   ....[110]....
        /*2cdc*/ 	.word	0x0009a620


	//   ....[111]....
        /*2ce0*/ 	.word	0x0009a640


	//   ....[112]....
        /*2ce4*/ 	.word	0x0009a680


	//   ....[113]....
        /*2ce8*/ 	.word	0x0009a6a0


	//   ....[114]....
        /*2cec*/ 	.word	0x0009a6e0


	//   ....[115]....
        /*2cf0*/ 	.word	0x0009a700


	//   ....[116]....
        /*2cf4*/ 	.word	0x0009a730


	//   ....[117]....
        /*2cf8*/ 	.word	0x0009a750


	//   ....[118]....
        /*2cfc*/ 	.word	0x0009a920


	//   ....[119]....
        /*2d00*/ 	.word	0x0009a940


	//   ....[120]....
        /*2d04*/ 	.word	0x0009a9a0


	//   ....[121]....
        /*2d08*/ 	.word	0x0009a9c0


	//   ....[122]....
        /*2d0c*/ 	.word	0x0009a9e0


	//   ....[123]....
        /*2d10*/ 	.word	0x0009aa00


	//   ....[124]....
        /*2d14*/ 	.word	0x0009aa60


	//   ....[125]....
        /*2d18*/ 	.word	0x0009aab0


	//   ....[126]....
        /*2d1c*/ 	.word	0x0009aae0


	//   ....[127]....
        /*2d20*/ 	.word	0x0009ab00


	//   ....[128]....
        /*2d24*/ 	.word	0x0009ab60


	//   ....[129]....
        /*2d28*/ 	.word	0x0009abc0


	//   ....[130]....
        /*2d2c*/ 	.word	0x0009ac80


	//   ....[131]....
        /*2d30*/ 	.word	0x0009aca0


	//   ....[132]....
        /*2d34*/ 	.word	0x0009ad60


	//   ....[133]....
        /*2d38*/ 	.word	0x0009ad80


	//   ....[134]....
        /*2d3c*/ 	.word	0x0009ae00


	//   ....[135]....
        /*2d40*/ 	.word	0x0009ae20


	//   ....[136]....
        /*2d44*/ 	.word	0x0009ae80


	//   ....[137]....
        /*2d48*/ 	.word	0x0009aea0


	//   ....[138]....
        /*2d4c*/ 	.word	0x0009aec0


	//   ....[139]....
        /*2d50*/ 	.word	0x0009aee0


	//   ....[140]....
        /*2d54*/ 	.word	0x0009af60


	//   ....[141]....
        /*2d58*/ 	.word	0x0009afc0


	//   ....[142]....
        /*2d5c*/ 	.word	0x0009afe0


	//   ....[143]....
        /*2d60*/ 	.word	0x0009b000


	//   ....[144]....
        /*2d64*/ 	.word	0x0009b060


	//   ....[145]....
        /*2d68*/ 	.word	0x0009b080


	//   ....[146]....
        /*2d6c*/ 	.word	0x0009b0e0


	//   ....[147]....
        /*2d70*/ 	.word	0x0009b110


	//   ....[148]....
        /*2d74*/ 	.word	0x0009b210


	//   ....[149]....
        /*2d78*/ 	.word	0x0009b230


	//   ....[150]....
        /*2d7c*/ 	.word	0x0009b300


	//   ....[151]....
        /*2d80*/ 	.word	0x0009b320


	//   ....[152]....
        /*2d84*/ 	.word	0x0009b3b0


	//   ....[153]....
        /*2d88*/ 	.word	0x0009b3d0


	//   ....[154]....
        /*2d8c*/ 	.word	0x0009b420


	//   ....[155]....
        /*2d90*/ 	.word	0x0009b480


	//   ....[156]....
        /*2d94*/ 	.word	0x0009b4a0


	//   ....[157]....
        /*2d98*/ 	.word	0x0009b4c0


	//   ....[158]....
        /*2d9c*/ 	.word	0x0009b520


	//   ....[159]....
        /*2da0*/ 	.word	0x0009b580


	//   ....[160]....
        /*2da4*/ 	.word	0x0009b600


	//   ....[161]....
        /*2da8*/ 	.word	0x0009b620


	//   ....[162]....
        /*2dac*/ 	.word	0x0009b6c0


	//   ....[163]....
        /*2db0*/ 	.word	0x0009b6e0


	//   ....[164]....
        /*2db4*/ 	.word	0x0009b780


	//   ....[165]....
        /*2db8*/ 	.word	0x0009b7a0


	//   ....[166]....
        /*2dbc*/ 	.word	0x0009b840


	//   ....[167]....
        /*2dc0*/ 	.word	0x0009b860


	//   ....[168]....
        /*2dc4*/ 	.word	0x0009b8e0


	//   ....[169]....
        /*2dc8*/ 	.word	0x0009b900


	//   ....[170]....
        /*2dcc*/ 	.word	0x0009b9c0


	//   ....[171]....
        /*2dd0*/ 	.word	0x0009b9e0


	//   ....[172]....
        /*2dd4*/ 	.word	0x0009ba80


	//   ....[173]....
        /*2dd8*/ 	.word	0x0009baa0


	//   ....[174]....
        /*2ddc*/ 	.word	0x0009bb40


	//   ....[175]....
        /*2de0*/ 	.word	0x0009bb60


	//   ....[176]....
        /*2de4*/ 	.word	0x0009bbc0


	//   ....[177]....
        /*2de8*/ 	.word	0x0009bc00


	//   ....[178]....
        /*2dec*/ 	.word	0x0009bce0


	//   ....[179]....
        /*2df0*/ 	.word	0x0009bd00


	//   ....[180]....
        /*2df4*/ 	.word	0x0009bd80


	//   ....[181]....
        /*2df8*/ 	.word	0x0009bda0


	//   ....[182]....
        /*2dfc*/ 	.word	0x0009be20


	//   ....[183]....
        /*2e00*/ 	.word	0x0009be40


	//   ....[184]....
        /*2e04*/ 	.word	0x0009be90


	//   ....[185]....
        /*2e08*/ 	.word	0x0009beb0


	//   ....[186]....
        /*2e0c*/ 	.word	0x0009bf00


	//   ....[187]....
        /*2e10*/ 	.word	0x0009bf60


	//   ....[188]....
        /*2e14*/ 	.word	0x0009bfa0


	//   ....[189]....
        /*2e18*/ 	.word	0x0009bfc0


	//   ....[190]....
        /*2e1c*/ 	.word	0x0009c0c0


	//   ....[191]....
        /*2e20*/ 	.word	0x0009c0e0


	//   ....[192]....
        /*2e24*/ 	.word	0x0009c160


	//   ....[193]....
        /*2e28*/ 	.word	0x0009c180


	//   ....[194]....
        /*2e2c*/ 	.word	0x0009c200


	//   ....[195]....
        /*2e30*/ 	.word	0x0009c220


	//   ....[196]....
        /*2e34*/ 	.word	0x0009c280


	//   ....[197]....
        /*2e38*/ 	.word	0x0009c2a0


	//   ....[198]....
        /*2e3c*/ 	.word	0x0009c300


	//   ....[199]....
        /*2e40*/ 	.word	0x0009c320


	//   ....[200]....
        /*2e44*/ 	.word	0x0009c360


	//   ....[201]....
        /*2e48*/ 	.word	0x0009c3c0


	//   ....[202]....
        /*2e4c*/ 	.word	0x0009c400


	//   ....[203]....
        /*2e50*/ 	.word	0x0009c420


	//   ....[204]....
        /*2e54*/ 	.word	0x0009c520


	//   ....[205]....
        /*2e58*/ 	.word	0x0009c540


	//   ....[206]....
        /*2e5c*/ 	.word	0x0009c5c0


	//   ....[207]....
        /*2e60*/ 	.word	0x0009c5e0


	//   ....[208]....
        /*2e64*/ 	.word	0x0009c660


	//   ....[209]....
        /*2e68*/ 	.word	0x0009c680


	//   ....[210]....
        /*2e6c*/ 	.word	0x0009c6e0


	//   ....[211]....
        /*2e70*/ 	.word	0x0009c700


	//   ....[212]....
        /*2e74*/ 	.word	0x0009c760


	//   ....[213]....
        /*2e78*/ 	.word	0x0009c780


	//   ....[214]....
        /*2e7c*/ 	.word	0x0009c7c0


	//   ....[215]....
        /*2e80*/ 	.word	0x0009c7f0


	//   ....[216]....
        /*2e84*/ 	.word	0x0009c860


	//   ....[217]....
        /*2e88*/ 	.word	0x0009c880


	//   ....[218]....
        /*2e8c*/ 	.word	0x0009c980


	//   ....[219]....
        /*2e90*/ 	.word	0x0009c9a0


	//   ....[220]....
        /*2e94*/ 	.word	0x0009ca20


	//   ....[221]....
        /*2e98*/ 	.word	0x0009ca40


	//   ....[222]....
        /*2e9c*/ 	.word	0x0009cac0


	//   ....[223]....
        /*2ea0*/ 	.word	0x0009cae0


	//   ....[224]....
        /*2ea4*/ 	.word	0x0009cb40


	//   ....[225]....
        /*2ea8*/ 	.word	0x0009cb60


	//   ....[226]....
        /*2eac*/ 	.word	0x0009cbc0


	//   ....[227]....
        /*2eb0*/ 	.word	0x0009cbe0


	//   ....[228]....
        /*2eb4*/ 	.word	0x0009cc20


	//   ....[229]....
        /*2eb8*/ 	.word	0x0009cc80


	//   ....[230]....
        /*2ebc*/ 	.word	0x0009cd00


	//   ....[231]....
        /*2ec0*/ 	.word	0x0009cd20


	//   ....[232]....
        /*2ec4*/ 	.word	0x0009cde0


	//   ....[233]....
        /*2ec8*/ 	.word	0x0009ce00


	//   ....[234]....
        /*2ecc*/ 	.word	0x0009ce80


	//   ....[235]....
        /*2ed0*/ 	.word	0x0009cea0


	//   ....[236]....
        /*2ed4*/ 	.word	0x0009cf20


	//   ....[237]....
        /*2ed8*/ 	.word	0x0009cf40


	//   ....[238]....
        /*2edc*/ 	.word	0x0009cfc0


	//   ....[239]....
        /*2ee0*/ 	.word	0x0009cfe0


	//   ....[240]....
        /*2ee4*/ 	.word	0x0009d020


	//   ....[241]....
        /*2ee8*/ 	.word	0x0009d040


	//   ....[242]....
        /*2eec*/ 	.word	0x0009d0c0


	//   ....[243]....
        /*2ef0*/ 	.word	0x0009d0e0


	//   ....[244]....
        /*2ef4*/ 	.word	0x0009d160


	//   ....[245]....
        /*2ef8*/ 	.word	0x0009d180


	//   ....[246]....
        /*2efc*/ 	.word	0x0009d240


	//   ....[247]....
        /*2f00*/ 	.word	0x0009d260


	//   ....[248]....
        /*2f04*/ 	.word	0x0009d2f0


	//   ....[249]....
        /*2f08*/ 	.word	0x0009d310


	//   ....[250]....
        /*2f0c*/ 	.word	0x0009d380


	//   ....[251]....
        /*2f10*/ 	.word	0x0009d3a0


	//   ....[252]....
        /*2f14*/ 	.word	0x0009d400


	//   ....[253]....
        /*2f18*/ 	.word	0x0009d420


	//   ....[254]....
        /*2f1c*/ 	.word	0x0009d580


	//----- nvinfo : EIATTR_VRC_CTA_INIT_COUNT
	.align		4
.L_41:
        /*2f20*/ 	.byte	0x02, 0x4a
	.zero		1
	.zero		1


	//----- nvinfo : EIATTR_EXIT_INSTR_OFFSETS
	.align		4
        /*2f24*/ 	.byte	0x04, 0x1c
        /*2f26*/ 	.short	(.L_43 - .L_42)


	//   ....[0]....
.L_42:
        /*2f28*/ 	.word	0x000b6d60


	//   ....[1]....
        /*2f2c*/ 	.word	0x000b6d90


	//----- nvinfo : EIATTR_REQNTID
	.align		4
.L_43:
        /*2f30*/ 	.byte	0x04, 0x10
        /*2f32*/ 	.short	(.L_45 - .L_44)
.L_44:
        /*2f34*/ 	.word	0x00000020
        /*2f38*/ 	.word	0x00000001
        /*2f3c*/ 	.word	0x00000001


	//----- nvinfo : EIATTR_CBANK_PARAM_SIZE
	.align		4
.L_45:
        /*2f40*/ 	.byte	0x03, 0x19
        /*2f42*/ 	.short	0x0050


	//----- nvinfo : EIATTR_PARAM_CBANK
	.align		4
        /*2f44*/ 	.byte	0x04, 0x0a
        /*2f46*/ 	.short	(.L_47 - .L_46)
	.align		4
.L_46:
        /*2f48*/ 	.word	index@(.nv.constant0.matmul_kernel)
        /*2f4c*/ 	.short	0x0380
        /*2f4e*/ 	.short	0x0050


	//----- nvinfo : EIATTR_SW_WAR
	.align		4
.L_47:
        /*2f50*/ 	.byte	0x04, 0x36
        /*2f52*/ 	.short	(.L_49 - .L_48)
.L_48:
        /*2f54*/ 	.word	0x00000008
.L_49:


//--------------------- .nv.compat                --------------------------
	.section	.nv.compat,"",@"SHT_CUDA_COMPAT_INFO"
	.align	4
        /*0000*/ 	.byte	0x02, 0x02, 0x01, 0x00, 0x02, 0x05, 0x05, 0x00, 0x02, 0x03, 0x00, 0x00, 0x02, 0x06, 0x01, 0x00


//--------------------- .nv.callgraph             --------------------------
	.section	.nv.callgraph,"",@"SHT_CUDA_CALLGRAPH"
	.align	4
	.sectionentsize	8
	.align		4
        /*0000*/ 	.word	0x00000000
	.align		4
        /*0004*/ 	.word	0xffffffff
	.align		4
        /*0008*/ 	.word	0x00000000
	.align		4
        /*000c*/ 	.word	0xfffffffe
	.align		4
        /*0010*/ 	.word	0x00000000
	.align		4
        /*0014*/ 	.word	0xfffffffd
	.align		4
        /*0018*/ 	.word	0x00000000
	.align		4
        /*001c*/ 	.word	0xfffffffc


//--------------------- .text.matmul_kernel       --------------------------
	.section	.text.matmul_kernel,"ax",@progbits
	.align	128
        .global         matmul_kernel
        .type           matmul_kernel,@function
        .size           matmul_kernel,(.L_x_3 - matmul_kernel)
        .other          matmul_kernel,@"STO_CUDA_ENTRY STV_DEFAULT"
matmul_kernel:
.text.matmul_kernel:
[----:B------:R-:W0:Y:S08]  /*0000*/  LDC R1, c[0x0][0x37c] ;  /* 0x0000df00ff017b82 */ /* 0x000e300000000800 */
[----:B------:R-:W1:Y:S01]  /*0010*/  LDC.64 R2, c[0x0][0x398] ;  /* 0x0000e600ff027b82 */ /* 0x000e620000000a00 */
[----:B0-----:R-:W-:Y:S01]  /*0020*/  VIADD R1, R1, 0xffff9c98 ;  /* 0xffff9c9801017836 */ /* 0x001fe20000000000 */
[----:B------:R-:W0:Y:S01]  /*0030*/  S2R R7, SR_CTAID.X ;  /* 0x0000000000077919 */ /* 0x000e220000002500 */
[----:B------:R-:W2:Y:S01]  /*0040*/  LDCU UR4, c[0x0][0x3a0] ;  /* 0x00007400ff0477ac */ /* 0x000ea20008000800 */
[----:B------:R-:W-:-:S02]  /*0050*/  CS2R R14, SRZ ;  /* 0x00000000000e7805 */ /* 0x000fc4000001ff00 */
[----:B------:R-:W-:Y:S02]  /*0060*/  CS2R R16, SRZ ;  /* 0x0000000000107805 */ /* 0x000fe4000001ff00 */
[----:B------:R-:W-:Y:S02]  /*0070*/  CS2R R18, SRZ ;  /* 0x0000000000127805 */ /* 0x000fe4000001ff00 */
[----:B------:R-:W-:Y:S01]  /*0080*/  CS2R R20, SRZ ;  /* 0x0000000000147805 */ /* 0x000fe2000001ff00 */
[----:B------:R-:W3:Y:S01]  /*0090*/  S2UR UR6, SR_CgaCtaId ;  /* 0x00000000000679c3 */ /* 0x000ee20000008800 */
[----:B------:R-:W-:Y:S02]  /*00a0*/  CS2R R22, SRZ ;  /* 0x0000000000167805 */ /* 0x000fe4000001ff00 */
[----:B------:R-:W-:Y:S02]  /*00b0*/  CS2R R24, SRZ ;  /* 0x0000000000187805 */ /* 0x000fe4000001ff00 */
[----:B------:R-:W-:-:S02]  /*00c0*/  CS2R R26, SRZ ;  /* 0x00000000001a7805 */ /* 0x000fc4000001ff00 */
[----:B------:R-:W-:Y:S02]  /*00d0*/  CS2R R28, SRZ ;  /* 0x00000000001c7805 */ /* 0x000fe4000001ff00 */
[----:B------:R-:W-:Y:S02]  /*00e0*/  CS2R R30, SRZ ;  /* 0x00000000001e7805 */ /* 0x000fe4000001ff00 */
[----:B------:R-:W-:Y:S02]  /*00f0*/  CS2R R32, SRZ ;  /* 0x0000000000207805 */ /* 0x000fe4000001ff00 */
[----:B------:R-:W-:Y:S02]  /*0100*/  CS2R R34, SRZ ;  /* 0x0000000000227805 */ /* 0x000fe4000001ff00 */
[----:B------:R-:W-:Y:S02]  /*0110*/  CS2R R36, SRZ ;  /* 0x0000000000247805 */ /* 0x000fe4000001ff00 */
[----:B------:R-:W-:-:S02]  /*0120*/  CS2R R38, SRZ ;  /* 0x0000000000267805 */ /* 0x000fc4000001ff00 */
[----:B------:R-:W-:Y:S02]  /*0130*/  CS2R R40, SRZ ;  /* 0x0000000000287805 */ /* 0x000fe4000001ff00 */
[----:B------:R-:W-:Y:S02]  /*0140*/  CS2R R42, SRZ ;  /* 0x00000000002a7805 */ /* 0x000fe4000001ff00 */
[----:B------:R-:W-:Y:S01]  /*0150*/  CS2R R44, SRZ ;  /* 0x00000000002c7805 */ /* 0x000fe2000001ff00 */
[----:B--2---:R-:W-:Y:S01]  /*0160*/  UIADD3 UR4, UPT, UPT, UR4, 0x3f, URZ ;  /* 0x0000003f04047890 */ /* 0x004fe2000fffe0ff */
[----:B------:R-:W-:Y:S02]  /*0170*/  CS2R R46, SRZ ;  /* 0x00000000002e7805 */ /* 0x000fe4000001ff00 */
[----:B------:R-:W-:Y:S01]  /*0180*/  CS2R R48, SRZ ;  /* 0x0000000000307805 */ /* 0x000fe2000001ff00 */
[----:B-1----:R-:W-:Y:S01]  /*0190*/  STL [R1+0x320c], R3 ;  /* 0x00320c0301007387 */ /* 0x002fe20000100800 */
[----:B------:R-:W-:Y:S01]  /*01a0*/  VIADD R0, R3, 0xff ;  /* 0x000000ff03007836 */ /* 0x000fe20000000000 */
[----:B------:R-:W-:Y:S01]  /*01b0*/  UISETP.GE.AND UP0, UPT, UR4, 0x40, UPT ;  /* 0x000000400400788c */ /* 0x000fe2000bf06270 */
[----:B------:R-:W-:Y:S01]  /*01c0*/  CS2R R50, SRZ ;  /* 0x0000000000327805 */ /* 0x000fe2000001ff00 */
[----:B------:R1:W-:Y:S01]  /*01d0*/  STL [R1+0x3210], R2 ;  /* 0x0032100201007387 */ /* 0x0003e20000100800 */
[----:B------:R-:W-:-:S02]  /*01e0*/  CS2R R52, SRZ ;  /* 0x0000000000347805 */ /* 0x000fc4000001ff00 */
[----:B------:R-:W-:Y:S02]  /*01f0*/  SHF.R.S32.HI R5, RZ, 0x1f, R0 ;  /* 0x0000001fff057819 */ /* 0x000fe40000011400 */
[----:B------:R-:W-:Y:S01]  /*0200*/  CS2R R54, SRZ ;  /* 0x0000000000367805 */ /* 0x000fe2000001ff00 */
[----:B------:R-:W-:Y:S01]  /*0210*/  STL [R1+0x2d0], RZ ;  /* 0x0002d0ff01007387 */ /* 0x000fe20000100800 */
[----:B------:R-:W-:Y:S02]  /*0220*/  CS2R R56, SRZ ;  /* 0x0000000000387805 */ /* 0x000fe4000001ff00 */
[----:B------:R-:W-:Y:S02]  /*0230*/  LEA.HI R5, R5, R0, RZ, 0x8 ;  /* 0x0000000005057211 */ /* 0x000fe400078f40ff */
[----:B------:R-:W-:Y:S01]  /*0240*/  CS2R R58, SRZ ;  /* 0x00000000003a7805 */ /* 0x000fe2000001ff00 */
[----:B------:R-:W-:Y:S01]  /*0250*/  STL [R1+0x2d4], RZ ;  /* 0x0002d4ff01007387 */ /* 0x000fe20000100800 */
[----:B0-----:R-:W-:Y:S01]  /*0260*/  IABS R10, R7 ;  /* 0x00000007000a7213 */ /* 0x001fe20000000000 */
[----:B------:R-:W-:Y:S01]  /*0270*/  UMOV UR5, 0x400 ;  /* 0x0000040000057882 */ /* 0x000fe20000000000 */
[----:B------:R-:W-:Y:S01]  /*0280*/  SHF.R.S32.HI R5, RZ, 0x8, R5 ;  /* 0x00000008ff057819 */ /* 0x000fe20000011405 */
[----:B------:R-:W-:Y:S01]  /*0290*/  STL [R1+0x2d8], RZ ;  /* 0x0002d8ff01007387 */ /* 0x000fe20000100800 */
[----:B------:R-:W0:Y:S03]  /*02a0*/  LDCU.64 UR66, c[0x0][0x358] ;  /* 0x00006b00ff4277ac */ /* 0x000e260008000a00 */
[----:B------:R-:W-:Y:S01]  /*02b0*/  STL [R1+0x2dc], RZ ;  /* 0x0002dcff01007387 */ /* 0x000fe20000100800 */
[----:B------:R-:W-:Y:S01]  /*02c0*/  IMAD.SHL.U32 R6, R5, 0x8, RZ ;  /* 0x0000000805067824 */ /* 0x000fe200078e00ff */
[----:B---3--:R-:W-:-:S02]  /*02d0*/  ULEA UR5, UR6, UR5, 0x18 ;  /* 0x0000000506057291 */ /* 0x008fc4000f8ec0ff */
[----:B------:R-:W-:Y:S02]  /*02e0*/  STL [R1+0x2c0], RZ ;  /* 0x0002c0ff01007387 */ /* 0x000fe40000100800 */
[-C--:B------:R-:W-:Y:S02]  /*02f0*/  IABS R9, R6.reuse ;  /* 0x0000000600097213 */ /* 0x080fe40000000000 */
[----:B------:R-:W-:Y:S01]  /*0300*/  STL [R1+0x2c4], RZ ;  /* 0x0002c4ff01007387 */ /* 0x000fe20000100800 */
[----:B------:R-:W-:Y:S01]  /*0310*/  IABS R12, R6 ;  /* 0x00000006000c7213 */ /* 0x000fe20000000000 */
[----:B------:R-:W2:Y:S02]  /*0320*/  I2F.RP R0, R9 ;  /* 0x0000000900007306 */ /* 0x000ea40000209400 */
[----:B------:R-:W-:Y:S04]  /*0330*/  STL [R1+0x2c8], RZ ;  /* 0x0002c8ff01007387 */ /* 0x000fe80000100800 */
[----:B------:R-:W-:Y:S04]  /*0340*/  STL [R1+0x2cc], RZ ;  /* 0x0002ccff01007387 */ /* 0x000fe80000100800 */
[----:B------:R-:W-:Y:S04]  /*0350*/  STL [R1+0x2b0], RZ ;  /* 0x0002b0ff01007387 */ /* 0x000fe80000100800 */
[----:B------:R-:W-:Y:S01]  /*0360*/  STL [R1+0x2b4], RZ ;  /* 0x0002b4ff01007387 */ /* 0x000fe20000100800 */
[----:B--2---:R-:W2:Y:S03]  /*0370*/  MUFU.RCP R0, R0 ;  /* 0x0000000000007308 */ /* 0x004ea60000001000 */
[----:B------:R-:W-:Y:S04]  /*0380*/  STL [R1+0x2b8], RZ ;  /* 0x0002b8ff01007387 */ /* 0x000fe80000100800 */
[----:B------:R-:W-:Y:S04]  /*0390*/  STL [R1+0x2bc], RZ ;  /* 0x0002bcff01007387 */ /* 0x000fe80000100800 */
[----:B------:R-:W-:Y:S04]  /*03a0*/  STL [R1+0x2a0], RZ ;  /* 0x0002a0ff01007387 */ /* 0x000fe80000100800 */
[----:B------:R-:W-:Y:S01]  /*03b0*/  STL [R1+0x2a4], RZ ;  /* 0x0002a4ff01007387 */ /* 0x000fe20000100800 */
[----:B--2---:R-:W-:-:S03]  /*03c0*/  VIADD R4, R0, 0xffffffe ;  /* 0x0ffffffe00047836 */ /* 0x004fc60000000000 */
[----:B------:R-:W-:Y:S01]  /*03d0*/  STL [R1+0x2a8], RZ ;  /* 0x0002a8ff01007387 */ /* 0x000fe20000100800 */
[----:B------:R-:W-:Y:S01]  /*03e0*/  IMAD.MOV R0, RZ, RZ, -R12 ;  /* 0x000000ffff007224 */ /* 0x000fe200078e0a0c */
[----:B------:R2:W3:Y:S02]  /*03f0*/  F2I.FTZ.U32.TRUNC.NTZ R5, R4 ;  /* 0x0000000400057305 */ /* 0x0004e4000021f000 */
[----:B------:R-:W-:Y:S04]  /*0400*/  STL [R1+0x2ac], RZ ;  /* 0x0002acff01007387 */ /* 0x000fe80000100800 */
[----:B------:R-:W-:Y:S01]  /*0410*/  STL [R1+0x290], RZ ;  /* 0x000290ff01007387 */ /* 0x000fe20000100800 */
[----:B--2---:R-:W-:-:S03]  /*0420*/  IMAD.MOV.U32 R4, RZ, RZ, RZ ;  /* 0x000000ffff047224 */ /* 0x004fc600078e00ff */
[----:B------:R-:W-:Y:S04]  /*0430*/  STL [R1+0x294], RZ ;  /* 0x000294ff01007387 */ /* 0x000fe80000100800 */
[----:B------:R-:W-:Y:S01]  /*0440*/  STL [R1+0x298], RZ ;  /* 0x000298ff01007387 */ /* 0x000fe20000100800 */
[----:B---3--:R-:W-:-:S03]  /*0450*/  IMAD.MOV R8, RZ, RZ, -R5 ;  /* 0x000000ffff087224 */ /* 0x008fc600078e0a05 */
[----:B------:R-:W-:Y:S01]  /*0460*/  STL [R1+0x29c], RZ ;  /* 0x00029cff01007387 */ /* 0x000fe20000100800 */
[----:B------:R-:W-:Y:S02]  /*0470*/  IMAD R11, R8, R9, RZ ;  /* 0x00000009080b7224 */ /* 0x000fe400078e02ff */
[----:B------:R-:W-:Y:S01]  /*0480*/  IMAD.MOV.U32 R8, RZ, RZ, R10 ;  /* 0x000000ffff087224 */ /* 0x000fe200078e000a */
[----:B------:R-:W-:Y:S01]  /*0490*/  STL [R1+0x280], RZ ;  /* 0x000280ff01007387 */ /* 0x000fe20000100800 */
[----:B------:R-:W-:-:S03]  /*04a0*/  IMAD.HI.U32 R5, R5, R11, R4 ;  /* 0x0000000b05057227 */ /* 0x000fc600078e0004 */
[----:B------:R-:W-:Y:S03]  /*04b0*/  STL [R1+0x284], RZ ;  /* 0x000284ff01007387 */ /* 0x000fe60000100800 */
[----:B------:R-:W-:Y:S01]  /*04c0*/  IMAD.HI.U32 R5, R5, R8, RZ ;  /* 0x0000000805057227 */ /* 0x000fe200078e00ff */
[----:B------:R-:W-:Y:S03]  /*04d0*/  STL [R1+0x288], RZ ;  /* 0x000288ff01007387 */ /* 0x000fe60000100800 */
[----:B------:R-:W-:Y:S01]  /*04e0*/  IMAD R0, R5, R0, R8 ;  /* 0x0000000005007224 */ /* 0x000fe200078e0208 */
[----:B------:R-:W-:Y:S04]  /*04f0*/  STL [R1+0x28c], RZ ;  /* 0x00028cff01007387 */ /* 0x000fe80000100800 */
[----:B------:R-:W-:Y:S01]  /*0500*/  STL [R1+0x270], RZ ;  /* 0x000270ff01007387 */ /* 0x000fe20000100800 */
[----:B------:R-:W-:-:S03]  /*0510*/  ISETP.GT.U32.AND P1, PT, R9, R0, PT ;  /* 0x000000000900720c */ /* 0x000fc60003f24070 */
[----:B------:R-:W-:Y:S04]  /*0520*/  STL [R1+0x274], RZ ;  /* 0x000274ff01007387 */ /* 0x000fe80000100800 */
[----:B------:R-:W-:Y:S04]  /*0530*/  STL [R1+0x278], RZ ;  /* 0x000278ff01007387 */ /* 0x000fe80000100800 */
[----:B------:R-:W-:Y:S02]  /*0540*/  STL [R1+0x27c], RZ ;  /* 0x00027cff01007387 */ /* 0x000fe40000100800 */
[----:B------:R-:W-:-:S02]  /*0550*/  @!P1 IMAD.IADD R0, R0, 0x1, -R9 ;  /* 0x0000000100009824 */ /* 0x000fc400078e0a09 */
[----:B------:R-:W-:Y:S01]  /*0560*/  STL [R1+0x260], RZ ;  /* 0x000260ff01007387 */ /* 0x000fe20000100800 */
[----:B------:R-:W-:Y:S01]  /*0570*/  @!P1 VIADD R5, R5, 0x1 ;  /* 0x0000000105059836 */ /* 0x000fe20000000000 */
[----:B------:R-:W-:Y:S02]  /*0580*/  ISETP.NE.AND P1, PT, R6, RZ, PT ;  /* 0x000000ff0600720c */ /* 0x000fe40003f25270 */
[----:B------:R-:W-:Y:S01]  /*0590*/  STL [R1+0x264], RZ ;  /* 0x000264ff01007387 */ /* 0x000fe20000100800 */
[----:B------:R-:W-:Y:S02]  /*05a0*/  ISETP.GE.U32.AND P0, PT, R0, R9, PT ;  /* 0x000000090000720c */ /* 0x000fe40003f06070 */
[----:B------:R-:W-:Y:S01]  /*05b0*/  LOP3.LUT R0, R7, R6, RZ, 0x3c, !PT ;  /* 0x0000000607007212 */ /* 0x000fe200078e3cff */
[----:B------:R-:W-:Y:S03]  /*05c0*/  STL [R1+0x268], RZ ;  /* 0x000268ff01007387 */ /* 0x000fe60000100800 */
[----:B------:R-:W-:Y:S01]  /*05d0*/  ISETP.GE.AND P2, PT, R0, RZ, PT ;  /* 0x000000ff0000720c */ /* 0x000fe20003f46270 */
[----:B------:R-:W-:Y:S01]  /*05e0*/  STL [R1+0x26c], RZ ;  /* 0x00026cff01007387 */ /* 0x000fe20000100800 */
[----:B------:R-:W-:-:S03]  /*05f0*/  VIADD R0, R2, 0x7f ;  /* 0x0000007f02007836 */ /* 0x000fc60000000000 */
[----:B------:R-:W-:Y:S02]  /*0600*/  STL [R1+0x250], RZ ;  /* 0x000250ff01007387 */ /* 0x000fe40000100800 */
[----:B------:R-:W-:Y:S02]  /*0610*/  @P0 VIADD R5, R5, 0x1 ;  /* 0x0000000105050836 */ /* 0x000fe40000000000 */
[----:B------:R-:W-:Y:S02]  /*0620*/  STL [R1+0x254], RZ ;  /* 0x000254ff01007387 */ /* 0x000fe40000100800 */
[----:B------:R-:W-:Y:S01]  /*0630*/  IMAD.MOV.U32 R4, RZ, RZ, R5 ;  /* 0x000000ffff047224 */ /* 0x000fe200078e0005 */
[----:B------:R-:W-:Y:S01]  /*0640*/  SHF.R.S32.HI R5, RZ, 0x1f, R0 ;  /* 0x0000001fff057819 */ /* 0x000fe20000011400 */
[----:B------:R-:W-:Y:S02]  /*0650*/  STL [R1+0x258], RZ ;  /* 0x000258ff01007387 */ /* 0x000fe40000100800 */
[----:B------:R-:W-:Y:S01]  /*0660*/  @!P2 IMAD.MOV R4, RZ, RZ, -R4 ;  /* 0x000000ffff04a224 */ /* 0x000fe200078e0a04 */
[----:B------:R-:W-:Y:S01]  /*0670*/  @!P1 LOP3.LUT R4, RZ, R6, RZ, 0x33, !PT ;  /* 0x00000006ff049212 */ /* 0x000fe200078e33ff */
[----:B------:R-:W-:Y:S01]  /*0680*/  STL [R1+0x25c], RZ ;  /* 0x00025cff01007387 */ /* 0x000fe20000100800 */
[----:B------:R-:W-:-:S03]  /*0690*/  LEA.HI R5, R5, R0, RZ, 0x7 ;  /* 0x0000000005057211 */ /* 0x000fc600078f38ff */
[----:B------:R-:W-:Y:S01]  /*06a0*/  STL [R1+0x240], RZ ;  /* 0x000240ff01007387 */ /* 0x000fe20000100800 */
[----:B------:R-:W-:Y:S02]  /*06b0*/  IMAD.SHL.U32 R8, R4, 0x8, RZ ;  /* 0x0000000804087824 */ /* 0x000fe400078e00ff */
[----:B------:R-:W-:Y:S01]  /*06c0*/  IMAD.MOV R4, RZ, RZ, -R4 ;  /* 0x000000ffff047224 */ /* 0x000fe200078e0a04 */
[----:B------:R-:W-:Y:S02]  /*06d0*/  STL [R1+0x244], RZ ;  /* 0x000244ff01007387 */ /* 0x000fe40000100800 */
[----:B------:R-:W-:Y:S01]  /*06e0*/  LEA.HI.SX32 R5, R5, -R8, 0x19 ;  /* 0x8000000805057211 */ /* 0x000fe200078fcaff */
[----:B------:R-:W-:Y:S01]  /*06f0*/  IMAD R6, R6, R4, R7 ;  /* 0x0000000406067224 */ /* 0x000fe200078e0207 */
[----:B------:R-:W-:Y:S02]  /*0700*/  STL [R1+0x248], RZ ;  /* 0x000248ff01007387 */ /* 0x000fe40000100800 */
[----:B------:R-:W-:-:S02]  /*0710*/  VIMNMX R13, PT, PT, R5, 0x8, PT ;  /* 0x00000008050d7848 */ /* 0x000fc40003fe0100 */
[----:B------:R-:W-:Y:S01]  /*0720*/  STL [R1+0x24c], RZ ;  /* 0x00024cff01007387 */ /* 0x000fe20000100800 */
[----:B------:R-:W-:Y:S02]  /*0730*/  IABS R11, R6 ;  /* 0x00000006000b7213 */ /* 0x000fe40000000000 */
[----:B------:R-:W-:Y:S01]  /*0740*/  IABS R9, R13 ;  /* 0x0000000d00097213 */ /* 0x000fe20000000000 */
[----:B------:R-:W-:Y:S03]  /*0750*/  STL [R1+0x230], RZ ;  /* 0x000230ff01007387 */ /* 0x000fe60000100800 */
[----:B------:R-:W2:Y:S01]  /*0760*/  I2F.RP R0, R9 ;  /* 0x0000000900007306 */ /* 0x000ea20000209400 */
        /* <DEDUP_REMOVED lines=10> */
[----:B------:R-:W-:Y:S04]  /*0810*/  STL [R1+0x214], RZ ;  /* 0x000214ff01007387 */ /* 0x000fe80000100800 */
[----:B------:R-:W-:Y:S01]  /*0820*/  STL [R1+0x218], RZ ;  /* 0x000218ff01007387 */ /* 0x000fe20000100800 */
[----:B------:R-:W2:Y:S03]  /*0830*/  F2I.FTZ.U32.TRUNC.NTZ R5, R5 ;  /* 0x0000000500057305 */ /* 0x000ea6000021f000 */
[----:B------:R-:W-:Y:S04]  /*0840*/  STL [R1+0x21c], RZ ;  /* 0x00021cff01007387 */ /* 0x000fe80000100800 */
[----:B------:R-:W-:Y:S04]  /*0850*/  STL [R1+0x200], RZ ;  /* 0x000200ff01007387 */ /* 0x000fe80000100800 */
[----:B------:R-:W-:Y:S04]  /*0860*/  STL [R1+0x204], RZ ;  /* 0x000204ff01007387 */ /* 0x000fe80000100800 */
[----:B------:R-:W-:Y:S01]  /*0870*/  STL [R1+0x208], RZ ;  /* 0x000208ff01007387 */ /* 0x000fe20000100800 */
[----:B--2---:R-:W-:-:S03]  /*0880*/  IMAD.MOV R10, RZ, RZ, -R5 ;  /* 0x000000ffff0a7224 */ /* 0x004fc600078e0a05 */
[----:B------:R-:W-:Y:S01]  /*0890*/  STL [R1+0x20c], RZ ;  /* 0x00020cff01007387 */ /* 0x000fe20000100800 */
[----:B------:R-:W-:Y:S01]  /*08a0*/  IMAD.MOV.U32 R4, RZ, RZ, R10 ;  /* 0x000000ffff047224 */ /* 0x000fe200078e000a */
[----:B------:R-:W-:Y:S02]  /*08b0*/  IABS R10, R13 ;  /* 0x0000000d000a7213 */ /* 0x000fe40000000000 */
[----:B------:R-:W-:Y:S01]  /*08c0*/  STL [R1+0x1f0], RZ ;  /* 0x0001f0ff01007387 */ /* 0x000fe20000100800 */
[----:B------:R-:W-:Y:S02]  /*08d0*/  IMAD R7, R4, R9, RZ ;  /* 0x0000000904077224 */ /* 0x000fe400078e02ff */
[----:B------:R-:W-:Y:S01]  /*08e0*/  IMAD.MOV.U32 R4, RZ, RZ, RZ ;  /* 0x000000ffff047224 */ /* 0x000fe200078e00ff */
[----:B------:R-:W-:Y:S03]  /*08f0*/  STL [R1+0x1f4], RZ ;  /* 0x0001f4ff01007387 */ /* 0x000fe60000100800 */
[----:B------:R-:W-:Y:S01]  /*0900*/  IMAD.HI.U32 R4, R5, R7, R4 ;  /* 0x0000000705047227 */ /* 0x000fe200078e0004 */
[----:B------:R-:W-:Y:S03]  /*0910*/  STL [R1+0x1f8], RZ ;  /* 0x0001f8ff01007387 */ /* 0x000fe60000100800 */
[----:B------:R-:W-:Y:S01]  /*0920*/  IMAD.MOV R5, RZ, RZ, -R10 ;  /* 0x000000ffff057224 */ /* 0x000fe200078e0a0a */
[----:B------:R-:W-:Y:S01]  /*0930*/  STL [R1+0x1fc], RZ ;  /* 0x0001fcff01007387 */ /* 0x000fe20000100800 */
[----:B------:R-:W-:-:S03]  /*0940*/  IMAD.HI.U32 R0, R4, R11, RZ ;  /* 0x0000000b04007227 */ /* 0x000fc600078e00ff */
[----:B------:R-:W-:Y:S01]  /*0950*/  STL [R1+0x1e0], RZ ;  /* 0x0001e0ff01007387 */ /* 0x000fe20000100800 */
[----:B------:R-:W-:Y:S01]  /*0960*/  IMAD R4, R0, R5, R11 ;  /* 0x0000000500047224 */ /* 0x000fe200078e020b */
[----:B------:R-:W-:Y:S02]  /*0970*/  CS2R R10, SRZ ;  /* 0x00000000000a7805 */ /* 0x000fe4000001ff00 */
[----:B------:R-:W-:Y:S02]  /*0980*/  STL [R1+0x1e4], RZ ;  /* 0x0001e4ff01007387 */ /* 0x000fe40000100800 */
[----:B------:R-:W-:Y:S02]  /*0990*/  ISETP.GT.U32.AND P1, PT, R9, R4, PT ;  /* 0x000000040900720c */ /* 0x000fe40003f24070 */
[----:B------:R-:W-:Y:S04]  /*09a0*/  STL [R1+0x1e8], RZ ;  /* 0x0001e8ff01007387 */ /* 0x000fe80000100800 */
[----:B------:R-:W-:Y:S04]  /*09b0*/  STL [R1+0x1ec], RZ ;  /* 0x0001ecff01007387 */ /* 0x000fe80000100800 */
[----:B------:R-:W-:Y:S03]  /*09c0*/  STL [R1+0x1d0], RZ ;  /* 0x0001d0ff01007387 */ /* 0x000fe60000100800 */
[----:B------:R-:W-:Y:S01]  /*09d0*/  @!P1 IMAD.IADD R4, R4, 0x1, -R9 ;  /* 0x0000000104049824 */ /* 0x000fe200078e0a09 */
[----:B------:R-:W-:Y:S01]  /*09e0*/  STL [R1+0x1d4], RZ ;  /* 0x0001d4ff01007387 */ /* 0x000fe20000100800 */
[----:B------:R-:W-:Y:S01]  /*09f0*/  @!P1 VIADD R0, R0, 0x1 ;  /* 0x0000000100009836 */ /* 0x000fe20000000000 */
[----:B------:R-:W-:-:S02]  /*0a00*/  ISETP.NE.AND P1, PT, R13, RZ, PT ;  /* 0x000000ff0d00720c */ /* 0x000fc40003f25270 */
[----:B------:R-:W-:Y:S01]  /*0a10*/  STL [R1+0x1d8], RZ ;  /* 0x0001d8ff01007387 */ /* 0x000fe20000100800 */
[----:B------:R-:W-:Y:S02]  /*0a20*/  ISETP.GE.U32.AND P0, PT, R4, R9, PT ;  /* 0x000000090400720c */ /* 0x000fe40003f06070 */
[----:B------:R-:W-:Y:S01]  /*0a30*/  LOP3.LUT R4, R6, R13, RZ, 0x3c, !PT ;  /* 0x0000000d06047212 */ /* 0x000fe200078e3cff */
[----:B------:R-:W-:Y:S03]  /*0a40*/  STL [R1+0x1dc], RZ ;  /* 0x0001dcff01007387 */ /* 0x000fe60000100800 */
[----:B------:R-:W-:Y:S01]  /*0a50*/  ISETP.GE.AND P2, PT, R4, RZ, PT ;  /* 0x000000ff0400720c */ /* 0x000fe20003f46270 */
[----:B------:R-:W-:Y:S01]  /*0a60*/  STL [R1+0x1c0], RZ ;  /* 0x0001c0ff01007387 */ /* 0x000fe20000100800 */
[----:B------:R-:W-:-:S03]  /*0a70*/  CS2R R4, SRZ ;  /* 0x0000000000047805 */ /* 0x000fc6000001ff00 */
[----:B------:R-:W-:Y:S02]  /*0a80*/  STL [R1+0x1c4], RZ ;  /* 0x0001c4ff01007387 */ /* 0x000fe40000100800 */
[----:B------:R-:W-:Y:S02]  /*0a90*/  @P0 IADD3 R0, PT, PT, R0, 0x1, RZ ;  /* 0x0000000100000810 */ /* 0x000fe40007ffe0ff */
[----:B------:R-:W-:Y:S04]  /*0aa0*/  STL [R1+0x1c8], RZ ;  /* 0x0001c8ff01007387 */ /* 0x000fe80000100800 */
[----:B------:R-:W-:Y:S01]  /*0ab0*/  STL [R1+0x1cc], RZ ;  /* 0x0001ccff01007387 */ /* 0x000fe20000100800 */
[----:B------:R-:W-:Y:S01]  /*0ac0*/  @!P2 IMAD.MOV R0, RZ, RZ, -R0 ;  /* 0x000000ffff00a224 */ /* 0x000fe200078e0a00 */
[----:B------:R-:W-:-:S02]  /*0ad0*/  @!P1 LOP3.LUT R0, RZ, R13, RZ, 0x33, !PT ;  /* 0x0000000dff009212 */ /* 0x000fc400078e33ff */
[----:B------:R-:W-:Y:S03]  /*0ae0*/  STL [R1+0x1b0], RZ ;  /* 0x0001b0ff01007387 */ /* 0x000fe60000100800 */
[----:B-1----:R-:W-:Y:S01]  /*0af0*/  IMAD.SHL.U32 R2, R0, 0x100, RZ ;  /* 0x0000010000027824 */ /* 0x002fe200078e00ff */
[----:B------:R-:W-:Y:S01]  /*0b00*/  STL [R1+0x1b4], RZ ;  /* 0x0001b4ff01007387 */ /* 0x000fe20000100800 */
[----:B------:R-:W-:Y:S02]  /*0b10*/  IMAD.MOV R60, RZ, RZ, -R0 ;  /* 0x000000ffff3c7224 */ /* 0x000fe400078e0a00 */
[----:B------:R-:W-:Y:S01]  /*0b20*/  VIADD R0, R2, 0x1 ;  /* 0x0000000102007836 */ /* 0x000fe20000000000 */
[----:B------:R-:W-:Y:S01]  /*0b30*/  STL [R1+0x1b8], RZ ;  /* 0x0001b8ff01007387 */ /* 0x000fe20000100800 */
[----:B------:R-:W-:Y:S01]  /*0b40*/  IMAD R60, R13, R60, R6 ;  /* 0x0000003c0d3c7224 */ /* 0x000fe200078e0206 */
[----:B------:R-:W-:-:S02]  /*0b50*/  CS2R R6, SRZ ;  /* 0x0000000000067805 */ /* 0x000fc4000001ff00 */
[----:B------:R-:W-:Y:S01]  /*0b60*/  CS2R R12, SRZ ;  /* 0x00000000000c7805 */ /* 0x000fe2000001ff00 */
[----:B------:R-:W-:Y:S01]  /*0b70*/  STL [R1+0x1bc], RZ ;  /* 0x0001bcff01007387 */ /* 0x000fe20000100800 */
[----:B------:R-:W-:Y:S01]  /*0b80*/  IMAD.IADD R60, R8, 0x1, R60 ;  /* 0x00000001083c7824 */ /* 0x000fe200078e023c */
[----:B------:R-:W-:Y:S02]  /*0b90*/  CS2R R8, SRZ ;  /* 0x0000000000087805 */ /* 0x000fe4000001ff00 */
[----:B------:R-:W-:Y:S04]  /*0ba0*/  STL [R1+0x1a0], RZ ;  /* 0x0001a0ff01007387 */ /* 0x000fe80000100800 */
        /* <DEDUP_REMOVED lines=103> */
[----:B------:R-:W-:Y:S04]  /*1220*/  STL [R1], RZ ;  /* 0x000000ff01007387 */ /* 0x000fe80000100800 */
        /* <DEDUP_REMOVED lines=275> */
[----:B------:R-:W-:Y:S04]  /*2360*/  STL [R1+0xfc0], R2 ;  /* 0x000fc00201007387 */ /* 0x000fe80000100800 */
[----:B------:R1:W-:Y:S01]  /*2370*/  STL [R1+0xa4c], R0 ;  /* 0x000a4c0001007387 */ /* 0x0003e20000100800 */
[----:B------:R-:W2:Y:S01]  /*2380*/  S2R R3, SR_TID.X ;  /* 0x0000000000037919 */ /* 0x000ea20000002100 */
[----:B-1----:R-:W-:-:S05]  /*2390*/  VIADD R0, R2, 0x2 ;  /* 0x0000000202007836 */ /* 0x002fca0000000000 */
[----:B------:R1:W-:Y:S02]  /*23a0*/  STL [R1+0xa48], R0 ;  /* 0x000a480001007387 */ /* 0x0003e40000100800 */
[----:B-1----:R-:W-:-:S05]  /*23b0*/  VIADD R0, R2, 0x3 ;  /* 0x0000000302007836 */ /* 0x002fca0000000000 */
[----:B------:R1:W-:Y:S01]  /*23c0*/  STL [R1+0xa44], R0 ;  /* 0x000a440001007387 */ /* 0x0003e20000100800 */
[----:B--2---:R-:W-:Y:S01]  /*23d0*/  LOP3.LUT R61, R3, 0x1f, RZ, 0xc0, !PT ;  /* 0x0000001f033d7812 */ /* 0x004fe200078ec0ff */
[----:B-1----:R-:W-:-:S05]  /*23e0*/  VIADD R0, R2, 0x4 ;  /* 0x0000000402007836 */ /* 0x002fca0000000000 */
[----:B------:R1:W-:Y:S02]  /*23f0*/  STL [R1+0xa40], R0 ;  /* 0x000a400001007387 */ /* 0x0003e40000100800 */
        /* <DEDUP_REMOVED lines=30> */
[----:B-1----:R-:W-:-:S05]  /*25e0*/  IADD3 R0, PT, PT, R2, 0x14, RZ ;  /* 0x0000001402007810 */ /* 0x002fca0007ffe0ff */
        /* <DEDUP_REMOVED lines=379> */
[----:B-1----:R-:W-:Y:S02]  /*3da0*/  IMAD.SHL.U32 R0, R60, 0x80, RZ ;  /* 0x000000803c007824 */ /* 0x002fe400078e00ff */
[----:B------:R-:W-:-:S03]  /*3db0*/  VIADD R60, R2, 0xd2 ;  /* 0x000000d2023c7836 */ /* 0x000fc60000000000 */
[C---:B------:R-:W-:Y:S02]  /*3dc0*/  LOP3.LUT R61, R0.reuse, 0x20, R61, 0xfe, !PT ;  /* 0x00000020003d7812 */ /* 0x040fe400078efe3d */
[----:B------:R1:W-:Y:S01]  /*3dd0*/  STL [R1+0x3f8], R60 ;  /* 0x0003f83c01007387 */ /* 0x0003e20000100800 */
[----:B------:R-:W-:Y:S01]  /*3de0*/  LOP3.LUT R3, R0, 0x1f, R3, 0xf8, !PT ;  /* 0x0000001f00037812 */ /* 0x000fe200078ef803 */
[C---:B------:R-:W-:Y:S01]  /*3df0*/  VIADD R0, R2.reuse, 0xd6 ;  /* 0x000000d602007836 */ /* 0x040fe20000000000 */
[----:B-1----:R-:W-:-:S05]  /*3e00*/  IADD3 R60, PT, PT, R2, 0xd3, RZ ;  /* 0x000000d3023c7810 */ /* 0x002fca0007ffe0ff */
[----:B------:R1:W-:Y:S02]  /*3e10*/  STL [R1+0x3f4], R60 ;  /* 0x0003f43c01007387 */ /* 0x0003e40000100800 */
[----:B-1----:R-:W-:-:S05]  /*3e20*/  VIADD R60, R2, 0xd4 ;  /* 0x000000d4023c7836 */ /* 0x002fca0000000000 */
[----:B------:R1:W-:Y:S04]  /*3e30*/  STL [R1+0x3f0], R60 ;  /* 0x0003f03c01007387 */ /* 0x0003e80000100800 */
[----:B------:R2:W-:Y:S04]  /*3e40*/  STL [R1+0x1a00], R61 ;  /* 0x001a003d01007387 */ /* 0x0005e80000100800 */
[----:B------:R-:W-:Y:S01]  /*3e50*/  STL [R1+0x19fc], R3 ;  /* 0x0019fc0301007387 */ /* 0x000fe20000100800 */
[C---:B-1----:R-:W-:Y:S02]  /*3e60*/  VIADD R60, R2.reuse, 0xd5 ;  /* 0x000000d5023c7836 */ /* 0x042fe40000000000 */
[----:B--2---:R-:W-:-:S03]  /*3e70*/  VIADD R61, R2, 0xd9 ;  /* 0x000000d9023d7836 */ /* 0x004fc60000000000 */
[----:B------:R1:W-:Y:S04]  /*3e80*/  STL [R1+0x3ec], R60 ;  /* 0x0003ec3c01007387 */ /* 0x0003e80000100800 */
[----:B------:R2:W-:Y:S01]  /*3e90*/  STL [R1+0x3e8], R0 ;  /* 0x0003e80001007387 */ /* 0x0005e20000100800 */
[C---:B-1----:R-:W-:Y:S02]  /*3ea0*/  VIADD R60, R2.reuse, 0xd7 ;  /* 0x000000d7023c7836 */ /* 0x042fe40000000000 */
[----:B--2---:R-:W-:-:S03]  /*3eb0*/  VIADD R0, R2, 0xd8 ;  /* 0x000000d802007836 */ /* 0x004fc60000000000 */
[----:B------:R1:W-:Y:S04]  /*3ec0*/  STL [R1+0x3e4], R60 ;  /* 0x0003e43c01007387 */ /* 0x0003e80000100800 */
[----:B------:R2:W-:Y:S04]  /*3ed0*/  STL [R1+0x3e0], R0 ;  /* 0x0003e00001007387 */ /* 0x0005e80000100800 */
[----:B------:R3:W-:Y:S01]  /*3ee0*/  STL [R1+0x3dc], R61 ;  /* 0x0003dc3d01007387 */ /* 0x0007e20000100800 */
[C---:B-1----:R-:W-:Y:S02]  /*3ef0*/  VIADD R60, R2.reuse, 0xda ;  /* 0x000000da023c7836 */ /* 0x042fe40000000000 */
[----:B--2---:R-:W-:-:S03]  /*3f00*/  VIADD R0, R2, 0xdb ;  /* 0x000000db02007836 */ /* 0x004fc60000000000 */
[----:B------:R1:W-:Y:S01]  /*3f10*/  STL [R1+0x3d8], R60 ;  /* 0x0003d83c01007387 */ /* 0x0003e20000100800 */
[----:B---3--:R-:W-:-:S03]  /*3f20*/  VIADD R61, R2, 0xdc ;  /* 0x000000dc023d7836 */ /* 0x008fc60000000000 */
        /* <DEDUP_REMOVED lines=29> */
[----:B---3--:R-:W-:-:S03]  /*4100*/  IADD3 R61, PT, PT, R2, 0xeb, RZ ;  /* 0x000000eb023d7810 */ /* 0x008fc60007ffe0ff */
        /* <DEDUP_REMOVED lines=36> */
[----:B------:R2:W-:Y:S01]  /*4350*/  STL [R1+0x2e0], R0 ;  /* 0x0002e00001007387 */ /* 0x0005e20000100800 */
[C---:B-1----:R-:W-:Y:S02]  /*4360*/  VIADD R60, R2.reuse, 0xfe ;  /* 0x000000fe023c7836 */ /* 0x042fe40000000000 */
[----:B--2---:R-:W-:Y:S01]  /*4370*/  VIADD R0, R2, 0xff ;  /* 0x000000ff02007836 */ /* 0x004fe20000000000 */
[C---:B------:R-:W-:Y:S02]  /*4380*/  LOP3.LUT R2, R3.reuse, 0x40, RZ, 0xfc, !PT ;  /* 0x0000004003027812 */ /* 0x040fe400078efcff */
[----:B------:R-:W-:-:S03]  /*4390*/  LOP3.LUT R3, R3, 0x60, RZ, 0xfc, !PT ;  /* 0x0000006003037812 */ /* 0x000fc600078efcff */
[----:B------:R1:W-:Y:S04]  /*43a0*/  STL [R1+0x1a04], R2 ;  /* 0x001a040201007387 */ /* 0x0003e80000100800 */
[----:B-1----:R1:W5:Y:S04]  /*43b0*/  LDL.LU R2, [R1+0x3210] ;  /* 0x0032100001027983 */ /* 0x0023680000300800 */
[----:B------:R2:W-:Y:S04]  /*43c0*/  STL [R1+0x1a08], R3 ;  /* 0x001a080301007387 */ /* 0x0005e80000100800 */
[----:B--2---:R1:W5:Y:S01]  /*43d0*/  LDL.LU R3, [R1+0x320c] ;  /* 0x00320c0001037983 */ /* 0x0043620000300800 */
[----:B0-----:R-:W-:Y:S05]  /*43e0*/  BRA.U !UP0, `(.L_x_0) ;  /* 0x00000939082c7547 */ /* 0x001fea000b800000 */
[----:B------:R-:W2:Y:S04]  /*43f0*/  LDL R22, [R1+0x1a00] ;  /* 0x001a000001167983 */ /* 0x000ea80000100800 */
[----:B------:R-:W3:Y:S04]  /*4400*/  LDL R23, [R1+0x1a04] ;  /* 0x001a040001177983 */ /* 0x000ee80000100800 */
[----:B------:R-:W4:Y:S01]  /*4410*/  LDL R26, [R1+0x1a08] ;  /* 0x001a0800011a7983 */ /* 0x000f220000100800 */
[----:B-----5:R-:W-:Y:S01]  /*4420*/  IABS R8, R2 ;  /* 0x0000000200087213 */ /* 0x020fe20000000000 */
[----:B------:R-:W0:Y:S02]  /*4430*/  LDCU.128 UR8, c[0x0][0x380] ;  /* 0x00007000ff0877ac */ /* 0x000e240008000c00 */
[----:B------:R-:W4:Y:S01]  /*4440*/  LDL.LU R28, [R1+0x2f0] ;  /* 0x0002f000011c7983 */ /* 0x000f220000300800 */
[----:B------:R-:W-:Y:S01]  /*4450*/  IABS R59, R3 ;  /* 0x00000003003b7213 */ /* 0x000fe20000000000 */
[----:B------:R-:W1:Y:S02]  /*4460*/  LDCU UR6, c[0x0][0x3a4] ;  /* 0x00007480ff0677ac */ /* 0x000e640008000800 */
[----:B------:R-:W4:Y:S01]  /*4470*/  LDL.LU R25, [R1+0x2ec] ;  /* 0x0002ec0001197983 */ /* 0x000f220000300800 */
[----:B------:R-:W-:Y:S01]  /*4480*/  ISETP.GE.AND P4, PT, R0, RZ, PT ;  /* 0x000000ff0000720c */ /* 0x000fe20003f86270 */
[----:B------:R-:W0:Y:S02]  /*4490*/  LDCU UR7, c[0x0][0x3b0] ;  /* 0x00007600ff0777ac */ /* 0x000e240008000800 */
[----:B------:R-:W4:Y:S04]  /*44a0*/  LDL.LU R20, [R1+0x2e8] ;  /* 0x0002e80001147983 */ /* 0x000f280000300800 */
        /* <DEDUP_REMOVED lines=18> */
[----:B------:R-:W4:Y:S04]  /*45d0*/  LDL R21, [R1+0x19fc] ;  /* 0x0019fc0001157983 */ /* 0x000f280000100800 */
        /* <DEDUP_REMOVED lines=12> */
[----:B------:R-:W4:Y:S01]  /*46a0*/  LDL.LU R49, [R1+0x3a8] ;  /* 0x0003a80001317983 */ /* 0x000f220000300800 */
[----:B------:R-:W0:Y:S08]  /*46b0*/  I2F.RP R5, R8 ;  /* 0x0000000800057306 */ /* 0x000e300000209400 */
[----:B------:R-:W1:Y:S01]  /*46c0*/  I2F.RP R4, R59 ;  /* 0x0000003b00047306 */ /* 0x000e620000209400 */
[----:B------:R-:W-:Y:S01]  /*46d0*/  IABS R0, R0 ;  /* 0x0000000000007213 */ /* 0x000fe20000000000 */
[----:B------:R-:W4:Y:S01]  /*46e0*/  LDL.LU R55, [R1+0x498] ;  /* 0x0004980001377983 */ /* 0x000f220000300800 */
[----:B------:R-:W-:-:S02]  /*46f0*/  ISETP.GE.AND P6, PT, R60, RZ, PT ;  /* 0x000000ff3c00720c */ /* 0x000fc40003fc6270 */
[----:B------:R-:W-:-:S03]  /*4700*/  ISETP.GE.AND P1, PT, R61, RZ, PT ;  /* 0x000000ff3d00720c */ /* 0x000fc60003f26270 */
[----:B0-----:R-:W0:Y:S08]  /*4710*/  MUFU.RCP R5, R5 ;  /* 0x0000000500057308 */ /* 0x001e300000001000 */
[----:B-1----:R-:W1:Y:S01]  /*4720*/  MUFU.RCP R4, R4 ;  /* 0x0000000400047308 */ /* 0x002e620000001000 */
[----:B0-----:R-:W-:-:S07]  /*4730*/  VIADD R5, R5, 0xffffffe ;  /* 0x0ffffffe05057836 */ /* 0x001fce0000000000 */
[----:B------:R-:W0:Y:S01]  /*4740*/  F2I.FTZ.U32.TRUNC.NTZ R5, R5 ;  /* 0x0000000500057305 */ /* 0x000e22000021f000 */
[----:B-1----:R-:W-:-:S07]  /*4750*/  VIADD R4, R4, 0xffffffe ;  /* 0x0ffffffe04047836 */ /* 0x002fce0000000000 */
[----:B------:R1:W1:Y:S01]  /*4760*/  F2I.FTZ.U32.TRUNC.NTZ R7, R4 ;  /* 0x0000000400077305 */ /* 0x000262000021f000 */
[----:B0-----:R-:W-:Y:S02]  /*4770*/  IMAD.MOV R10, RZ, RZ, -R5 ;  /* 0x000000ffff0a7224 */ /* 0x001fe400078e0a05 */
[----:B-1----:R-:W-:Y:S02]  /*4780*/  IMAD.MOV.U32 R4, RZ, RZ, RZ ;  /* 0x000000ffff047224 */ /* 0x002fe400078e00ff */
[----:B------:R-:W-:Y:S01]  /*4790*/  IMAD R10, R10, R8, RZ ;  /* 0x000000080a0a7224 */ /* 0x000fe200078e02ff */
[----:B------:R-:W-:-:S03]  /*47a0*/  IADD3 R9, PT, PT, RZ, -R7, RZ ;  /* 0x80000007ff097210 */ /* 0x000fc60007ffe0ff */
[----:B------:R-:W-:-:S04]  /*47b0*/  IMAD.HI.U32 R5, R5, R10, R4 ;  /* 0x0000000a05057227 */ /* 0x000fc800078e0004 */
[----:B------:R-:W-:Y:S01]  /*47c0*/  IMAD R9, R9, R59, RZ ;  /* 0x0000003b09097224 */ /* 0x000fe200078e02ff */
[----:B--2---:R-:W-:Y:S02]  /*47d0*/  IABS R12, R22 ;  /* 0x00000016000c7213 */ /* 0x004fe40000000000 */
[----:B---3--:R-:W-:Y:S02]  /*47e0*/  IABS R10, R23 ;  /* 0x00000017000a7213 */ /* 0x008fe40000000000 */
[----:B----4-:R-:W-:Y:S02]  /*47f0*/  IABS R11, R26 ;  /* 0x0000001a000b7213 */ /* 0x010fe40000000000 */
[----:B------:R-:W-:-:S05]  /*4800*/  IABS R6, R21 ;  /* 0x0000001500067213 */ /* 0x000fca0000000000 */
[----:B------:R-:W-:Y:S02]  /*4810*/  IMAD.MOV.U32 R4, RZ, RZ, R6 ;  /* 0x000000ffff047224 */ /* 0x000fe400078e0006 */
[----:B------:R-:W-:Y:S02]  /*4820*/  IMAD.MOV.U32 R6, RZ, RZ, RZ ;  /* 0x000000ffff067224 */ /* 0x000fe400078e00ff */
[----:B------:R-:W-:-:S04]  /*4830*/  IMAD.HI.U32 R13, R5, R4, RZ ;  /* 0x00000004050d7227 */ /* 0x000fc800078e00ff */
[----:B------:R-:W-:-:S04]  /*4840*/  IMAD.HI.U32 R9, R7, R9, R6 ;  /* 0x0000000907097227 */ /* 0x000fc800078e0006 */
[----:B------:R-:W-:Y:S02]  /*4850*/  IMAD.MOV.U32 R6, RZ, RZ, R12 ;  /* 0x000000ffff067224 */ /* 0x000fe400078e000c */
[----:B------:R-:W-:-:S04]  /*4860*/  IMAD.HI.U32 R12, R5, R10, RZ ;  /* 0x0000000a050c7227 */ /* 0x000fc800078e00ff */
[----:B------:R-:W-:-:S04]  /*4870*/  IMAD.HI.U32 R7, R5, R6, RZ ;  /* 0x0000000605077227 */ /* 0x000fc800078e00ff */
[----:B------:R-:W-:Y:S02]  /*4880*/  IMAD.MOV R13, RZ, RZ, -R13 ;  /* 0x000000ffff0d7224 */ /* 0x000fe400078e0a0d */
[----:B------:R-:W-:Y:S02]  /*4890*/  IMAD.MOV R12, RZ, RZ, -R12 ;  /* 0x000000ffff0c7224 */ /* 0x000fe400078e0a0c */
[----:B------:R-:W-:Y:S02]  /*48a0*/  IMAD.MOV R7, RZ, RZ, -R7 ;  /* 0x000000ffff077224 */ /* 0x000fe400078e0a07 */
[C---:B------:R-:W-:Y:S01]  /*48b0*/  IMAD R4, R8.reuse, R13, R4 ;  /* 0x0000000d08047224 */ /* 0x040fe200078e0204 */
[----:B------:R-:W-:Y:S01]  /*48c0*/  IABS R13, R60 ;  /* 0x0000003c000d7213 */ /* 0x000fe20000000000 */
[C---:B------:R-:W-:Y:S01]  /*48d0*/  IMAD R10, R8.reuse, R12, R10 ;  /* 0x0000000c080a7224 */ /* 0x040fe200078e020a */
[----:B------:R-:W-:Y:S01]  /*48e0*/  IABS R12, R24 ;  /* 0x00000018000c7213 */ /* 0x000fe20000000000 */
[C---:B------:R-:W-:Y:S01]  /*48f0*/  IMAD R6, R8.reuse, R7, R6 ;  /* 0x0000000708067224 */ /* 0x040fe200078e0206 */
[C---:B------:R-:W-:Y:S01]  /*4900*/  ISETP.GT.U32.AND P0, PT, R8.reuse, R4, PT ;  /* 0x000000040800720c */ /* 0x040fe20003f04070 */
[----:B------:R-:W-:Y:S01]  /*4910*/  IMAD.HI.U32 R5, R5, R11, RZ ;  /* 0x0000000b05057227 */ /* 0x000fe200078e00ff */
[----:B------:R-:W-:-:S02]  /*4920*/  ISETP.GT.U32.AND P3, PT, R8, R10, PT ;  /* 0x0000000a0800720c */ /* 0x000fc40003f64070 */
[----:B------:R-:W-:Y:S01]  /*4930*/  ISETP.GT.U32.AND P5, PT, R8, R6, PT ;  /* 0x000000060800720c */ /* 0x000fe20003fa4070 */
[----:B------:R-:W-:Y:S02]  /*4940*/  IMAD.MOV R5, RZ, RZ, -R5 ;  /* 0x000000ffff057224 */ /* 0x000fe400078e0a05 */
[----:B------:R-:W-:-:S04]  /*4950*/  IMAD.HI.U32 R14, R9, R12, RZ ;  /* 0x0000000c090e7227 */ /* 0x000fc800078e00ff */
[----:B------:R-:W-:Y:S01]  /*4960*/  IMAD R5, R8, R5, R11 ;  /* 0x0000000508057224 */ /* 0x000fe200078e020b */
[----:B------:R-:W-:Y:S01]  /*4970*/  IABS R11, R61 ;  /* 0x0000003d000b7213 */ /* 0x000fe20000000000 */
[--C-:B------:R-:W-:Y:S02]  /*4980*/  @!P0 IMAD.IADD R4, R4, 0x1, -R8.reuse ;  /* 0x0000000104048824 */ /* 0x100fe400078e0a08 */
[--C-:B------:R-:W-:Y:S01]  /*4990*/  @!P3 IMAD.IADD R10, R10, 0x1, -R8.reuse ;  /* 0x000000010a0ab824 */ /* 0x100fe200078e0a08 */
[----:B------:R-:W-:Y:S01]  /*49a0*/  ISETP.GT.U32.AND P2, PT, R8, R5, PT ;  /* 0x000000050800720c */ /* 0x000fe20003f44070 */
[----:B------:R-:W-:Y:S01]  /*49b0*/  @!P5 IMAD.IADD R6, R6, 0x1, -R8 ;  /* 0x000000010606d824 */ /* 0x000fe200078e0a08 */
[C---:B------:R-:W-:Y:S01]  /*49c0*/  ISETP.GT.U32.AND P0, PT, R8.reuse, R4, PT ;  /* 0x000000040800720c */ /* 0x040fe20003f04070 */
[----:B------:R-:W-:Y:S01]  /*49d0*/  IMAD.HI.U32 R15, R9, R11, RZ ;  /* 0x0000000b090f7227 */ /* 0x000fe200078e00ff */
[C---:B------:R-:W-:Y:S02]  /*49e0*/  ISETP.GT.U32.AND P3, PT, R8.reuse, R10, PT ;  /* 0x0000000a0800720c */ /* 0x040fe40003f64070 */
[----:B------:R-:W-:Y:S01]  /*49f0*/  ISETP.GT.U32.AND P5, PT, R8, R6, PT ;  /* 0x000000060800720c */ /* 0x000fe20003fa4070 */
[----:B------:R-:W-:-:S02]  /*4a00*/  IMAD.MOV R15, RZ, RZ, -R15 ;  /* 0x000000ffff0f7224 */ /* 0x000fc400078e0a0f */
[----:B------:R-:W-:-:S04]  /*4a10*/  IMAD.HI.U32 R7, R9, R0, RZ ;  /* 0x0000000009077227 */ /* 0x000fc800078e00ff */
[--C-:B------:R-:W-:Y:S02]  /*4a20*/  @!P2 IMAD.IADD R5, R5, 0x1, -R8.reuse ;  /* 0x000000010505a824 */ /* 0x100fe400078e0a08 */
[--C-:B------:R-:W-:Y:S01]  /*4a30*/  @!P0 IMAD.IADD R4, R4, 0x1, -R8.reuse ;  /* 0x0000000104048824 */ /* 0x100fe200078e0a08 */
[----:B------:R-:W-:Y:S01]  /*4a40*/  ISETP.GE.AND P0, PT, R21, RZ, PT ;  /* 0x000000ff1500720c */ /* 0x000fe20003f06270 */
[--C-:B------:R-:W-:Y:S01]  /*4a50*/  @!P3 IMAD.IADD R10, R10, 0x1, -R8.reuse ;  /* 0x000000010a0ab824 */ /* 0x100fe200078e0a08 */
[----:B------:R-:W-:Y:S01]  /*4a60*/  ISETP.GE.AND P3, PT, R23, RZ, PT ;  /* 0x000000ff1700720c */ /* 0x000fe20003f66270 */
[----:B------:R-:W-:Y:S01]  /*4a70*/  @!P5 IMAD.IADD R6, R6, 0x1, -R8 ;  /* 0x000000010606d824 */ /* 0x000fe200078e0a08 */
[----:B------:R-:W-:Y:S01]  /*4a80*/  ISETP.GE.AND P5, PT, R22, RZ, PT ;  /* 0x000000ff1600720c */ /* 0x000fe20003fa6270 */
[----:B------:R-:W-:Y:S01]  /*4a90*/  IMAD R11, R59, R15, R11 ;  /* 0x0000000f3b0b7224 */ /* 0x000fe200078e020b */
[----:B------:R-:W-:Y:S01]  /*4aa0*/  ISETP.GT.U32.AND P2, PT, R8, R5, PT ;  /* 0x000000050800720c */ /* 0x000fe20003f44070 */
[----:B------:R-:W-:Y:S01]  /*4ab0*/  IMAD.MOV R15, RZ, RZ, -R14 ;  /* 0x000000ffff0f7224 */ /* 0x000fe200078e0a0e */
[----:B------:R-:W2:Y:S01]  /*4ac0*/  LDL.LU R21, [R1+0x2f4] ;  /* 0x0002f40001157983 */ /* 0x000ea20000300800 */
[----:B------:R-:W-:-:S02]  /*4ad0*/  IMAD.MOV R7, RZ, RZ, -R7 ;  /* 0x000000ffff077224 */ /* 0x000fc400078e0a07 */
[C---:B------:R-:W-:Y:S01]  /*4ae0*/  IMAD R12, R59.reuse, R15, R12 ;  /* 0x0000000f3b0c7224 */ /* 0x040fe200078e020c */
[----:B------:R-:W-:Y:S01]  /*4af0*/  LOP3.LUT R15, RZ, R2, RZ, 0x33, !PT ;  /* 0x00000002ff0f7212 */ /* 0x000fe200078e33ff */
[----:B------:R-:W-:Y:S02]  /*4b00*/  @!P0 IMAD.MOV R4, RZ, RZ, -R4 ;  /* 0x000000ffff048224 */ /* 0x000fe400078e0a04 */
[----:B------:R-:W-:Y:S01]  /*4b10*/  @!P3 IADD3 R10, PT, PT, -R10, RZ, RZ ;  /* 0x000000ff0a0ab210 */ /* 0x000fe20007ffe1ff */
[----:B------:R-:W-:Y:S01]  /*4b20*/  IMAD R7, R59, R7, R0 ;  /* 0x000000073b077224 */ /* 0x000fe200078e0200 */
[----:B------:R-:W-:Y:S01]  /*4b30*/  ISETP.NE.AND P3, PT, R2, RZ, PT ;  /* 0x000000ff0200720c */ /* 0x000fe20003f65270 */
[----:B------:R-:W-:Y:S01]  /*4b40*/  @!P5 IMAD.MOV R6, RZ, RZ, -R6 ;  /* 0x000000ffff06d224 */ /* 0x000fe200078e0a06 */
[----:B------:R-:W-:Y:S01]  /*4b50*/  ISETP.GE.AND P5, PT, R26, RZ, PT ;  /* 0x000000ff1a00720c */ /* 0x000fe20003fa6270 */
[----:B------:R-:W-:Y:S01]  /*4b60*/  @!P2 IMAD.IADD R5, R5, 0x1, -R8 ;  /* 0x000000010505a824 */ /* 0x000fe200078e0a08 */
[----:B------:R-:W-:Y:S01]  /*4b70*/  SEL R4, R15, R4, !P3 ;  /* 0x000000040f047207 */ /* 0x000fe20005800000 */
[----:B------:R-:W3:Y:S01]  /*4b80*/  LDL.LU R26, [R1+0x2f8] ;  /* 0x0002f800011a7983 */ /* 0x000ee20000300800 */
[----:B------:R-:W-:Y:S01]  /*4b90*/  ISETP.GT.U32.AND P2, PT, R59, R7, PT ;  /* 0x000000073b00720c */ /* 0x000fe20003f44070 */
[----:B------:R-:W-:-:S02]  /*4ba0*/  IMAD.HI.U32 R0, R9, R13, RZ ;  /* 0x0000000d09007227 */ /* 0x000fc400078e00ff */
[----:B------:R0:W-:Y:S02]  /*4bb0*/  STL [R1+0x40c], R4 ;  /* 0x00040c0401007387 */ /* 0x0001e40000100800 */
[----:B------:R-:W-:-:S04]  /*4bc0*/  IMAD.MOV R0, RZ, RZ, -R0 ;  /* 0x000000ffff007224 */ /* 0x000fc800078e0a00 */
[----:B------:R-:W-:Y:S02]  /*4bd0*/  @!P5 IMAD.MOV R5, RZ, RZ, -R5 ;  /* 0x000000ffff05d224 */ /* 0x000fe400078e0a05 */
[----:B------:R-:W-:Y:S01]  /*4be0*/  IMAD R0, R59, R0, R13 ;  /* 0x000000003b007224 */ /* 0x000fe200078e020d */
[----:B------:R-:W-:Y:S02]  /*4bf0*/  IABS R13, R27 ;  /* 0x0000001b000d7213 */ /* 0x000fe40000000000 */
[----:B0-----:R-:W-:Y:S01]  /*4c00*/  SEL R4, R15, R6, !P3 ;  /* 0x000000060f047207 */ /* 0x001fe20005800000 */
[----:B------:R-:W-:Y:S01]  /*4c10*/  @!P2 IMAD.IADD R7, R7, 0x1, -R59 ;  /* 0x000000010707a824 */ /* 0x000fe200078e0a3b */
[----:B------:R-:W-:Y:S01]  /*4c20*/  ISETP.GT.U32.AND P0, PT, R59, R0, PT ;  /* 0x000000003b00720c */ /* 0x000fe20003f04070 */
[----:B------:R-:W-:Y:S02]  /*4c30*/  IMAD.HI.U32 R14, R9, R13, RZ ;  /* 0x0000000d090e7227 */ /* 0x000fe400078e00ff */
[----:B------:R0:W-:Y:S01]  /*4c40*/  STL [R1+0x408], R4 ;  /* 0x0004080401007387 */ /* 0x0001e20000100800 */
[----:B------:R-:W-:Y:S01]  /*4c50*/  ISETP.GT.U32.AND P5, PT, R59, R7, PT ;  /* 0x000000073b00720c */ /* 0x000fe20003fa4070 */
[----:B------:R-:W-:Y:S01]  /*4c60*/  IMAD.MOV R14, RZ, RZ, -R14 ;  /* 0x000000ffff0e7224 */ /* 0x000fe200078e0a0e */
[----:B0-----:R-:W-:-:S05]  /*4c70*/  SEL R4, R15, R10, !P3 ;  /* 0x0000000a0f047207 */ /* 0x001fca0005800000 */
[----:B------:R0:W-:Y:S02]  /*4c80*/  STL [R1+0x404], R4 ;  /* 0x0004040401007387 */ /* 0x0001e40000100800 */
[----:B0-----:R-:W-:Y:S02]  /*4c90*/  SEL R4, R15, R5, !P3 ;  /* 0x000000050f047207 */ /* 0x001fe40005800000 */
[----:B------:R-:W-:Y:S02]  /*4ca0*/  ISETP.GT.U32.AND P3, PT, R59, R12, PT ;  /* 0x0000000c3b00720c */ /* 0x000fe40003f64070 */
[----:B------:R-:W-:-:S04]  /*4cb0*/  @!P5 IMAD.IADD R7, R7, 0x1, -R59 ;  /* 0x000000010707d824 */ /* 0x000fc800078e0a3b */
[----:B------:R-:W-:-:S07]  /*4cc0*/  @!P4 IMAD.MOV R7, RZ, RZ, -R7 ;  /* 0x000000ffff07c224 */ /* 0x000fce00078e0a07 */
[----:B------:R-:W-:Y:S01]  /*4cd0*/  @!P3 IMAD.IADD R12, R12, 0x1, -R59 ;  /* 0x000000010c0cb824 */ /* 0x000fe200078e0a3b */
[----:B------:R-:W-:Y:S01]  /*4ce0*/  ISETP.GE.AND P3, PT, R27, RZ, PT ;  /* 0x000000ff1b00720c */ /* 0x000fe20003f66270 */
[----:B------:R-:W-:Y:S02]  /*4cf0*/  IMAD.MOV.U32 R27, RZ, RZ, R29 ;  /* 0x000000ffff1b7224 */ /* 0x000fe400078e001d */
[----:B------:R-:W-:Y:S02]  /*4d00*/  IMAD.MOV.U32 R29, RZ, RZ, R32 ;  /* 0x000000ffff1d7224 */ /* 0x000fe400078e0020 */
[----:B------:R-:W-:Y:S02]  /*4d10*/  IMAD.MOV.U32 R32, RZ, RZ, R34 ;  /* 0x000000ffff207224 */ /* 0x000fe400078e0022 */
[----:B------:R-:W-:Y:S01]  /*4d20*/  IMAD.MOV.U32 R34, RZ, RZ, R36 ;  /* 0x000000ffff227224 */ /* 0x000fe200078e0024 */
[----:B------:R0:W-:Y:S01]  /*4d30*/  STL [R1+0x400], R4 ;  /* 0x0004000401007387 */ /* 0x0001e20000100800 */
[----:B------:R-:W-:-:S02]  /*4d40*/  IMAD.MOV.U32 R36, RZ, RZ, R41 ;  /* 0x000000ffff247224 */ /* 0x000fc400078e0029 */
[----:B------:R-:W-:Y:S02]  /*4d50*/  IMAD.MOV.U32 R23, RZ, RZ, R29 ;  /* 0x000000ffff177224 */ /* 0x000fe400078e001d */
[----:B------:R-:W-:Y:S02]  /*4d60*/  IMAD.MOV.U32 R41, RZ, RZ, R49 ;  /* 0x000000ffff297224 */ /* 0x000fe400078e0031 */
[----:B------:R-:W-:Y:S01]  /*4d70*/  IMAD.MOV.U32 R29, RZ, RZ, R30 ;  /* 0x000000ffff1d7224 */ /* 0x000fe200078e001e */
[----:B------:R-:W4:Y:S01]  /*4d80*/  LDL.LU R49, [R1+0x318] ;  /* 0x0003180001317983 */ /* 0x000f220000300800 */
[----:B------:R-:W-:Y:S02]  /*4d90*/  IMAD.MOV.U32 R30, RZ, RZ, R31 ;  /* 0x000000ffff1e7224 */ /* 0x000fe400078e001f */
[----:B------:R-:W-:Y:S01]  /*4da0*/  IMAD.MOV.U32 R31, RZ, RZ, R33 ;  /* 0x000000ffff1f7224 */ /* 0x000fe200078e0021 */
[----:B------:R1:W-:Y:S04]  /*4db0*/  STL [R1+0x340], R7 ;  /* 0x0003400701007387 */ /* 0x0003e80000100800 */
[----:B------:R-:W4:Y:S04]  /*4dc0*/  LDL.LU R33, [R1+0x3b4] ;  /* 0x0003b40001217983 */ /* 0x000f280000300800 */
[----:B------:R-:W4:Y:S01]  /*4dd0*/  LDL.LU R22, [R1+0x300] ;  /* 0x0003000001167983 */ /* 0x000f220000300800 */
[----:B------:R-:W-:-:S05]  /*4de0*/  @!P0 IMAD.IADD R0, R0, 0x1, -R59 ;  /* 0x0000000100008824 */ /* 0x000fca00078e0a3b */
[----:B------:R-:W-:-:S13]  /*4df0*/  ISETP.GT.U32.AND P0, PT, R59, R0, PT ;  /* 0x000000003b00720c */ /* 0x000fda0003f04070 */
[----:B------:R-:W-:Y:S01]  /*4e00*/  @!P0 IMAD.IADD R0, R0, 0x1, -R59 ;  /* 0x0000000100008824 */ /* 0x000fe200078e0a3b */
[----:B------:R-:W-:Y:S02]  /*4e10*/  ISETP.GE.AND P0, PT, R24, RZ, PT ;  /* 0x000000ff1800720c */ /* 0x000fe40003f06270 */
[----:B------:R-:W4:Y:S01]  /*4e20*/  LDL.LU R24, [R1+0x304] ;  /* 0x0003040001187983 */ /* 0x000f220000300800 */
[C---:B------:R-:W-:Y:S01]  /*4e30*/  ISETP.GT.U32.AND P2, PT, R59.reuse, R11, PT ;  /* 0x0000000b3b00720c */ /* 0x040fe20003f44070 */
[----:B------:R-:W-:Y:S01]  /*4e40*/  IMAD R13, R59, R14, R13 ;  /* 0x0000000e3b0d7224 */ /* 0x000fe200078e020d */
[----:B------:R-:W-:Y:S02]  /*4e50*/  IABS R8, R20 ;  /* 0x0000001400087213 */ /* 0x000fe40000000000 */
[----:B------:R-:W-:-:S03]  /*4e60*/  IABS R14, R25 ;  /* 0x00000019000e7213 */ /* 0x000fc60000000000 */
[----:B0-----:R-:W-:-:S06]  /*4e70*/  IMAD.HI.U32 R4, R9, R8, RZ ;  /* 0x0000000809047227 */ /* 0x001fcc00078e00ff */
[----:B------:R-:W-:Y:S01]  /*4e80*/  @!P2 IMAD.IADD R11, R11, 0x1, -R59 ;  /* 0x000000010b0ba824 */ /* 0x000fe200078e0a3b */
[----:B------:R-:W-:-:S04]  /*4e90*/  ISETP.GT.U32.AND P2, PT, R59, R13, PT ;  /* 0x0000000d3b00720c */ /* 0x000fc80003f44070 */
[----:B------:R-:W-:Y:S01]  /*4ea0*/  ISETP.GT.U32.AND P5, PT, R59, R11, PT ;  /* 0x0000000b3b00720c */ /* 0x000fe20003fa4070 */
[----:B------:R-:W-:-:S04]  /*4eb0*/  IMAD.HI.U32 R5, R9, R14, RZ ;  /* 0x0000000e09057227 */ /* 0x000fc800078e00ff */
[----:B------:R-:W-:Y:S01]  /*4ec0*/  IMAD.MOV R4, RZ, RZ, -R4 ;  /* 0x000000ffff047224 */ /* 0x000fe200078e0a04 */
[----:B------:R-:W-:Y:S01]  /*4ed0*/  IABS R2, R28 ;  /* 0x0000001c00027213 */ /* 0x000fe20000000000 */
[----:B------:R-:W-:Y:S02]  /*4ee0*/  IMAD.MOV R5, RZ, RZ, -R5 ;  /* 0x000000ffff057224 */ /* 0x000fe400078e0a05 */
[C---:B------:R-:W-:Y:S01]  /*4ef0*/  IMAD R4, R59.reuse, R4, R8 ;  /* 0x000000043b047224 */ /* 0x040fe200078e0208 */
[----:B------:R-:W-:Y:S01]  /*4f00*/  MOV R10, R0 ;  /* 0x00000000000a7202 */ /* 0x000fe20000000f00 */
[----:B------:R-:W-:Y:S02]  /*4f10*/  IMAD R5, R59, R5, R14 ;  /* 0x000000053b057224 */ /* 0x000fe400078e020e */
[--C-:B------:R-:W-:Y:S01]  /*4f20*/  @!P2 IMAD.IADD R13, R13, 0x1, -R59.reuse ;  /* 0x000000010d0da824 */ /* 0x100fe200078e0a3b */
[----:B------:R-:W-:Y:S01]  /*4f30*/  ISETP.GT.U32.AND P2, PT, R59, R12, PT ;  /* 0x0000000c3b00720c */ /* 0x000fe20003f44070 */
[----:B------:R-:W-:Y:S01]  /*4f40*/  @!P5 IMAD.IADD R11, R11, 0x1, -R59 ;  /* 0x000000010b0bd824 */ /* 0x000fe200078e0a3b */
[----:B------:R-:W-:Y:S01]  /*4f50*/  ISETP.GT.U32.AND P5, PT, R59, R4, PT ;  /* 0x000000043b00720c */ /* 0x000fe20003fa4070 */
[----:B------:R-:W-:-:S04]  /*4f60*/  IMAD.HI.U32 R6, R9, R2, RZ ;  /* 0x0000000209067227 */ /* 0x000fc800078e00ff */
[----:B------:R-:W-:Y:S01]  /*4f70*/  @!P6 IMAD.MOV R10, RZ, RZ, -R10 ;  /* 0x000000ffff0ae224 */ /* 0x000fe200078e0a0a */
[----:B------:R-:W-:Y:S01]  /*4f80*/  ISETP.GT.U32.AND P6, PT, R59, R5, PT ;  /* 0x000000053b00720c */ /* 0x000fe20003fc4070 */
[----:B------:R-:W-:-:S04]  /*4f90*/  IMAD.MOV R6, RZ, RZ, -R6 ;  /* 0x000000ffff067224 */ /* 0x000fc800078e0a06 */
[C---:B------:R-:W-:Y:S02]  /*4fa0*/  IMAD R2, R59.reuse, R6, R2 ;  /* 0x000000063b027224 */ /* 0x040fe400078e0202 */
[--C-:B------:R-:W-:Y:S02]  /*4fb0*/  @!P2 IMAD.IADD R12, R12, 0x1, -R59.reuse ;  /* 0x000000010c0ca824 */ /* 0x100fe400078e0a3b */
[----:B------:R-:W-:Y:S01]  /*4fc0*/  @!P5 IMAD.IADD R4, R4, 0x1, -R59 ;  /* 0x000000010404d824 */ /* 0x000fe200078e0a3b */
[----:B------:R-:W-:Y:S01]  /*4fd0*/  ISETP.GT.U32.AND P2, PT, R59, R2, PT ;  /* 0x000000023b00720c */ /* 0x000fe20003f44070 */
[----:B-1----:R-:W-:Y:S02]  /*4fe0*/  IMAD.MOV.U32 R7, RZ, RZ, R11 ;  /* 0x000000ffff077224 */ /* 0x002fe400078e000b */
[----:B------:R-:W-:Y:S01]  /*4ff0*/  @!P6 IMAD.IADD R5, R5, 0x1, -R59 ;  /* 0x000000010505e824 */ /* 0x000fe200078e0a3b */
[C---:B------:R-:W-:Y:S01]  /*5000*/  ISETP.GT.U32.AND P6, PT, R59.reuse, R4, PT ;  /* 0x000000043b00720c */ /* 0x040fe20003fc4070 */
[----:B------:R-:W-:Y:S01]  /*5010*/  @!P1 IMAD.MOV R7, RZ, RZ, -R7 ;  /* 0x000000ffff079224 */ /* 0x000fe200078e0a07 */
[----:B------:R0:W-:Y:S04]  /*5020*/  STL [R1+0x33c], R10 ;  /* 0x00033c0a01007387 */ /* 0x0001e80000100800 */
[----:B------:R1:W-:Y:S03]  /*5030*/  STL [R1+0x334], R7 ;  /* 0x0003340701007387 */ /* 0x0003e60000100800 */
[--C-:B------:R-:W-:Y:S01]  /*5040*/  @!P2 IMAD.IADD R2, R2, 0x1, -R59.reuse ;  /* 0x000000010202a824 */ /* 0x100fe200078e0a3b */
[----:B------:R-:W-:Y:S01]  /*5050*/  ISETP.GT.U32.AND P2, PT, R59, R5, PT ;  /* 0x000000053b00720c */ /* 0x000fe20003f44070 */
[----:B0-----:R-:W-:Y:S01]  /*5060*/  IMAD.MOV.U32 R10, RZ, RZ, R12 ;  /* 0x000000ffff0a7224 */ /* 0x001fe200078e000c */
[----:B------:R-:W-:Y:S01]  /*5070*/  IABS R12, R27 ;  /* 0x0000001b000c7213 */ /* 0x000fe20000000000 */
[----:B------:R-:W-:-:S04]  /*5080*/  @!P6 IMAD.IADD R4, R4, 0x1, -R59 ;  /* 0x000000010404e824 */ /* 0x000fc800078e0a3b */
[----:B------:R-:W-:Y:S01]  /*5090*/  IMAD.HI.U32 R14, R9, R12, RZ ;  /* 0x0000000c090e7227 */ /* 0x000fe200078e00ff */
[----:B------:R-:W-:-:S03]  /*50a0*/  ISETP.GT.U32.AND P4, PT, R59, R13, PT ;  /* 0x0000000d3b00720c */ /* 0x000fc60003f84070 */
[----:B------:R-:W-:Y:S02]  /*50b0*/  IMAD.MOV R14, RZ, RZ, -R14 ;  /* 0x000000ffff0e7224 */ /* 0x000fe400078e0a0e */
[----:B------:R-:W-:Y:S02]  /*50c0*/  @!P2 IADD3 R5, PT, PT, R5, -R59, RZ ;  /* 0x8000003b0505a210 */ /* 0x000fe40007ffe0ff */
[----:B------:R-:W-:Y:S01]  /*50d0*/  ISETP.GE.AND P1, PT, R20, RZ, PT ;  /* 0x000000ff1400720c */ /* 0x000fe20003f26270 */
[C---:B------:R-:W-:Y:S02]  /*50e0*/  IMAD R12, R59.reuse, R14, R12 ;  /* 0x0000000e3b0c7224 */ /* 0x040fe400078e020c */
[----:B------:R-:W-:Y:S01]  /*50f0*/  @!P0 IMAD.MOV R10, RZ, RZ, -R10 ;  /* 0x000000ffff0a8224 */ /* 0x000fe200078e0a0a */
[----:B------:R-:W-:Y:S01]  /*5100*/  ISETP.GE.AND P5, PT, R28, RZ, PT ;  /* 0x000000ff1c00720c */ /* 0x000fe20003fa6270 */
[----:B------:R-:W-:Y:S01]  /*5110*/  IMAD.MOV.U32 R28, RZ, RZ, R29 ;  /* 0x000000ffff1c7224 */ /* 0x000fe200078e001d */
[----:B------:R-:W-:Y:S01]  /*5120*/  ISETP.GT.U32.AND P0, PT, R59, R2, PT ;  /* 0x000000023b00720c */ /* 0x000fe20003f04070 */
[----:B------:R-:W-:Y:S01]  /*5130*/  @!P4 IMAD.IADD R13, R13, 0x1, -R59 ;  /* 0x000000010d0dc824 */ /* 0x000fe200078e0a3b */
[----:B------:R-:W-:Y:S01]  /*5140*/  ISETP.GE.AND P4, PT, R25, RZ, PT ;  /* 0x000000ff1900720c */ /* 0x000fe20003f86270 */
[----:B------:R0:W-:Y:S01]  /*5150*/  STL [R1+0x330], R10 ;  /* 0x0003300a01007387 */ /* 0x0001e20000100800 */
[----:B------:R-:W-:-:S02]  /*5160*/  IMAD.MOV.U32 R29, RZ, RZ, R32 ;  /* 0x000000ffff1d7224 */ /* 0x000fc400078e0020 */
[----:B------:R-:W-:Y:S02]  /*5170*/  IMAD.MOV.U32 R25, RZ, RZ, R30 ;  /* 0x000000ffff197224 */ /* 0x000fe400078e001e */
[----:B------:R-:W-:Y:S02]  /*5180*/  IMAD.MOV.U32 R32, RZ, RZ, R40 ;  /* 0x000000ffff207224 */ /* 0x000fe400078e0028 */
[----:B------:R-:W-:Y:S02]  /*5190*/  @!P3 IMAD.MOV R13, RZ, RZ, -R13 ;  /* 0x000000ffff0db224 */ /* 0x000fe400078e0a0d */
[----:B------:R-:W-:Y:S02]  /*51a0*/  IMAD.MOV.U32 R40, RZ, RZ, R41 ;  /* 0x000000ffff287224 */ /* 0x000fe400078e0029 */
[----:B------:R-:W-:Y:S02]  /*51b0*/  @!P1 IMAD.MOV R4, RZ, RZ, -R4 ;  /* 0x000000ffff049224 */ /* 0x000fe400078e0a04 */
[----:B------:R-:W-:-:S02]  /*51c0*/  IMAD.MOV.U32 R41, RZ, RZ, R45 ;  /* 0x000000ffff297224 */ /* 0x000fc400078e002d */
[----:B------:R-:W-:Y:S02]  /*51d0*/  IMAD.MOV.U32 R45, RZ, RZ, R54 ;  /* 0x000000ffff2d7224 */ /* 0x000fe400078e0036 */
[----:B------:R-:W-:Y:S01]  /*51e0*/  @!P0 IMAD.IADD R2, R2, 0x1, -R59 ;  /* 0x0000000102028824 */ /* 0x000fe200078e0a3b */
[----:B--2---:R-:W-:-:S05]  /*51f0*/  IABS R6, R21 ;  /* 0x0000001500067213 */ /* 0x004fca0000000000 */
[----:B------:R-:W-:-:S04]  /*5200*/  IMAD.HI.U32 R0, R9, R6, RZ ;  /* 0x0000000609007227 */ /* 0x000fc800078e00ff */
[----:B------:R-:W-:Y:S01]  /*5210*/  IMAD.MOV R0, RZ, RZ, -R0 ;  /* 0x000000ffff007224 */ /* 0x000fe200078e0a00 */
[----:B---3--:R-:W-:-:S03]  /*5220*/  IABS R8, R26 ;  /* 0x0000001a00087213 */ /* 0x008fc60000000000 */
[----:B------:R-:W-:Y:S02]  /*5230*/  IMAD R6, R59, R0, R6 ;  /* 0x000000003b067224 */ /* 0x000fe400078e0206 */
[----:B-1----:R-:W-:-:S03]  /*5240*/  IMAD.HI.U32 R7, R9, R8, RZ ;  /* 0x0000000809077227 */ /* 0x002fc600078e00ff */
[----:B------:R-:W-:Y:S01]  /*5250*/  ISETP.GT.U32.AND P6, PT, R59, R6, PT ;  /* 0x000000063b00720c */ /* 0x000fe20003fc4070 */
[----:B------:R-:W-:-:S04]  /*5260*/  IMAD.MOV R7, RZ, RZ, -R7 ;  /* 0x000000ffff077224 */ /* 0x000fc800078e0a07 */
[----:B------:R-:W-:-:S05]  /*5270*/  IMAD R8, R59, R7, R8 ;  /* 0x000000073b087224 */ /* 0x000fca00078e0208 */
[----:B------:R-:W-:-:S03]  /*5280*/  ISETP.GT.U32.AND P2, PT, R59, R8, PT ;  /* 0x000000083b00720c */ /* 0x000fc60003f44070 */
[----:B------:R-:W-:Y:S01]  /*5290*/  @!P6 IMAD.IADD R6, R6, 0x1, -R59 ;  /* 0x000000010606e824 */ /* 0x000fe200078e0a3b */
[----:B------:R-:W-:-:S04]  /*52a0*/  ISETP.GT.U32.AND P6, PT, R59, R12, PT ;  /* 0x0000000c3b00720c */ /* 0x000fc80003fc4070 */
[----:B------:R-:W-:-:S05]  /*52b0*/  ISETP.GT.U32.AND P3, PT, R59, R6, PT ;  /* 0x000000063b00720c */ /* 0x000fca0003f64070 */
[----:B------:R-:W-:-:S04]  /*52c0*/  @!P2 IMAD.IADD R8, R8, 0x1, -R59 ;  /* 0x000000010808a824 */ /* 0x000fc800078e0a3b */
[--C-:B------:R-:W-:Y:S01]  /*52d0*/  @!P6 IMAD.IADD R12, R12, 0x1, -R59.reuse ;  /* 0x000000010c0ce824 */ /* 0x100fe200078e0a3b */
[----:B------:R-:W-:Y:S02]  /*52e0*/  ISETP.GT.U32.AND P6, PT, R59, R8, PT ;  /* 0x000000083b00720c */ /* 0x000fe40003fc4070 */
[----:B------:R-:W-:Y:S01]  /*52f0*/  ISETP.GE.AND P0, PT, R21, RZ, PT ;  /* 0x000000ff1500720c */ /* 0x000fe20003f06270 */
[----:B------:R-:W-:Y:S01]  /*5300*/  @!P3 IMAD.IADD R6, R6, 0x1, -R59 ;  /* 0x000000010606b824 */ /* 0x000fe200078e0a3b */
[----:B------:R-:W-:Y:S01]  /*5310*/  ISETP.GE.AND P2, PT, R26, RZ, PT ;  /* 0x000000ff1a00720c */ /* 0x000fe20003f46270 */
[----:B------:R-:W-:-:S08]  /*5320*/  IMAD.MOV.U32 R26, RZ, RZ, R29 ;  /* 0x000000ffff1a7224 */ /* 0x000fd000078e001d */
[----:B------:R-:W-:Y:S01]  /*5330*/  @!P6 IMAD.IADD R8, R8, 0x1, -R59 ;  /* 0x000000010808e824 */ /* 0x000fe200078e0a3b */
[----:B------:R-:W-:Y:S01]  /*5340*/  ISETP.GE.AND P6, PT, R27, RZ, PT ;  /* 0x000000ff1b00720c */ /* 0x000fe20003fc6270 */
[----:B----4-:R-:W-:Y:S02]  /*5350*/  IMAD.MOV.U32 R30, RZ, RZ, R49 ;  /* 0x000000ffff1e7224 */ /* 0x010fe400078e0031 */
[----:B------:R-:W-:Y:S02]  /*5360*/  IMAD.MOV.U32 R49, RZ, RZ, R55 ;  /* 0x000000ffff317224 */ /* 0x000fe400078e0037 */
[----:B------:R-:W2:Y:S04]  /*5370*/  LDL.LU R55, [R1+0x4b4] ;  /* 0x0004b40001377983 */ /* 0x000ea80000300800 */
[----:B------:R-:W3:Y:S01]  /*5380*/  LDL.LU R54, [R1+0x4b0] ;  /* 0x0004b00001367983 */ /* 0x000ee20000300800 */
[----:B------:R-:W-:-:S05]  /*5390*/  IABS R11, R22 ;  /* 0x00000016000b7213 */ /* 0x000fca0000000000 */
[----:B0-----:R-:W-:Y:S01]  /*53a0*/  IMAD.HI.U32 R10, R9, R11, RZ ;  /* 0x0000000b090a7227 */ /* 0x001fe200078e00ff */
[----:B------:R-:W-:Y:S03]  /*53b0*/  STL [R1+0x32c], R13 ;  /* 0x00032c0d01007387 */ /* 0x000fe60000100800 */
[----:B------:R-:W-:Y:S01]  /*53c0*/  IMAD.MOV R10, RZ, RZ, -R10 ;  /* 0x000000ffff0a7224 */ /* 0x000fe200078e0a0a */
[----:B------:R0:W-:Y:S03]  /*53d0*/  STL [R1+0x328], R4 ;  /* 0x0003280401007387 */ /* 0x0001e60000100800 */
[----:B------:R-:W-:Y:S02]  /*53e0*/  IMAD R10, R59, R10, R11 ;  /* 0x0000000a3b0a7224 */ /* 0x000fe400078e020b */
[----:B0-----:R-:W-:-:S04]  /*53f0*/  IMAD.MOV.U32 R4, RZ, RZ, R5 ;  /* 0x000000ffff047224 */ /* 0x001fc800078e0005 */
[----:B------:R-:W-:Y:S01]  /*5400*/  @!P4 IMAD.MOV R4, RZ, RZ, -R4 ;  /* 0x000000ffff04c224 */ /* 0x000fe200078e0a04 */
[----:B------:R-:W-:Y:S01]  /*5410*/  ISETP.GT.U32.AND P4, PT, R59, R10, PT ;  /* 0x0000000a3b00720c */ /* 0x000fe20003f84070 */
[----:B------:R-:W-:Y:S02]  /*5420*/  IMAD.MOV.U32 R29, RZ, RZ, R30 ;  /* 0x000000ffff1d7224 */ /* 0x000fe400078e001e */
[----:B------:R-:W-:Y:S02]  /*5430*/  IMAD.MOV.U32 R30, RZ, RZ, R32 ;  /* 0x000000ffff1e7224 */ /* 0x000fe400078e0020 */
[----:B------:R-:W-:Y:S02]  /*5440*/  IMAD.MOV.U32 R13, RZ, RZ, R2 ;  /* 0x000000ffff0d7224 */ /* 0x000fe400078e0002 */
[----:B------:R-:W-:Y:S02]  /*5450*/  IMAD.MOV.U32 R5, RZ, RZ, R6 ;  /* 0x000000ffff057224 */ /* 0x000fe400078e0006 */
[----:B------:R-:W-:-:S02]  /*5460*/  IMAD.MOV.U32 R27, RZ, RZ, R29 ;  /* 0x000000ffff1b7224 */ /* 0x000fc400078e001d */
[----:B------:R-:W-:Y:S02]  /*5470*/  @!P5 IMAD.MOV R13, RZ, RZ, -R13 ;  /* 0x000000ffff0dd224 */ /* 0x000fe400078e0a0d */
[----:B------:R-:W-:Y:S02]  /*5480*/  IMAD.MOV.U32 R29, RZ, RZ, R30 ;  /* 0x000000ffff1d7224 */ /* 0x000fe400078e001e */
[----:B------:R-:W-:Y:S02]  /*5490*/  IMAD.MOV.U32 R30, RZ, RZ, R31 ;  /* 0x000000ffff1e7224 */ /* 0x000fe400078e001f */
[----:B------:R-:W-:Y:S02]  /*54a0*/  IMAD.MOV.U32 R32, RZ, RZ, R39 ;  /* 0x000000ffff207224 */ /* 0x000fe400078e0027 */
[----:B------:R-:W-:Y:S01]  /*54b0*/  IMAD.MOV.U32 R31, RZ, RZ, R35 ;  /* 0x000000ffff1f7224 */ /* 0x000fe200078e0023 */
[----:B------:R-:W4:Y:S01]  /*54c0*/  LDL.LU R39, [R1+0x3c8] ;  /* 0x0003c80001277983 */ /* 0x000f220000300800 */
[----:B------:R-:W-:Y:S01]  /*54d0*/  @!P0 IMAD.MOV R5, RZ, RZ, -R5 ;  /* 0x000000ffff058224 */ /* 0x000fe200078e0a05 */
[----:B------:R-:W-:Y:S01]  /*54e0*/  IABS R7, R24 ;  /* 0x0000001800077213 */ /* 0x000fe20000000000 */
[----:B------:R-:W-:Y:S01]  /*54f0*/  @!P4 IMAD.IADD R10, R10, 0x1, -R59 ;  /* 0x000000010a0ac824 */ /* 0x000fe200078e0a3b */
[----:B------:R0:W-:Y:S01]  /*5500*/  STL [R1+0x324], R4 ;  /* 0x0003240401007387 */ /* 0x0001e20000100800 */
[----:B------:R-:W-:Y:S01]  /*5510*/  MOV R35, R44 ;  /* 0x0000002c00237202 */ /* 0x000fe20000000f00 */
[----:B------:R-:W-:Y:S01]  /*5520*/  IMAD.MOV.U32 R44, RZ, RZ, R46 ;  /* 0x000000ffff2c7224 */ /* 0x000fe200078e002e */
[----:B------:R-:W-:Y:S01]  /*5530*/  ISETP.GE.AND P4, PT, R24, RZ, PT ;  /* 0x000000ff1800720c */ /* 0x000fe20003f86270 */
[----:B------:R-:W-:Y:S01]  /*5540*/  STL [R1+0x320], R13 ;  /* 0x0003200d01007387 */ /* 0x000fe20000100800 */
[----:B------:R-:W-:-:S02]  /*5550*/  IMAD.MOV.U32 R24, RZ, RZ, R29 ;  /* 0x000000ffff187224 */ /* 0x000fc400078e001d */
[----:B------:R-:W-:Y:S01]  /*5560*/  IMAD.MOV.U32 R29, RZ, RZ, R30 ;  /* 0x000000ffff1d7224 */ /* 0x000fe200078e001e */
[----:B------:R-:W2:Y:S01]  /*5570*/  LDL.LU R46, [R1+0x490] ;  /* 0x00049000012e7983 */ /* 0x000ea20000300800 */
[----:B------:R-:W-:-:S03]  /*5580*/  IMAD.MOV.U32 R30, RZ, RZ, R31 ;  /* 0x000000ffff1e7224 */ /* 0x000fc600078e001f */
[----:B------:R1:W-:Y:S04]  /*5590*/  STL [R1+0x304], R5 ;  /* 0x0003040501007387 */ /* 0x0003e80000100800 */
[----:B------:R-:W2:Y:S01]  /*55a0*/  LDL.LU R31, [R1+0x39c] ;  /* 0x00039c00011f7983 */ /* 0x000ea20000300800 */
[----:B------:R-:W-:-:S04]  /*55b0*/  IMAD.HI.U32 R15, R9, R7, RZ ;  /* 0x00000007090f7227 */ /* 0x000fc800078e00ff */
[----:B------:R-:W-:-:S04]  /*55c0*/  IMAD.MOV R15, RZ, RZ, -R15 ;  /* 0x000000ffff0f7224 */ /* 0x000fc800078e0a0f */
[----:B------:R-:W-:-:S05]  /*55d0*/  IMAD R7, R59, R15, R7 ;  /* 0x0000000f3b077224 */ /* 0x000fca00078e0207 */
[C---:B------:R-:W-:Y:S02]  /*55e0*/  ISETP.GT.U32.AND P5, PT, R59.reuse, R7, PT ;  /* 0x000000073b00720c */ /* 0x040fe40003fa4070 */
[----:B------:R-:W-:-:S11]  /*55f0*/  ISETP.GT.U32.AND P1, PT, R59, R12, PT ;  /* 0x0000000c3b00720c */ /* 0x000fd60003f24070 */
[--C-:B------:R-:W-:Y:S02]  /*5600*/  @!P5 IMAD.IADD R7, R7, 0x1, -R59.reuse ;  /* 0x000000010707d824 */ /* 0x100fe400078e0a3b */
[----:B------:R-:W-:-:S03]  /*5610*/  @!P1 IMAD.IADD R12, R12, 0x1, -R59 ;  /* 0x000000010c0c9824 */ /* 0x000fc600078e0a3b */
[----:B------:R-:W-:Y:S01]  /*5620*/  ISETP.GT.U32.AND P0, PT, R59, R7, PT ;  /* 0x000000073b00720c */ /* 0x000fe20003f04070 */
[----:B------:R-:W-:Y:S02]  /*5630*/  IMAD.MOV.U32 R6, RZ, RZ, R12 ;  /* 0x000000ffff067224 */ /* 0x000fe400078e000c */
[----:B------:R-:W-:Y:S02]  /*5640*/  @!P2 IMAD.MOV R8, RZ, RZ, -R8 ;  /* 0x000000ffff08a224 */ /* 0x000fe400078e0a08 */
[----:B------:R-:W-:Y:S01]  /*5650*/  @!P6 IMAD.MOV R6, RZ, RZ, -R6 ;  /* 0x000000ffff06e224 */ /* 0x000fe200078e0a06 */
[----:B------:R-:W-:Y:S02]  /*5660*/  IABS R11, R25 ;  /* 0x00000019000b7213 */ /* 0x000fe40000000000 */
[----:B------:R-:W-:Y:S05]  /*5670*/  STL [R1+0x300], R8 ;  /* 0x0003000801007387 */ /* 0x000fea0000100800 */
[----:B------:R-:W-:Y:S01]  /*5680*/  @!P0 IMAD.IADD R7, R7, 0x1, -R59 ;  /* 0x0000000107078824 */ /* 0x000fe200078e0a3b */
[----:B------:R-:W-:Y:S01]  /*5690*/  ISETP.GE.AND P0, PT, R25, RZ, PT ;  /* 0x000000ff1900720c */ /* 0x000fe20003f06270 */
[----:B------:R-:W-:Y:S01]  /*56a0*/  IMAD.MOV.U32 R25, RZ, RZ, R29 ;  /* 0x000000ffff197224 */ /* 0x000fe200078e001d */
[----:B------:R0:W-:Y:S01]  /*56b0*/  STL [R1+0x2fc], R6 ;  /* 0x0002fc0601007387 */ /* 0x0001e20000100800 */
[----:B------:R-:W-:-:S05]  /*56c0*/  IABS R0, R23 ;  /* 0x0000001700007213 */ /* 0x000fca0000000000 */
[----:B------:R-:W-:-:S04]  /*56d0*/  IMAD.HI.U32 R14, R9, R0, RZ ;  /* 0x00000000090e7227 */ /* 0x000fc800078e00ff */
[----:B------:R-:W-:-:S04]  /*56e0*/  IMAD.MOV R14, RZ, RZ, -R14 ;  /* 0x000000ffff0e7224 */ /* 0x000fc800078e0a0e */
[C---:B------:R-:W-:Y:S02]  /*56f0*/  IMAD R0, R59.reuse, R14, R0 ;  /* 0x0000000e3b007224 */ /* 0x040fe400078e0200 */
[----:B--2---:R-:W-:Y:S02]  /*5700*/  IMAD.MOV.U32 R29, RZ, RZ, R31 ;  /* 0x000000ffff1d7224 */ /* 0x004fe400078e001f */
[----:B------:R-:W2:Y:S01]  /*5710*/  LDL.LU R31, [R1+0x3a0] ;  /* 0x0003a000011f7983 */ /* 0x000ea20000300800 */
[C---:B------:R-:W-:Y:S02]  /*5720*/  ISETP.GT.U32.AND P3, PT, R59.reuse, R0, PT ;  /* 0x000000003b00720c */ /* 0x040fe40003f64070 */
[----:B------:R-:W-:Y:S02]  /*5730*/  IABS R14, R28 ;  /* 0x0000001c000e7213 */ /* 0x000fe40000000000 */
[----:B------:R-:W-:Y:S01]  /*5740*/  ISETP.GT.U32.AND P5, PT, R59, R10, PT ;  /* 0x0000000a3b00720c */ /* 0x000fe20003fa4070 */
[----:B------:R-:W-:-:S04]  /*5750*/  IMAD.HI.U32 R2, R9, R11, RZ ;  /* 0x0000000b09027227 */ /* 0x000fc800078e00ff */
[----:B0-----:R-:W-:-:S04]  /*5760*/  IMAD.HI.U32 R4, R9, R14, RZ ;  /* 0x0000000e09047227 */ /* 0x001fc800078e00ff */
[----:B------:R-:W-:Y:S02]  /*5770*/  IMAD.MOV R4, RZ, RZ, -R4 ;  /* 0x000000ffff047224 */ /* 0x000fe400078e0a04 */
[----:B------:R-:W-:Y:S02]  /*5780*/  IMAD.MOV R2, RZ, RZ, -R2 ;  /* 0x000000ffff027224 */ /* 0x000fe400078e0a02 */
[----:B------:R-:W-:Y:S02]  /*5790*/  @!P3 IMAD.IADD R0, R0, 0x1, -R59 ;  /* 0x000000010000b824 */ /* 0x000fe400078e0a3b */
[C---:B------:R-:W-:Y:S02]  /*57a0*/  IMAD R4, R59.reuse, R4, R14 ;  /* 0x000000043b047224 */ /* 0x040fe400078e020e */
[C---:B------:R-:W-:Y:S01]  /*57b0*/  IMAD R2, R59.reuse, R2, R11 ;  /* 0x000000023b027224 */ /* 0x040fe200078e020b */
[----:B------:R-:W-:Y:S01]  /*57c0*/  ISETP.GT.U32.AND P3, PT, R59, R0, PT ;  /* 0x000000003b00720c */ /* 0x000fe20003f64070 */
[----:B------:R-:W-:Y:S01]  /*57d0*/  @!P5 IMAD.IADD R10, R10, 0x1, -R59 ;  /* 0x000000010a0ad824 */ /* 0x000fe200078e0a3b */
[----:B------:R-:W-:-:S02]  /*57e0*/  ISETP.GE.AND P1, PT, R22, RZ, PT ;  /* 0x000000ff1600720c */ /* 0x000fc40003f26270 */
[C---:B------:R-:W-:Y:S02]  /*57f0*/  ISETP.GT.U32.AND P5, PT, R59.reuse, R4, PT ;  /* 0x000000043b00720c */ /* 0x040fe40003fa4070 */
[----:B------:R-:W-:Y:S02]  /*5800*/  ISETP.GT.U32.AND P2, PT, R59, R2, PT ;  /* 0x000000023b00720c */ /* 0x000fe40003f44070 */
[----:B-1----:R-:W-:-:S05]  /*5810*/  IABS R5, R26 ;  /* 0x0000001a00057213 */ /* 0x002fca0000000000 */
[----:B------:R-:W-:Y:S01]  /*5820*/  IMAD.HI.U32 R6, R9, R5, RZ ;  /* 0x0000000509067227 */ /* 0x000fe200078e00ff */
[----:B------:R-:W-:-:S03]  /*5830*/  IABS R8, R27 ;  /* 0x0000001b00087213 */ /* 0x000fc60000000000 */
[--C-:B------:R-:W-:Y:S01]  /*5840*/  @!P3 IMAD.IADD R0, R0, 0x1, -R59.reuse ;  /* 0x000000010000b824 */ /* 0x100fe200078e0a3b */
[----:B------:R-:W-:Y:S01]  /*5850*/  ISETP.GE.AND P3, PT, R28, RZ, PT ;  /* 0x000000ff1c00720c */ /* 0x000fe20003f66270 */
[--C-:B------:R-:W-:Y:S01]  /*5860*/  @!P5 IMAD.IADD R4, R4, 0x1, -R59.reuse ;  /* 0x000000010404d824 */ /* 0x100fe200078e0a3b */
[----:B------:R-:W-:Y:S01]  /*5870*/  IADD3 R6, PT, PT, -R6, RZ, RZ ;  /* 0x000000ff06067210 */ /* 0x000fe20007ffe1ff */
[----:B------:R-:W-:Y:S02]  /*5880*/  @!P1 IMAD.MOV R10, RZ, RZ, -R10 ;  /* 0x000000ffff0a9224 */ /* 0x000fe400078e0a0a */
[----:B------:R-:W-:Y:S02]  /*5890*/  IMAD.MOV.U32 R28, RZ, RZ, R30 ;  /* 0x000000ffff1c7224 */ /* 0x000fe400078e001e */
[----:B------:R-:W-:Y:S02]  /*58a0*/  IMAD.MOV.U32 R30, RZ, RZ, R32 ;  /* 0x000000ffff1e7224 */ /* 0x000fe400078e0020 */
[----:B------:R-:W-:-:S02]  /*58b0*/  @!P2 IMAD.IADD R2, R2, 0x1, -R59 ;  /* 0x000000010202a824 */ /* 0x000fc400078e0a3b */
[----:B------:R-:W-:Y:S01]  /*58c0*/  IMAD.MOV.U32 R32, RZ, RZ, R50 ;  /* 0x000000ffff207224 */ /* 0x000fe200078e0032 */
[C---:B------:R-:W-:Y:S01]  /*58d0*/  ISETP.GT.U32.AND P5, PT, R59.reuse, R4, PT ;  /* 0x000000043b00720c */ /* 0x040fe20003fa4070 */
[----:B------:R-:W3:Y:S01]  /*58e0*/  LDL.LU R50, [R1+0x4bc] ;  /* 0x0004bc0001327983 */ /* 0x000ee20000300800 */
[C---:B------:R-:W-:Y:S01]  /*58f0*/  IMAD R6, R59.reuse, R6, R5 ;  /* 0x000000063b067224 */ /* 0x040fe200078e0205 */
[----:B------:R-:W-:Y:S01]  /*5900*/  ISETP.GT.U32.AND P1, PT, R59, R2, PT ;  /* 0x000000023b00720c */ /* 0x000fe20003f24070 */
[----:B------:R-:W-:Y:S01]  /*5910*/  IMAD.HI.U32 R5, R9, R8, RZ ;  /* 0x0000000809057227 */ /* 0x000fe200078e00ff */
[----:B------:R0:W-:Y:S03]  /*5920*/  STL [R1+0x2f8], R10 ;  /* 0x0002f80a01007387 */ /* 0x0001e60000100800 */
[----:B------:R-:W-:Y:S02]  /*5930*/  IMAD.MOV R5, RZ, RZ, -R5 ;  /* 0x000000ffff057224 */ /* 0x000fe400078e0a05 */
[----:B0-----:R-:W-:-:S04]  /*5940*/  IMAD.MOV.U32 R10, RZ, RZ, R7 ;  /* 0x000000ffff0a7224 */ /* 0x001fc800078e0007 */
[----:B------:R-:W-:Y:S01]  /*5950*/  @!P4 IMAD.MOV R10, RZ, RZ, -R10 ;  /* 0x000000ffff0ac224 */ /* 0x000fe200078e0a0a */
[C---:B------:R-:W-:Y:S01]  /*5960*/  ISETP.GT.U32.AND P4, PT, R59.reuse, R6, PT ;  /* 0x000000063b00720c */ /* 0x040fe20003f84070 */
[----:B------:R-:W-:Y:S01]  /*5970*/  IMAD R5, R59, R5, R8 ;  /* 0x000000053b057224 */ /* 0x000fe200078e0208 */
[----:B------:R-:W-:Y:S01]  /*5980*/  ISETP.GE.AND P6, PT, R23, RZ, PT ;  /* 0x000000ff1700720c */ /* 0x000fe20003fc6270 */
[--C-:B------:R-:W-:Y:S02]  /*5990*/  @!P5 IMAD.IADD R4, R4, 0x1, -R59.reuse ;  /* 0x000000010404d824 */ /* 0x100fe400078e0a3b */
[----:B------:R-:W-:Y:S01]  /*59a0*/  @!P1 IMAD.IADD R2, R2, 0x1, -R59 ;  /* 0x0000000102029824 */ /* 0x000fe200078e0a3b */
[----:B------:R-:W-:Y:S01]  /*59b0*/  ISETP.GT.U32.AND P5, PT, R59, R5, PT ;  /* 0x000000053b00720c */ /* 0x000fe20003fa4070 */
[----:B------:R0:W-:Y:S01]  /*59c0*/  STL [R1+0x2f4], R10 ;  /* 0x0002f40a01007387 */ /* 0x0001e20000100800 */
[----:B------:R-:W-:-:S05]  /*59d0*/  IABS R7, R24 ;  /* 0x0000001800077213 */ /* 0x000fca0000000000 */
[----:B------:R-:W-:Y:S02]  /*59e0*/  @!P4 IMAD.IADD R6, R6, 0x1, -R59 ;  /* 0x000000010606c824 */ /* 0x000fe400078e0a3b */
[----:B0-----:R-:W-:Y:S02]  /*59f0*/  IMAD.MOV.U32 R10, RZ, RZ, R2 ;  /* 0x000000ffff0a7224 */ /* 0x001fe400078e0002 */
[----:B------:R-:W-:Y:S02]  /*5a00*/  @!P6 IMAD.MOV R0, RZ, RZ, -R0 ;  /* 0x000000ffff00e224 */ /* 0x000fe400078e0a00 */
[----:B------:R-:W-:Y:S01]  /*5a10*/  @!P0 IMAD.MOV R10, RZ, RZ, -R10 ;  /* 0x000000ffff0a8224 */ /* 0x000fe200078e0a0a */
[----:B------:R-:W-:Y:S01]  /*5a20*/  ISETP.GT.U32.AND P0, PT, R59, R6, PT ;  /* 0x000000063b00720c */ /* 0x000fe20003f04070 */
[----:B------:R-:W-:Y:S01]  /*5a30*/  IMAD.HI.U32 R8, R9, R7, RZ ;  /* 0x0000000709087227 */ /* 0x000fe200078e00ff */
[----:B------:R-:W-:Y:S01]  /*5a40*/  ISETP.GE.AND P6, PT, R27, RZ, PT ;  /* 0x000000ff1b00720c */ /* 0x000fe20003fc6270 */
[----:B------:R0:W-:Y:S01]  /*5a50*/  STL [R1+0x2f0], R0 ;  /* 0x0002f00001007387 */ /* 0x0001e20000100800 */
[----:B------:R-:W-:Y:S01]  /*5a60*/  ISETP.GE.AND P2, PT, R26, RZ, PT ;  /* 0x000000ff1a00720c */ /* 0x000fe20003f46270 */
[----:B------:R-:W-:Y:S01]  /*5a70*/  IMAD.MOV.U32 R27, RZ, RZ, R29 ;  /* 0x000000ffff1b7224 */ /* 0x000fe200078e001d */
[----:B------:R-:W-:Y:S01]  /*5a80*/  IABS R2, R28 ;  /* 0x0000001c00027213 */ /* 0x000fe20000000000 */
[----:B------:R-:W-:-:S02]  /*5a90*/  @!P5 IMAD.IADD R5, R5, 0x1, -R59 ;  /* 0x000000010505d824 */ /* 0x000fc400078e0a3b */
[----:B------:R-:W-:Y:S02]  /*5aa0*/  IMAD.MOV.U32 R26, RZ, RZ, R30 ;  /* 0x000000ffff1a7224 */ /* 0x000fe400078e001e */
[----:B------:R-:W-:Y:S01]  /*5ab0*/  IMAD.MOV R8, RZ, RZ, -R8 ;  /* 0x000000ffff087224 */ /* 0x000fe200078e0a08 */
[----:B0-----:R-:W-:Y:S01]  /*5ac0*/  IABS R0, R25 ;  /* 0x0000001900007213 */ /* 0x001fe20000000000 */
[----:B------:R-:W-:Y:S01]  /*5ad0*/  IMAD.MOV.U32 R30, RZ, RZ, R40 ;  /* 0x000000ffff1e7224 */ /* 0x000fe200078e0028 */
[C---:B------:R-:W-:Y:S01]  /*5ae0*/  ISETP.GT.U32.AND P5, PT, R59.reuse, R5, PT ;  /* 0x000000053b00720c */ /* 0x040fe20003fa4070 */
[----:B------:R-:W-:Y:S02]  /*5af0*/  IMAD R7, R59, R8, R7 ;  /* 0x000000083b077224 */ /* 0x000fe400078e0207 */
[----:B------:R-:W-:-:S04]  /*5b00*/  IMAD.HI.U32 R8, R9, R0, RZ ;  /* 0x0000000009087227 */ /* 0x000fc800078e00ff */
[----:B------:R-:W-:Y:S02]  /*5b10*/  IMAD.MOV R8, RZ, RZ, -R8 ;  /* 0x000000ffff087224 */ /* 0x000fe400078e0a08 */
[--C-:B------:R-:W-:Y:S02]  /*5b20*/  @!P0 IMAD.IADD R6, R6, 0x1, -R59.reuse ;  /* 0x0000000106068824 */ /* 0x100fe400078e0a3b */
[----:B------:R-:W-:Y:S02]  /*5b30*/  IMAD R0, R59, R8, R0 ;  /* 0x000000083b007224 */ /* 0x000fe400078e0200 */
[----:B------:R-:W-:Y:S02]  /*5b40*/  IMAD.MOV.U32 R13, RZ, RZ, R6 ;  /* 0x000000ffff0d7224 */ /* 0x000fe400078e0006 */
[----:B------:R-:W-:Y:S01]  /*5b50*/  @!P5 IMAD.IADD R5, R5, 0x1, -R59 ;  /* 0x000000010505d824 */ /* 0x000fe200078e0a3b */
[----:B------:R-:W-:Y:S01]  /*5b60*/  ISETP.GT.U32.AND P5, PT, R59, R0, PT ;  /* 0x000000003b00720c */ /* 0x000fe20003fa4070 */
[----:B------:R-:W-:Y:S01]  /*5b70*/  @!P2 IMAD.MOV R13, RZ, RZ, -R13 ;  /* 0x000000ffff0da224 */ /* 0x000fe200078e0a0d */
[----:B------:R-:W-:-:S02]  /*5b80*/  ISETP.GE.AND P1, PT, R24, RZ, PT ;  /* 0x000000ff1800720c */ /* 0x000fc40003f26270 */
[----:B------:R-:W-:-:S09]  /*5b90*/  IABS R11, R27 ;  /* 0x0000001b000b7213 */ /* 0x000fd20000000000 */
[----:B------:R-:W-:-:S05]  /*5ba0*/  @!P5 IMAD.IADD R0, R0, 0x1, -R59 ;  /* 0x000000010000d824 */ /* 0x000fca00078e0a3b */
[----:B------:R-:W-:Y:S01]  /*5bb0*/  ISETP.GT.U32.AND P5, PT, R59, R0, PT ;  /* 0x000000003b00720c */ /* 0x000fe20003fa4070 */
[----:B------:R-:W-:Y:S01]  /*5bc0*/  IMAD.MOV.U32 R12, RZ, RZ, R5 ;  /* 0x000000ffff0c7224 */ /* 0x000fe200078e0005 */
[----:B------:R-:W-:Y:S01]  /*5bd0*/  ISETP.GE.AND P4, PT, R25, RZ, PT ;  /* 0x000000ff1900720c */ /* 0x000fe20003f86270 */
[----:B------:R-:W-:Y:S01]  /*5be0*/  IMAD.HI.U32 R6, R9, R11, RZ ;  /* 0x0000000b09067227 */ /* 0x000fe200078e00ff */
[----:B------:R-:W-:-:S03]  /*5bf0*/  ISETP.GE.AND P0, PT, R28, RZ, PT ;  /* 0x000000ff1c00720c */ /* 0x000fc60003f06270 */
[----:B------:R-:W-:Y:S01]  /*5c00*/  @!P6 IMAD.MOV R12, RZ, RZ, -R12 ;  /* 0x000000ffff0ce224 */ /* 0x000fe200078e0a0c */
[----:B------:R-:W-:Y:S01]  /*5c10*/  ISETP.GE.AND P6, PT, R26, RZ, PT ;  /* 0x000000ff1a00720c */ /* 0x000fe20003fc6270 */
[----:B------:R-:W-:-:S04]  /*5c20*/  IMAD.MOV R6, RZ, RZ, -R6 ;  /* 0x000000ffff067224 */ /* 0x000fc800078e0a06 */
[----:B------:R-:W-:Y:S02]  /*5c30*/  @!P5 IMAD.IADD R0, R0, 0x1, -R59 ;  /* 0x000000010000d824 */ /* 0x000fe400078e0a3b */
[----:B------:R-:W-:Y:S01]  /*5c40*/  IMAD R6, R59, R6, R11 ;  /* 0x000000063b067224 */ /* 0x000fe200078e020b */
[----:B------:R-:W-:Y:S01]  /*5c50*/  ISETP.GE.AND P5, PT, R27, RZ, PT ;  /* 0x000000ff1b00720c */ /* 0x000fe20003fa6270 */
[----:B--2---:R-:W-:Y:S02]  /*5c60*/  IMAD.MOV.U32 R29, RZ, RZ, R31 ;  /* 0x000000ffff1d7224 */ /* 0x004fe400078e001f */
[----:B------:R-:W-:Y:S02]  /*5c70*/  IMAD.MOV.U32 R31, RZ, RZ, R41 ;  /* 0x000000ffff1f7224 */ /* 0x000fe400078e0029 */
[----:B------:R-:W2:Y:S04]  /*5c80*/  LDL.LU R41, [R1+0x480] ;  /* 0x0004800001297983 */ /* 0x000ea80000300800 */
[----:B------:R-:W2:Y:S04]  /*5c90*/  LDL.LU R40, [R1+0x3fc] ;  /* 0x0003fc0001287983 */ /* 0x000ea80000300800 */
[----:B------:R0:W-:Y:S02]  /*5ca0*/  STL [R1+0x2ec], R10 ;  /* 0x0002ec0a01007387 */ /* 0x0001e40000100800 */
[----:B0-----:R-:W-:-:S02]  /*5cb0*/  IMAD.MOV.U32 R10, RZ, RZ, R4 ;  /* 0x000000ffff0a7224 */ /* 0x001fc400078e0004 */
[----:B------:R-:W-:-:S04]  /*5cc0*/  IMAD.HI.U32 R4, R9, R2, RZ ;  /* 0x0000000209047227 */ /* 0x000fc800078e00ff */
[----:B------:R-:W-:Y:S02]  /*5cd0*/  IMAD.MOV R4, RZ, RZ, -R4 ;  /* 0x000000ffff047224 */ /* 0x000fe400078e0a04 */
[----:B------:R-:W-:Y:S01]  /*5ce0*/  @!P3 IMAD.MOV R10, RZ, RZ, -R10 ;  /* 0x000000ffff0ab224 */ /* 0x000fe200078e0a0a */
[C---:B------:R-:W-:Y:S01]  /*5cf0*/  ISETP.GT.U32.AND P3, PT, R59.reuse, R7, PT ;  /* 0x000000073b00720c */ /* 0x040fe20003f64070 */
[----:B------:R-:W-:-:S05]  /*5d00*/  IMAD R2, R59, R4, R2 ;  /* 0x000000043b027224 */ /* 0x000fca00078e0202 */
[----:B------:R-:W-:-:S07]  /*5d10*/  ISETP.GT.U32.AND P2, PT, R59, R2, PT ;  /* 0x000000023b00720c */ /* 0x000fce0003f44070 */
[----:B------:R-:W-:-:S05]  /*5d20*/  @!P3 IMAD.IADD R7, R7, 0x1, -R59 ;  /* 0x000000010707b824 */ /* 0x000fca00078e0a3b */
[C---:B------:R-:W-:Y:S01]  /*5d30*/  ISETP.GT.U32.AND P3, PT, R59.reuse, R7, PT ;  /* 0x000000073b00720c */ /* 0x040fe20003f64070 */
[----:B------:R-:W-:Y:S02]  /*5d40*/  @!P2 IMAD.IADD R2, R2, 0x1, -R59 ;  /* 0x000000010202a824 */ /* 0x000fe400078e0a3b */
[----:B------:R-:W-:Y:S02]  /*5d50*/  IMAD.MOV.U32 R24, RZ, RZ, R29 ;  /* 0x000000ffff187224 */ /* 0x000fe400078e001d */
[----:B------:R-:W-:Y:S01]  /*5d60*/  IMAD.MOV.U32 R29, RZ, RZ, R30 ;  /* 0x000000ffff1d7224 */ /* 0x000fe200078e001e */
[----:B------:R-:W-:Y:S01]  /*5d70*/  ISETP.GT.U32.AND P2, PT, R59, R2, PT ;  /* 0x000000023b00720c */ /* 0x000fe20003f44070 */
[----:B------:R-:W-:Y:S02]  /*5d80*/  IMAD.MOV.U32 R30, RZ, RZ, R31 ;  /* 0x000000ffff1e7224 */ /* 0x000fe400078e001f */
[----:B------:R-:W-:Y:S02]  /*5d90*/  IMAD.MOV.U32 R31, RZ, RZ, R32 ;  /* 0x000000ffff1f7224 */ /* 0x000fe400078e0020 */
[----:B------:R-:W-:Y:S01]  /*5da0*/  IMAD.MOV.U32 R32, RZ, RZ, R33 ;  /* 0x000000ffff207224 */ /* 0x000fe200078e0021 */
[----:B------:R-:W-:Y:S01]  /*5db0*/  MOV R33, R57 ;  /* 0x0000003900217202 */ /* 0x000fe20000000f00 */
[----:B------:R-:W-:Y:S01]  /*5dc0*/  IMAD.MOV.U32 R25, RZ, RZ, R29 ;  /* 0x000000ffff197224 */ /* 0x000fe200078e001d */
[----:B------:R-:W-:Y:S01]  /*5dd0*/  @!P3 IADD3 R7, PT, PT, R7, -R59, RZ ;  /* 0x8000003b0707b210 */ /* 0x000fe20007ffe0ff */
[----:B------:R-:W-:Y:S01]  /*5de0*/  IMAD.MOV.U32 R28, RZ, RZ, R30 ;  /* 0x000000ffff1c7224 */ /* 0x000fe200078e001e */
[----:B------:R-:W2:Y:S01]  /*5df0*/  LDL.LU R57, [R1+0x4c0] ;  /* 0x0004c00001397983 */ /* 0x000ea20000300800 */
[----:B------:R-:W-:-:S02]  /*5e00*/  IMAD.MOV.U32 R29, RZ, RZ, R33 ;  /* 0x000000ffff1d7224 */ /* 0x000fc400078e0021 */
[----:B------:R-:W-:Y:S01]  /*5e10*/  IMAD.MOV.U32 R30, RZ, RZ, R32 ;  /* 0x000000ffff1e7224 */ /* 0x000fe200078e0020 */
[----:B------:R0:W-:Y:S01]  /*5e20*/  STL [R1+0x2e8], R10 ;  /* 0x0002e80a01007387 */ /* 0x0001e20000100800 */
[----:B------:R-:W-:Y:S02]  /*5e30*/  IMAD.MOV.U32 R33, RZ, RZ, R35 ;  /* 0x000000ffff217224 */ /* 0x000fe400078e0023 */
[----:B------:R-:W-:Y:S02]  /*5e40*/  IMAD.MOV.U32 R35, RZ, RZ, R36 ;  /* 0x000000ffff237224 */ /* 0x000fe400078e0024 */
[----:B------:R-:W-:Y:S02]  /*5e50*/  IMAD.MOV.U32 R36, RZ, RZ, R37 ;  /* 0x000000ffff247224 */ /* 0x000fe400078e0025 */
[----:B------:R-:W-:Y:S01]  /*5e60*/  IMAD.MOV.U32 R32, RZ, RZ, R38 ;  /* 0x000000ffff207224 */ /* 0x000fe200078e0026 */
[----:B------:R-:W2:Y:S01]  /*5e70*/  LDL.LU R37, [R1+0x3f0] ;  /* 0x0003f00001257983 */ /* 0x000ea20000300800 */
[----:B------:R-:W-:Y:S01]  /*5e80*/  IMAD.MOV.U32 R8, RZ, RZ, R7 ;  /* 0x000000ffff087224 */ /* 0x000fe200078e0007 */
[----:B0-----:R-:W-:Y:S01]  /*5e90*/  IABS R10, R26 ;  /* 0x0000001a000a7213 */ /* 0x001fe20000000000 */
[----:B------:R-:W-:Y:S01]  /*5ea0*/  IMAD.MOV.U32 R26, RZ, RZ, R29 ;  /* 0x000000ffff1a7224 */ /* 0x000fe200078e001d */
[----:B------:R-:W2:Y:S01]  /*5eb0*/  LDL.LU R38, [R1+0x3f4] ;  /* 0x0003f40001267983 */ /* 0x000ea20000300800 */
[----:B------:R-:W-:-:S02]  /*5ec0*/  @!P2 IMAD.IADD R2, R2, 0x1, -R59 ;  /* 0x000000010202a824 */ /* 0x000fc400078e0a3b */
[----:B------:R-:W-:Y:S01]  /*5ed0*/  IMAD.MOV.U32 R29, RZ, RZ, R30 ;  /* 0x000000ffff1d7224 */ /* 0x000fe200078e001e */
[----:B------:R-:W-:Y:S01]  /*5ee0*/  STL [R1+0x2e4], R13 ;  /* 0x0002e40d01007387 */ /* 0x000fe20000100800 */
[----:B------:R-:W-:Y:S02]  /*5ef0*/  IMAD.MOV.U32 R30, RZ, RZ, R31 ;  /* 0x000000ffff1e7224 */ /* 0x000fe400078e001f */
[----:B------:R-:W-:Y:S01]  /*5f00*/  IMAD.MOV.U32 R31, RZ, RZ, R32 ;  /* 0x000000ffff1f7224 */ /* 0x000fe200078e0020 */
[----:B------:R0:W-:Y:S01]  /*5f10*/  STL [R1+0x2e0], R12 ;  /* 0x0002e00c01007387 */ /* 0x0001e20000100800 */
[----:B------:R-:W-:Y:S02]  /*5f20*/  @!P1 IMAD.MOV R8, RZ, RZ, -R8 ;  /* 0x000000ffff089224 */ /* 0x000fe400078e0a08 */
[----:B------:R-:W-:Y:S02]  /*5f30*/  IMAD.MOV.U32 R32, RZ, RZ, R33 ;  /* 0x000000ffff207224 */ /* 0x000fe400078e0021 */
[----:B------:R-:W-:-:S02]  /*5f40*/  IMAD.MOV.U32 R11, RZ, RZ, R2 ;  /* 0x000000ffff0b7224 */ /* 0x000fc400078e0002 */
[----:B------:R-:W-:Y:S02]  /*5f50*/  IMAD.MOV.U32 R23, RZ, RZ, R29 ;  /* 0x000000ffff177224 */ /* 0x000fe400078e001d */
[----:B0-----:R-:W-:Y:S02]  /*5f60*/  IMAD.MOV.U32 R12, RZ, RZ, R0 ;  /* 0x000000ffff0c7224 */ /* 0x001fe400078e0000 */
[----:B------:R-:W-:Y:S02]  /*5f70*/  IMAD.MOV.U32 R27, RZ, RZ, R30 ;  /* 0x000000ffff1b7224 */ /* 0x000fe400078e001e */
[----:B------:R-:W-:Y:S01]  /*5f80*/  IMAD.MOV.U32 R29, RZ, RZ, R31 ;  /* 0x000000ffff1d7224 */ /* 0x000fe200078e001f */
[----:B------:R-:W-:Y:S01]  /*5f90*/  STL [R1+0x2dc], R8 ;  /* 0x0002dc0801007387 */ /* 0x000fe20000100800 */
[----:B------:R-:W-:Y:S01]  /*5fa0*/  IMAD.MOV.U32 R30, RZ, RZ, R32 ;  /* 0x000000ffff1e7224 */ /* 0x000fe200078e0020 */
[----:B------:R-:W-:Y:S01]  /*5fb0*/  @!P0 IADD3 R11, PT, PT, -R11, RZ, RZ ;  /* 0x000000ff0b0b8210 */ /* 0x000fe20007ffe1ff */
[----:B------:R-:W-:Y:S01]  /*5fc0*/  IMAD.MOV.U32 R31, RZ, RZ, R34 ;  /* 0x000000ffff1f7224 */ /* 0x000fe200078e0022 */
[----:B------:R-:W-:Y:S01]  /*5fd0*/  IABS R7, R28 ;  /* 0x0000001c00077213 */ /* 0x000fe20000000000 */
[----:B------:R-:W-:Y:S01]  /*5fe0*/  @!P4 IMAD.MOV R12, RZ, RZ, -R12 ;  /* 0x000000ffff0cc224 */ /* 0x000fe200078e0a0c */
[----:B------:R-:W2:Y:S01]  /*5ff0*/  LDL.LU R33, [R1+0x3d8] ;  /* 0x0003d80001217983 */ /* 0x000ea20000300800 */
[----:B----4-:R-:W-:Y:S01]  /*6000*/  IMAD.MOV.U32 R32, RZ, RZ, R39 ;  /* 0x000000ffff207224 */ /* 0x010fe200078e0027 */
[----:B------:R-:W-:Y:S01]  /*6010*/  ISETP.GE.AND P0, PT, R28, RZ, PT ;  /* 0x000000ff1c00720c */ /* 0x000fe20003f06270 */
[----:B------:R-:W-:Y:S01]  /*6020*/  IMAD.MOV.U32 R34, RZ, RZ, R58 ;  /* 0x000000ffff227224 */ /* 0x000fe200078e003a */
[----:B------:R-:W4:Y:S01]  /*6030*/  LDL.LU R39, [R1+0x3f8] ;  /* 0x0003f80001277983 */ /* 0x000f220000300800 */
[----:B------:R-:W-:-:S02]  /*6040*/  IMAD.MOV.U32 R28, RZ, RZ, R29 ;  /* 0x000000ffff1c7224 */ /* 0x000fc400078e001d */
[----:B------:R-:W-:Y:S01]  /*6050*/  IMAD.MOV.U32 R29, RZ, RZ, R30 ;  /* 0x000000ffff1d7224 */ /* 0x000fe200078e001e */
[----:B------:R-:W2:Y:S01]  /*6060*/  LDL.LU R58, [R1+0x4c4] ;  /* 0x0004c400013a7983 */ /* 0x000ea20000300800 */
[----:B------:R-:W-:Y:S02]  /*6070*/  IMAD.MOV.U32 R30, RZ, RZ, R32 ;  /* 0x000000ffff1e7224 */ /* 0x000fe400078e0020 */
[----:B------:R-:W-:Y:S01]  /*6080*/  IMAD.MOV.U32 R32, RZ, RZ, R34 ;  /* 0x000000ffff207224 */ /* 0x000fe200078e0022 */
[----:B------:R-:W-:Y:S04]  /*6090*/  STL [R1+0x2d8], R12 ;  /* 0x0002d80c01007387 */ /* 0x000fe80000100800 */
[----:B------:R0:W-:Y:S04]  /*60a0*/  STL [R1+0x2d0], R11 ;  /* 0x0002d00b01007387 */ /* 0x0001e80000100800 */
[----:B------:R-:W2:Y:S01]  /*60b0*/  LDL.LU R34, [R1+0x3cc] ;  /* 0x0003cc0001227983 */ /* 0x000ea20000300800 */
[----:B------:R-:W-:-:S02]  /*60c0*/  IABS R5, R24 ;  /* 0x0000001800057213 */ /* 0x000fc40000000000 */
[----:B------:R-:W-:Y:S01]  /*60d0*/  ISETP.GE.AND P4, PT, R24, RZ, PT ;  /* 0x000000ff1800720c */ /* 0x000fe20003f86270 */
[----:B------:R-:W-:Y:S02]  /*60e0*/  IMAD.MOV.U32 R24, RZ, RZ, R29 ;  /* 0x000000ffff187224 */ /* 0x000fe400078e001d */
[----:B------:R-:W-:Y:S02]  /*60f0*/  IMAD.MOV.U32 R29, RZ, RZ, R32 ;  /* 0x000000ffff1d7224 */ /* 0x000fe400078e0020 */
[----:B------:R-:W-:-:S04]  /*6100*/  IMAD.HI.U32 R4, R9, R10, RZ ;  /* 0x0000000a09047227 */ /* 0x000fc800078e00ff */
[----:B------:R-:W-:Y:S01]  /*6110*/  IMAD.MOV R4, RZ, RZ, -R4 ;  /* 0x000000ffff047224 */ /* 0x000fe200078e0a04 */
[----:B------:R-:W-:-:S03]  /*6120*/  ISETP.GT.U32.AND P1, PT, R59, R6, PT ;  /* 0x000000063b00720c */ /* 0x000fc60003f24070 */
[----:B------:R-:W-:Y:S02]  /*6130*/  IMAD R4, R59, R4, R10 ;  /* 0x000000043b047224 */ /* 0x000fe400078e020a */
[----:B------:R-:W-:-:S04]  /*6140*/  IMAD.HI.U32 R10, R9, R5, RZ ;  /* 0x00000005090a7227 */ /* 0x000fc800078e00ff */
[----:B------:R-:W-:Y:S01]  /*6150*/  IMAD.MOV R10, RZ, RZ, -R10 ;  /* 0x000000ffff0a7224 */ /* 0x000fe200078e0a0a */
[----:B------:R-:W-:-:S03]  /*6160*/  ISETP.GT.U32.AND P3, PT, R59, R4, PT ;  /* 0x000000043b00720c */ /* 0x000fc60003f64070 */
[----:B------:R-:W-:Y:S02]  /*6170*/  IMAD R5, R59, R10, R5 ;  /* 0x0000000a3b057224 */ /* 0x000fe400078e0205 */
[----:B------:R-:W-:-:S03]  /*6180*/  @!P1 IMAD.IADD R6, R6, 0x1, -R59 ;  /* 0x0000000106069824 */ /* 0x000fc600078e0a3b */
[----:B------:R-:W-:Y:S01]  /*6190*/  ISETP.GT.U32.AND P2, PT, R59, R5, PT ;  /* 0x000000053b00720c */ /* 0x000fe20003f44070 */
[----:B------:R-:W-:Y:S01]  /*61a0*/  IMAD.HI.U32 R10, R9, R7, RZ ;  /* 0x00000007090a7227 */ /* 0x000fe200078e00ff */
[----:B------:R-:W-:-:S03]  /*61b0*/  ISETP.GT.U32.AND P1, PT, R59, R6, PT ;  /* 0x000000063b00720c */ /* 0x000fc60003f24070 */
[----:B------:R-:W-:Y:S02]  /*61c0*/  @!P3 IMAD.IADD R4, R4, 0x1, -R59 ;  /* 0x000000010404b824 */ /* 0x000fe400078e0a3b */
[----:B------:R-:W-:-:S03]  /*61d0*/  IMAD.MOV R10, RZ, RZ, -R10 ;  /* 0x000000ffff0a7224 */ /* 0x000fc600078e0a0a */
[C---:B------:R-:W-:Y:S01]  /*61e0*/  ISETP.GT.U32.AND P3, PT, R59.reuse, R4, PT ;  /* 0x000000043b00720c */ /* 0x040fe20003f64070 */
[----:B------:R-:W-:Y:S02]  /*61f0*/  IMAD R7, R59, R10, R7 ;  /* 0x0000000a3b077224 */ /* 0x000fe400078e0207 */
[--C-:B------:R-:W-:Y:S02]  /*6200*/  @!P2 IMAD.IADD R5, R5, 0x1, -R59.reuse ;  /* 0x000000010505a824 */ /* 0x100fe400078e0a3b */
[----:B------:R-:W-:Y:S01]  /*6210*/  @!P1 IMAD.IADD R6, R6, 0x1, -R59 ;  /* 0x0000000106069824 */ /* 0x000fe200078e0a3b */
[C---:B------:R-:W-:Y:S02]  /*6220*/  ISETP.GT.U32.AND P1, PT, R59.reuse, R7, PT ;  /* 0x000000073b00720c */ /* 0x040fe40003f24070 */
[----:B------:R-:W-:Y:S01]  /*6230*/  ISETP.GT.U32.AND P2, PT, R59, R5, PT ;  /* 0x000000053b00720c */ /* 0x000fe20003f44070 */
[----:B--2---:R-:W-:Y:S02]  /*6240*/  IMAD.MOV.U32 R32, RZ, RZ, R34 ;  /* 0x000000ffff207224 */ /* 0x004fe400078e0022 */
[----:B------:R-:W-:-:S02]  /*6250*/  IMAD.MOV.U32 R34, RZ, RZ, R35 ;  /* 0x000000ffff227224 */ /* 0x000fc400078e0023 */
[----:B------:R-:W-:Y:S02]  /*6260*/  IMAD.MOV.U32 R35, RZ, RZ, R36 ;  /* 0x000000ffff237224 */ /* 0x000fe400078e0024 */
[----:B------:R-:W2:Y:S01]  /*6270*/  LDL.LU R36, [R1+0x3e8] ;  /* 0x0003e80001247983 */ /* 0x000ea20000300800 */
[----:B------:R-:W-:Y:S02]  /*6280*/  @!P3 IMAD.IADD R4, R4, 0x1, -R59 ;  /* 0x000000010404b824 */ /* 0x000fe400078e0a3b */
[----:B0-----:R-:W-:Y:S01]  /*6290*/  IMAD.MOV.U32 R11, RZ, RZ, R6 ;  /* 0x000000ffff0b7224 */ /* 0x001fe200078e0006 */
[----:B------:R-:W-:Y:S01]  /*62a0*/  IABS R8, R25 ;  /* 0x0000001900087213 */ /* 0x000fe20000000000 */
[----:B------:R-:W-:Y:S01]  /*62b0*/  @!P6 IMAD.MOV R4, RZ, RZ, -R4 ;  /* 0x000000ffff04e224 */ /* 0x000fe200078e0a04 */
[----:B------:R-:W-:Y:S01]  /*62c0*/  ISETP.GE.AND P3, PT, R25, RZ, PT ;  /* 0x000000ff1900720c */ /* 0x000fe20003f66270 */
[----:B------:R-:W-:Y:S01]  /*62d0*/  IMAD.MOV.U32 R25, RZ, RZ, R29 ;  /* 0x000000ffff197224 */ /* 0x000fe200078e001d */
[----:B------:R-:W-:Y:S01]  /*62e0*/  IABS R6, R27 ;  /* 0x0000001b00067213 */ /* 0x000fe20000000000 */
[----:B------:R-:W-:Y:S01]  /*62f0*/  @!P5 IMAD.MOV R11, RZ, RZ, -R11 ;  /* 0x000000ffff0bd224 */ /* 0x000fe200078e0a0b */
[----:B------:R-:W-:Y:S01]  /*6300*/  @!P1 IADD3 R7, PT, PT, R7, -R59, RZ ;  /* 0x8000003b07079210 */ /* 0x000fe20007ffe0ff */
[----:B------:R-:W-:-:S02]  /*6310*/  @!P2 IMAD.IADD R5, R5, 0x1, -R59 ;  /* 0x000000010505a824 */ /* 0x000fc400078e0a3b */
[----:B------:R-:W-:Y:S01]  /*6320*/  IMAD.MOV.U32 R29, RZ, RZ, R30 ;  /* 0x000000ffff1d7224 */ /* 0x000fe200078e001e */
[----:B------:R-:W-:Y:S01]  /*6330*/  STL [R1+0x2c8], R4 ;  /* 0x0002c80401007387 */ /* 0x000fe20000100800 */
[----:B------:R-:W-:Y:S02]  /*6340*/  IMAD.MOV.U32 R30, RZ, RZ, R31 ;  /* 0x000000ffff1e7224 */ /* 0x000fe400078e001f */
[----:B------:R-:W-:Y:S01]  /*6350*/  IMAD.MOV.U32 R31, RZ, RZ, R45 ;  /* 0x000000ffff1f7224 */ /* 0x000fe200078e002d */
[----:B------:R-:W-:Y:S01]  /*6360*/  ISETP.GT.U32.AND P1, PT, R59, R7, PT ;  /* 0x000000073b00720c */ /* 0x000fe20003f24070 */
[----:B------:R-:W3:Y:S01]  /*6370*/  LDL.LU R45, [R1+0x49c] ;  /* 0x00049c00012d7983 */ /* 0x000ee20000300800 */
[----:B------:R-:W-:Y:S01]  /*6380*/  @!P4 IMAD.MOV R5, RZ, RZ, -R5 ;  /* 0x000000ffff05c224 */ /* 0x000fe200078e0a05 */
[----:B------:R-:W-:Y:S02]  /*6390*/  ISETP.GE.AND P2, PT, R27, RZ, PT ;  /* 0x000000ff1b00720c */ /* 0x000fe40003f46270 */
[----:B------:R0:W-:Y:S01]  /*63a0*/  STL [R1+0x2c4], R11 ;  /* 0x0002c40b01007387 */ /* 0x0001e20000100800 */
[----:B------:R-:W-:-:S02]  /*63b0*/  IMAD.MOV.U32 R27, RZ, RZ, R29 ;  /* 0x000000ffff1b7224 */ /* 0x000fc400078e001d */
[----:B------:R-:W-:Y:S01]  /*63c0*/  IMAD.MOV.U32 R29, RZ, RZ, R32 ;  /* 0x000000ffff1d7224 */ /* 0x000fe200078e0020 */
[----:B------:R1:W-:Y:S01]  /*63d0*/  STL [R1+0x2c0], R5 ;  /* 0x0002c00501007387 */ /* 0x0003e20000100800 */
[----:B------:R-:W-:-:S03]  /*63e0*/  IMAD.MOV.U32 R32, RZ, RZ, R43 ;  /* 0x000000ffff207224 */ /* 0x000fc600078e002b */
[----:B------:R-:W3:Y:S01]  /*63f0*/  LDL.LU R43, [R1+0x488] ;  /* 0x00048800012b7983 */ /* 0x000ee20000300800 */
[----:B0-----:R-:W-:-:S04]  /*6400*/  IMAD.HI.U32 R11, R9, R6, RZ ;  /* 0x00000006090b7227 */ /* 0x001fc800078e00ff */
[----:B------:R-:W-:Y:S02]  /*6410*/  IMAD.MOV R11, RZ, RZ, -R11 ;  /* 0x000000ffff0b7224 */ /* 0x000fe400078e0a0b */
[----:B------:R-:W-:-:S04]  /*6420*/  IMAD.HI.U32 R0, R9, R8, RZ ;  /* 0x0000000809007227 */ /* 0x000fc800078e00ff */
[----:B------:R-:W-:Y:S01]  /*6430*/  IMAD R6, R59, R11, R6 ;  /* 0x0000000b3b067224 */ /* 0x000fe200078e0206 */
[----:B------:R-:W-:Y:S01]  /*6440*/  IABS R2, R26 ;  /* 0x0000001a00027213 */ /* 0x000fe20000000000 */
[----:B------:R-:W-:Y:S02]  /*6450*/  @!P1 IMAD.IADD R7, R7, 0x1, -R59 ;  /* 0x0000000107079824 */ /* 0x000fe400078e0a3b */
[----:B------:R-:W-:Y:S01]  /*6460*/  IMAD.MOV R0, RZ, RZ, -R0 ;  /* 0x000000ffff007224 */ /* 0x000fe200078e0a00 */
[----:B------:R-:W-:-:S03]  /*6470*/  ISETP.GT.U32.AND P1, PT, R59, R6, PT ;  /* 0x000000063b00720c */ /* 0x000fc60003f24070 */
[----:B------:R-:W-:Y:S02]  /*6480*/  IMAD R0, R59, R0, R8 ;  /* 0x000000003b007224 */ /* 0x000fe400078e0208 */
[----:B------:R-:W-:Y:S01]  /*6490*/  IMAD.HI.U32 R8, R9, R2, RZ ;  /* 0x0000000209087227 */ /* 0x000fe200078e00ff */
[----:B------:R-:W-:-:S03]  /*64a0*/  ISETP.GE.AND P6, PT, R26, RZ, PT ;  /* 0x000000ff1a00720c */ /* 0x000fc60003fc6270 */
[----:B------:R-:W-:Y:S02]  /*64b0*/  IMAD.MOV R8, RZ, RZ, -R8 ;  /* 0x000000ffff087224 */ /* 0x000fe400078e0a08 */
[----:B------:R-:W-:Y:S02]  /*64c0*/  IMAD.MOV.U32 R26, RZ, RZ, R30 ;  /* 0x000000ffff1a7224 */ /* 0x000fe400078e001e */
[----:B------:R-:W-:Y:S02]  /*64d0*/  IMAD.MOV.U32 R30, RZ, RZ, R44 ;  /* 0x000000ffff1e7224 */ /* 0x000fe400078e002c */
[----:B------:R-:W-:Y:S01]  /*64e0*/  IMAD R2, R59, R8, R2 ;  /* 0x000000083b027224 */ /* 0x000fe200078e0202 */
[----:B------:R-:W-:Y:S01]  /*64f0*/  IABS R8, R28 ;  /* 0x0000001c00087213 */ /* 0x000fe20000000000 */
[----:B------:R-:W-:Y:S02]  /*6500*/  IMAD.MOV.U32 R12, RZ, RZ, R7 ;  /* 0x000000ffff0c7224 */ /* 0x000fe400078e0007 */
[----:B------:R-:W-:Y:S01]  /*6510*/  @!P1 IMAD.IADD R6, R6, 0x1, -R59 ;  /* 0x0000000106069824 */ /* 0x000fe200078e0a3b */
[----:B------:R-:W-:Y:S01]  /*6520*/  ISETP.GE.AND P1, PT, R28, RZ, PT ;  /* 0x000000ff1c00720c */ /* 0x000fe20003f26270 */
[----:B------:R-:W-:-:S02]  /*6530*/  IMAD.MOV.U32 R28, RZ, RZ, R29 ;  /* 0x000000ffff1c7224 */ /* 0x000fc400078e001d */
[----:B------:R-:W-:Y:S02]  /*6540*/  IMAD.MOV.U32 R29, RZ, RZ, R30 ;  /* 0x000000ffff1d7224 */ /* 0x000fe400078e001e */
[----:B------:R-:W-:Y:S02]  /*6550*/  @!P0 IMAD.MOV R12, RZ, RZ, -R12 ;  /* 0x000000ffff0c8224 */ /* 0x000fe400078e0a0c */
[----:B------:R-:W-:Y:S02]  /*6560*/  IMAD.MOV.U32 R30, RZ, RZ, R31 ;  /* 0x000000ffff1e7224 */ /* 0x000fe400078e001f */
[----:B------:R-:W-:Y:S02]  /*6570*/  IMAD.MOV.U32 R31, RZ, RZ, R33 ;  /* 0x000000ffff1f7224 */ /* 0x000fe400078e0021 */
[----:B------:R-:W-:Y:S02]  /*6580*/  IMAD.MOV.U32 R33, RZ, RZ, R34 ;  /* 0x000000ffff217224 */ /* 0x000fe400078e0022 */
[----:B------:R-:W-:-:S02]  /*6590*/  IMAD.MOV.U32 R44, RZ, RZ, R48 ;  /* 0x000000ffff2c7224 */ /* 0x000fc400078e0030 */
[----:B------:R-:W-:Y:S01]  /*65a0*/  IMAD.MOV.U32 R34, RZ, RZ, R35 ;  /* 0x000000ffff227224 */ /* 0x000fe200078e0023 */
[----:B------:R-:W3:Y:S04]  /*65b0*/  LDL.LU R48, [R1+0x4a0] ;  /* 0x0004a00001307983 */ /* 0x000ee80000300800 */
[----:B------:R0:W-:Y:S01]  /*65c0*/  STL [R1+0x2bc], R12 ;  /* 0x0002bc0c01007387 */ /* 0x0001e20000100800 */
[C---:B------:R-:W-:Y:S02]  /*65d0*/  ISETP.GT.U32.AND P5, PT, R59.reuse, R0, PT ;  /* 0x000000003b00720c */ /* 0x040fe40003fa4070 */
[----:B------:R-:W-:Y:S02]  /*65e0*/  ISETP.GT.U32.AND P4, PT, R59, R2, PT ;  /* 0x000000023b00720c */ /* 0x000fe40003f84070 */
[----:B------:R-:W-:-:S09]  /*65f0*/  IABS R4, R23 ;  /* 0x0000001700047213 */ /* 0x000fd20000000000 */
[--C-:B------:R-:W-:Y:S02]  /*6600*/  @!P5 IMAD.IADD R0, R0, 0x1, -R59.reuse ;  /* 0x000000010000d824 */ /* 0x100fe400078e0a3b */
[----:B------:R-:W-:Y:S02]  /*6610*/  @!P4 IMAD.IADD R2, R2, 0x1, -R59 ;  /* 0x000000010202c824 */ /* 0x000fe400078e0a3b */
[----:B------:R-:W-:Y:S01]  /*6620*/  IMAD.HI.U32 R10, R9, R4, RZ ;  /* 0x00000004090a7227 */ /* 0x000fe200078e00ff */
[C---:B------:R-:W-:Y:S02]  /*6630*/  ISETP.GT.U32.AND P5, PT, R59.reuse, R0, PT ;  /* 0x000000003b00720c */ /* 0x040fe40003fa4070 */
[----:B------:R-:W-:Y:S01]  /*6640*/  ISETP.GT.U32.AND P4, PT, R59, R2, PT ;  /* 0x000000023b00720c */ /* 0x000fe20003f84070 */
[----:B------:R-:W-:Y:S01]  /*6650*/  IMAD.MOV R10, RZ, RZ, -R10 ;  /* 0x000000ffff0a7224 */ /* 0x000fe200078e0a0a */
[----:B-1----:R-:W-:Y:S01]  /*6660*/  IABS R5, R24 ;  /* 0x0000001800057213 */ /* 0x002fe20000000000 */
[----:B------:R-:W-:-:S04]  /*6670*/  IMAD.HI.U32 R11, R9, R8, RZ ;  /* 0x00000008090b7227 */ /* 0x000fc800078e00ff */
[C---:B------:R-:W-:Y:S02]  /*6680*/  IMAD R4, R59.reuse, R10, R4 ;  /* 0x0000000a3b047224 */ /* 0x040fe400078e0204 */
[----:B------:R-:W-:Y:S02]  /*6690*/  IMAD.MOV R11, RZ, RZ, -R11 ;  /* 0x000000ffff0b7224 */ /* 0x000fe400078e0a0b */
[----:B------:R-:W-:Y:S01]  /*66a0*/  @!P5 IMAD.IADD R0, R0, 0x1, -R59 ;  /* 0x000000010000d824 */ /* 0x000fe200078e0a3b */
[----:B------:R-:W-:Y:S01]  /*66b0*/  ISETP.GT.U32.AND P5, PT, R59, R4, PT ;  /* 0x000000043b00720c */ /* 0x000fe20003fa4070 */
[----:B------:R-:W-:-:S04]  /*66c0*/  IMAD.HI.U32 R7, R9, R5, RZ ;  /* 0x0000000509077227 */ /* 0x000fc800078e00ff */
[C---:B------:R-:W-:Y:S02]  /*66d0*/  IMAD R8, R59.reuse, R11, R8 ;  /* 0x0000000b3b087224 */ /* 0x040fe400078e0208 */
[----:B------:R-:W-:Y:S02]  /*66e0*/  IMAD.MOV R7, RZ, RZ, -R7 ;  /* 0x000000ffff077224 */ /* 0x000fe400078e0a07 */
[----:B------:R-:W-:Y:S01]  /*66f0*/  @!P4 IMAD.IADD R2, R2, 0x1, -R59 ;  /* 0x000000010202c824 */ /* 0x000fe200078e0a3b */
[C---:B------:R-:W-:Y:S01]  /*6700*/  ISETP.GT.U32.AND P4, PT, R59.reuse, R8, PT ;  /* 0x000000083b00720c */ /* 0x040fe20003f84070 */
[----:B------:R-:W-:Y:S02]  /*6710*/  IMAD R5, R59, R7, R5 ;  /* 0x000000073b057224 */ /* 0x000fe400078e0205 */
[----:B------:R-:W-:Y:S02]  /*6720*/  IMAD.MOV.U32 R11, RZ, RZ, R2 ;  /* 0x000000ffff0b7224 */ /* 0x000fe400078e0002 */
[----:B------:R-:W-:-:S02]  /*6730*/  @!P5 IMAD.IADD R4, R4, 0x1, -R59 ;  /* 0x000000010404d824 */ /* 0x000fc400078e0a3b */
[----:B------:R-:W-:Y:S01]  /*6740*/  @!P6 IMAD.MOV R11, RZ, RZ, -R11 ;  /* 0x000000ffff0be224 */ /* 0x000fe200078e0a0b */
[C---:B------:R-:W-:Y:S01]  /*6750*/  ISETP.GT.U32.AND P6, PT, R59.reuse, R5, PT ;  /* 0x000000053b00720c */ /* 0x040fe20003fc4070 */
[----:B------:R-:W-:Y:S01]  /*6760*/  @!P3 IMAD.MOV R0, RZ, RZ, -R0 ;  /* 0x000000ffff00b224 */ /* 0x000fe200078e0a00 */
[C---:B------:R-:W-:Y:S02]  /*6770*/  ISETP.GT.U32.AND P3, PT, R59.reuse, R6, PT ;  /* 0x000000063b00720c */ /* 0x040fe40003f64070 */
[----:B------:R-:W-:Y:S01]  /*6780*/  ISETP.GT.U32.AND P5, PT, R59, R4, PT ;  /* 0x000000043b00720c */ /* 0x000fe20003fa4070 */
[----:B------:R-:W-:Y:S01]  /*6790*/  @!P4 IMAD.IADD R8, R8, 0x1, -R59 ;  /* 0x000000010808c824 */ /* 0x000fe200078e0a3b */
[----:B------:R-:W-:Y:S02]  /*67a0*/  IABS R10, R25 ;  /* 0x00000019000a7213 */ /* 0x000fe40000000000 */
[----:B------:R-:W-:-:S03]  /*67b0*/  ISETP.GE.AND P0, PT, R23, RZ, PT ;  /* 0x000000ff1700720c */ /* 0x000fc60003f06270 */
[----:B0-----:R-:W-:-:S04]  /*67c0*/  IMAD.HI.U32 R12, R9, R10, RZ ;  /* 0x0000000a090c7227 */ /* 0x001fc800078e00ff */
[--C-:B------:R-:W-:Y:S01]  /*67d0*/  @!P6 IMAD.IADD R5, R5, 0x1, -R59.reuse ;  /* 0x000000010505e824 */ /* 0x100fe200078e0a3b */
[C---:B------:R-:W-:Y:S01]  /*67e0*/  ISETP.GT.U32.AND P6, PT, R59.reuse, R8, PT ;  /* 0x000000083b00720c */ /* 0x040fe20003fc4070 */
[--C-:B------:R-:W-:Y:S02]  /*67f0*/  @!P3 IMAD.IADD R6, R6, 0x1, -R59.reuse ;  /* 0x000000010606b824 */ /* 0x100fe400078e0a3b */
[----:B------:R-:W-:Y:S02]  /*6800*/  IMAD.MOV R12, RZ, RZ, -R12 ;  /* 0x000000ffff0c7224 */ /* 0x000fe400078e0a0c */
[----:B------:R-:W-:Y:S02]  /*6810*/  @!P5 IMAD.IADD R4, R4, 0x1, -R59 ;  /* 0x000000010404d824 */ /* 0x000fe400078e0a3b */
[----:B------:R-:W-:Y:S02]  /*6820*/  @!P2 IMAD.MOV R6, RZ, RZ, -R6 ;  /* 0x000000ffff06a224 */ /* 0x000fe400078e0a06 */
[----:B------:R-:W-:Y:S01]  /*6830*/  IMAD R10, R59, R12, R10 ;  /* 0x0000000c3b0a7224 */ /* 0x000fe200078e020a */
[----:B------:R-:W-:Y:S01]  /*6840*/  IABS R12, R28 ;  /* 0x0000001c000c7213 */ /* 0x000fe20000000000 */
[----:B------:R-:W-:-:S02]  /*6850*/  @!P0 IMAD.MOV R4, RZ, RZ, -R4 ;  /* 0x000000ffff048224 */ /* 0x000fc400078e0a04 */
[----:B------:R-:W-:Y:S01]  /*6860*/  @!P6 IMAD.IADD R8, R8, 0x1, -R59 ;  /* 0x000000010808e824 */ /* 0x000fe200078e0a3b */
[----:B------:R-:W-:Y:S02]  /*6870*/  IABS R2, R27 ;  /* 0x0000001b00027213 */ /* 0x000fe40000000000 */
[----:B------:R-:W-:-:S03]  /*6880*/  ISETP.GT.U32.AND P2, PT, R59, R5, PT ;  /* 0x000000053b00720c */ /* 0x000fc60003f44070 */
[----:B------:R-:W-:Y:S01]  /*6890*/  IMAD.HI.U32 R7, R9, R2, RZ ;  /* 0x0000000209077227 */ /* 0x000fe200078e00ff */
[----:B------:R-:W-:-:S03]  /*68a0*/  ISETP.GT.U32.AND P3, PT, R59, R10, PT ;  /* 0x0000000a3b00720c */ /* 0x000fc60003f64070 */
[----:B------:R-:W-:Y:S02]  /*68b0*/  IMAD.MOV R7, RZ, RZ, -R7 ;  /* 0x000000ffff077224 */ /* 0x000fe400078e0a07 */
[----:B------:R-:W-:Y:S02]  /*68c0*/  IMAD.MOV.U32 R14, RZ, RZ, R8 ;  /* 0x000000ffff0e7224 */ /* 0x000fe400078e0008 */
[----:B------:R-:W-:Y:S02]  /*68d0*/  IMAD R2, R59, R7, R2 ;  /* 0x000000073b027224 */ /* 0x000fe400078e0202 */
[----:B------:R-:W-:Y:S02]  /*68e0*/  @!P2 IMAD.IADD R5, R5, 0x1, -R59 ;  /* 0x000000010505a824 */ /* 0x000fe400078e0a3b */
[----:B------:R-:W-:Y:S01]  /*68f0*/  @!P1 IMAD.MOV R14, RZ, RZ, -R14 ;  /* 0x000000ffff0e9224 */ /* 0x000fe200078e0a0e */
[----:B------:R-:W-:Y:S02]  /*6900*/  ISETP.GT.U32.AND P2, PT, R59, R2, PT ;  /* 0x000000023b00720c */ /* 0x000fe40003f44070 */
[----:B--2---:R-:W-:Y:S01]  /*6910*/  MOV R35, R36 ;  /* 0x0000002400237202 */ /* 0x004fe20000000f00 */
[----:B------:R-:W-:-:S02]  /*6920*/  IMAD.MOV.U32 R36, RZ, RZ, R47 ;  /* 0x000000ffff247224 */ /* 0x000fc400078e002f */
[----:B------:R-:W2:Y:S04]  /*6930*/  LDL.LU R47, [R1+0x494] ;  /* 0x00049400012f7983 */ /* 0x000ea80000300800 */
[----:B------:R0:W-:Y:S04]  /*6940*/  STL [R1+0x2b4], R0 ;  /* 0x0002b40001007387 */ /* 0x0001e80000100800 */
[----:B------:R1:W-:Y:S01]  /*6950*/  STL [R1+0x2b0], R11 ;  /* 0x0002b00b01007387 */ /* 0x0003e20000100800 */
[----:B0-----:R-:W-:-:S05]  /*6960*/  IABS R0, R26 ;  /* 0x0000001a00007213 */ /* 0x001fca0000000000 */
[----:B-1----:R-:W-:-:S04]  /*6970*/  IMAD.HI.U32 R11, R9, R0, RZ ;  /* 0x00000000090b7227 */ /* 0x002fc800078e00ff */
[----:B------:R-:W-:-:S04]  /*6980*/  IMAD.MOV R11, RZ, RZ, -R11 ;  /* 0x000000ffff0b7224 */ /* 0x000fc800078e0a0b */
[C---:B------:R-:W-:Y:S01]  /*6990*/  IMAD R11, R59.reuse, R11, R0 ;  /* 0x0000000b3b0b7224 */ /* 0x040fe200078e0200 */
[----:B------:R-:W-:Y:S04]  /*69a0*/  STL [R1+0x2a8], R6 ;  /* 0x0002a80601007387 */ /* 0x000fe80000100800 */
[----:B------:R0:W-:Y:S01]  /*69b0*/  STL [R1+0x2a4], R4 ;  /* 0x0002a40401007387 */ /* 0x0001e20000100800 */
[----:B------:R-:W-:Y:S01]  /*69c0*/  ISETP.GT.U32.AND P6, PT, R59, R11, PT ;  /* 0x0000000b3b00720c */ /* 0x000fe20003fc4070 */
[----:B0-----:R-:W-:-:S04]  /*69d0*/  IMAD.HI.U32 R4, R9, R12, RZ ;  /* 0x0000000c09047227 */ /* 0x001fc800078e00ff */
[----:B------:R-:W-:-:S04]  /*69e0*/  IMAD.MOV R4, RZ, RZ, -R4 ;  /* 0x000000ffff047224 */ /* 0x000fc800078e0a04 */
[----:B------:R-:W-:-:S04]  /*69f0*/  IMAD R4, R59, R4, R12 ;  /* 0x000000043b047224 */ /* 0x000fc800078e020c */
[----:B------:R-:W-:Y:S01]  /*6a00*/  @!P6 IMAD.IADD R11, R11, 0x1, -R59 ;  /* 0x000000010b0be824 */ /* 0x000fe200078e0a3b */
[----:B------:R-:W-:-:S04]  /*6a10*/  ISETP.GT.U32.AND P6, PT, R59, R4, PT ;  /* 0x000000043b00720c */ /* 0x000fc80003fc4070 */
[----:B------:R-:W-:Y:S02]  /*6a20*/  ISETP.GT.U32.AND P1, PT, R59, R11, PT ;  /* 0x0000000b3b00720c */ /* 0x000fe40003f24070 */
[----:B------:R-:W-:Y:S02]  /*6a30*/  IABS R0, R30 ;  /* 0x0000001e00007213 */ /* 0x000fe40000000000 */
[----:B------:R-:W-:Y:S01]  /*6a40*/  ISETP.GE.AND P5, PT, R24, RZ, PT ;  /* 0x000000ff1800720c */ /* 0x000fe20003fa6270 */
[----:B------:R-:W-:Y:S01]  /*6a50*/  @!P3 IMAD.IADD R10, R10, 0x1, -R59 ;  /* 0x000000010a0ab824 */ /* 0x000fe200078e0a3b */
[----:B------:R-:W-:Y:S01]  /*6a60*/  ISETP.GE.AND P3, PT, R26, RZ, PT ;  /* 0x000000ff1a00720c */ /* 0x000fe20003f66270 */
[----:B------:R-:W-:Y:S01]  /*6a70*/  IMAD.HI.U32 R12, R9, R0, RZ ;  /* 0x00000000090c7227 */ /* 0x000fe200078e00ff */
[----:B------:R-:W-:-:S03]  /*6a80*/  IABS R7, R31 ;  /* 0x0000001f00077213 */ /* 0x000fc60000000000 */
[--C-:B------:R-:W-:Y:S01]  /*6a90*/  @!P6 IMAD.IADD R4, R4, 0x1, -R59.reuse ;  /* 0x000000010404e824 */ /* 0x100fe200078e0a3b */
[----:B------:R0:W-:Y:S01]  /*6aa0*/  STL [R1+0x2a0], R14 ;  /* 0x0002a00e01007387 */ /* 0x0001e20000100800 */
[C---:B------:R-:W-:Y:S01]  /*6ab0*/  ISETP.GT.U32.AND P0, PT, R59.reuse, R10, PT ;  /* 0x0000000a3b00720c */ /* 0x040fe20003f04070 */
[----:B------:R-:W-:Y:S02]  /*6ac0*/  IMAD.MOV R8, RZ, RZ, -R12 ;  /* 0x000000ffff087224 */ /* 0x000fe400078e0a0c */
[----:B------:R-:W-:Y:S01]  /*6ad0*/  ISETP.GT.U32.AND P6, PT, R59, R4, PT ;  /* 0x000000043b00720c */ /* 0x000fe20003fc4070 */
[--C-:B------:R-:W-:Y:S02]  /*6ae0*/  @!P2 IMAD.IADD R2, R2, 0x1, -R59.reuse ;  /* 0x000000010202a824 */ /* 0x100fe400078e0a3b */
[----:B------:R-:W-:Y:S02]  /*6af0*/  @!P1 IMAD.IADD R11, R11, 0x1, -R59 ;  /* 0x000000010b0b9824 */ /* 0x000fe400078e0a3b */
[----:B0-----:R-:W-:-:S02]  /*6b00*/  IMAD.MOV.U32 R14, RZ, RZ, R5 ;  /* 0x000000ffff0e7224 */ /* 0x001fc400078e0005 */
[----:B------:R-:W-:Y:S01]  /*6b10*/  IMAD.HI.U32 R5, R9, R7, RZ ;  /* 0x0000000709057227 */ /* 0x000fe200078e00ff */
[----:B------:R-:W-:-:S03]  /*6b20*/  IABS R6, R29 ;  /* 0x0000001d00067213 */ /* 0x000fc60000000000 */
[C---:B------:R-:W-:Y:S02]  /*6b30*/  IMAD R0, R59.reuse, R8, R0 ;  /* 0x000000083b007224 */ /* 0x040fe400078e0200 */
[----:B------:R-:W-:Y:S01]  /*6b40*/  @!P5 IMAD.MOV R14, RZ, RZ, -R14 ;  /* 0x000000ffff0ed224 */ /* 0x000fe200078e0a0e */
[----:B------:R-:W-:Y:S01]  /*6b50*/  ISETP.GT.U32.AND P5, PT, R59, R2, PT ;  /* 0x000000023b00720c */ /* 0x000fe20003fa4070 */
[----:B------:R-:W-:Y:S02]  /*6b60*/  IMAD.MOV R5, RZ, RZ, -R5 ;  /* 0x000000ffff057224 */ /* 0x000fe400078e0a05 */
[----:B------:R-:W-:Y:S02]  /*6b70*/  IMAD.MOV.U32 R8, RZ, RZ, R11 ;  /* 0x000000ffff087224 */ /* 0x000fe400078e000b */
[----:B------:R-:W-:Y:S01]  /*6b80*/  IMAD.HI.U32 R13, R9, R6, RZ ;  /* 0x00000006090d7227 */ /* 0x000fe200078e00ff */
[----:B------:R-:W-:-:S03]  /*6b90*/  ISETP.GE.AND P4, PT, R25, RZ, PT ;  /* 0x000000ff1900720c */ /* 0x000fc60003f86270 */
[C---:B------:R-:W-:Y:S02]  /*6ba0*/  IMAD R7, R59.reuse, R5, R7 ;  /* 0x000000053b077224 */ /* 0x040fe400078e0207 */
[----:B------:R-:W-:Y:S01]  /*6bb0*/  @!P3 IMAD.MOV R8, RZ, RZ, -R8 ;  /* 0x000000ffff08b224 */ /* 0x000fe200078e0a08 */
[----:B------:R-:W-:Y:S01]  /*6bc0*/  ISETP.GT.U32.AND P3, PT, R59, R0, PT ;  /* 0x000000003b00720c */ /* 0x000fe20003f64070 */
[--C-:B------:R-:W-:Y:S01]  /*6bd0*/  @!P0 IMAD.IADD R10, R10, 0x1, -R59.reuse ;  /* 0x000000010a0a8824 */ /* 0x100fe200078e0a3b */
[----:B------:R-:W-:Y:S01]  /*6be0*/  IADD3 R13, PT, PT, -R13, RZ, RZ ;  /* 0x000000ff0d0d7210 */ /* 0x000fe20007ffe1ff */
[----:B------:R-:W-:Y:S01]  /*6bf0*/  @!P6 IMAD.IADD R4, R4, 0x1, -R59 ;  /* 0x000000010404e824 */ /* 0x000fe200078e0a3b */
[----:B------:R-:W-:Y:S02]  /*6c00*/  ISETP.GE.AND P0, PT, R27, RZ, PT ;  /* 0x000000ff1b00720c */ /* 0x000fe40003f06270 */
[C---:B------:R-:W-:Y:S01]  /*6c10*/  ISETP.GT.U32.AND P6, PT, R59.reuse, R7, PT ;  /* 0x000000073b00720c */ /* 0x040fe20003fc4070 */
[----:B------:R-:W-:-:S02]  /*6c20*/  IMAD R6, R59, R13, R6 ;  /* 0x0000000d3b067224 */ /* 0x000fc400078e0206 */
[--C-:B------:R-:W-:Y:S01]  /*6c30*/  @!P5 IMAD.IADD R2, R2, 0x1, -R59.reuse ;  /* 0x000000010202d824 */ /* 0x100fe200078e0a3b */
[----:B------:R-:W-:Y:S02]  /*6c40*/  ISETP.GE.AND P2, PT, R28, RZ, PT ;  /* 0x000000ff1c00720c */ /* 0x000fe40003f46270 */
[----:B------:R-:W-:Y:S01]  /*6c50*/  ISETP.GT.U32.AND P1, PT, R59, R6, PT ;  /* 0x000000063b00720c */ /* 0x000fe20003f24070 */
[--C-:B------:R-:W-:Y:S01]  /*6c60*/  @!P3 IMAD.IADD R0, R0, 0x1, -R59.reuse ;  /* 0x000000010000b824 */ /* 0x100fe200078e0a3b */
[----:B------:R-:W-:Y:S01]  /*6c70*/  IABS R12, R32 ;  /* 0x00000020000c7213 */ /* 0x000fe20000000000 */
[----:B------:R-:W-:Y:S01]  /*6c80*/  IMAD.MOV.U32 R13, RZ, RZ, R2 ;  /* 0x000000ffff0d7224 */ /* 0x000fe200078e0002 */
[----:B------:R-:W-:Y:S01]  /*6c90*/  IABS R11, R33 ;  /* 0x00000021000b7213 */ /* 0x000fe20000000000 */
[----:B------:R-:W-:Y:S02]  /*6ca0*/  @!P4 IMAD.MOV R10, RZ, RZ, -R10 ;  /* 0x000000ffff0ac224 */ /* 0x000fe400078e0a0a */
[----:B------:R-:W-:Y:S01]  /*6cb0*/  @!P6 IMAD.IADD R7, R7, 0x1, -R59 ;  /* 0x000000010707e824 */ /* 0x000fe200078e0a3b */
[----:B------:R-:W-:Y:S01]  /*6cc0*/  ISETP.GT.U32.AND P6, PT, R59, R0, PT ;  /* 0x000000003b00720c */ /* 0x000fe20003fc4070 */
[----:B------:R-:W-:Y:S01]  /*6cd0*/  @!P0 IMAD.MOV R13, RZ, RZ, -R13 ;  /* 0x000000ffff0d8224 */ /* 0x000fe200078e0a0d */
[----:B------:R-:W-:Y:S01]  /*6ce0*/  STL [R1+0x29c], R14 ;  /* 0x00029c0e01007387 */ /* 0x000fe20000100800 */
[----:B------:R-:W-:-:S03]  /*6cf0*/  IMAD.HI.U32 R5, R9, R12, RZ ;  /* 0x0000000c09057227 */ /* 0x000fc600078e00ff */
[----:B------:R-:W-:Y:S01]  /*6d00*/  STL [R1+0x298], R10 ;  /* 0x0002980a01007387 */ /* 0x000fe20000100800 */
[----:B------:R-:W-:-:S03]  /*6d10*/  IMAD.HI.U32 R2, R9, R11, RZ ;  /* 0x0000000b09027227 */ /* 0x000fc600078e00ff */
[----:B------:R0:W-:Y:S01]  /*6d20*/  STL [R1+0x28c], R8 ;  /* 0x00028c0801007387 */ /* 0x0001e20000100800 */
[----:B------:R-:W-:Y:S02]  /*6d30*/  IMAD.MOV R5, RZ, RZ, -R5 ;  /* 0x000000ffff057224 */ /* 0x000fe400078e0a05 */
[----:B------:R-:W-:Y:S01]  /*6d40*/  IMAD.MOV R2, RZ, RZ, -R2 ;  /* 0x000000ffff027224 */ /* 0x000fe200078e0a02 */
[----:B------:R1:W-:Y:S01]  /*6d50*/  STL [R1+0x54], R13 ;  /* 0x0000540d01007387 */ /* 0x0003e20000100800 */
[----:B------:R-:W-:Y:S02]  /*6d60*/  @!P1 IMAD.IADD R6, R6, 0x1, -R59 ;  /* 0x0000000106069824 */ /* 0x000fe400078e0a3b */
[C---:B------:R-:W-:Y:S02]  /*6d70*/  IMAD R2, R59.reuse, R2, R11 ;  /* 0x000000023b027224 */ /* 0x040fe400078e020b */
[----:B0-----:R-:W-:Y:S02]  /*6d80*/  IMAD R8, R59, R5, R12 ;  /* 0x000000053b087224 */ /* 0x001fe400078e020c */
[----:B-1----:R-:W-:Y:S01]  /*6d90*/  IMAD.MOV.U32 R13, RZ, RZ, R4 ;  /* 0x000000ffff0d7224 */ /* 0x002fe200078e0004 */
[----:B------:R-:W-:-:S03]  /*6da0*/  IABS R5, R34 ;  /* 0x0000002200057213 */ /* 0x000fc60000000000 */
[----:B------:R-:W-:Y:S01]  /*6db0*/  @!P2 IMAD.MOV R13, RZ, RZ, -R13 ;  /* 0x000000ffff0da224 */ /* 0x000fe200078e0a0d */
[C---:B------:R-:W-:Y:S01]  /*6dc0*/  ISETP.GT.U32.AND P3, PT, R59.reuse, R6, PT ;  /* 0x000000063b00720c */ /* 0x040fe20003f64070 */
[----:B------:R-:W-:Y:S01]  /*6dd0*/  @!P6 IMAD.IADD R0, R0, 0x1, -R59 ;  /* 0x000000010000e824 */ /* 0x000fe200078e0a3b */
[----:B------:R-:W-:Y:S02]  /*6de0*/  ISETP.GT.U32.AND P6, PT, R59, R2, PT ;  /* 0x000000023b00720c */ /* 0x000fe40003fc4070 */
[----:B------:R0:W-:Y:S01]  /*6df0*/  STL [R1+0x50], R13 ;  /* 0x0000500d01007387 */ /* 0x0001e20000100800 */
[----:B------:R-:W-:Y:S02]  /*6e00*/  ISETP.GE.AND P4, PT, R29, RZ, PT ;  /* 0x000000ff1d00720c */ /* 0x000fe40003f86270 */
[----:B------:R-:W-:Y:S01]  /*6e10*/  ISETP.GT.U32.AND P0, PT, R59, R7, PT ;  /* 0x000000073b00720c */ /* 0x000fe20003f04070 */
[----:B0-----:R-:W-:-:S04]  /*6e20*/  IMAD.HI.U32 R13, R9, R5, RZ ;  /* 0x00000005090d7227 */ /* 0x001fc800078e00ff */
[----:B------:R-:W-:Y:S01]  /*6e30*/  IMAD.MOV R13, RZ, RZ, -R13 ;  /* 0x000000ffff0d7224 */ /* 0x000fe200078e0a0d */
[----:B------:R-:W-:-:S03]  /*6e40*/  @!P3 IADD3 R6, PT, PT, R6, -R59, RZ ;  /* 0x8000003b0606b210 */ /* 0x000fc60007ffe0ff */
[----:B------:R-:W-:Y:S01]  /*6e50*/  IMAD R5, R59, R13, R5 ;  /* 0x0000000d3b057224 */ /* 0x000fe200078e0205 */
[----:B------:R-:W-:Y:S01]  /*6e60*/  ISETP.GE.AND P5, PT, R30, RZ, PT ;  /* 0x000000ff1e00720c */ /* 0x000fe20003fa6270 */
[--C-:B------:R-:W-:Y:S01]  /*6e70*/  @!P6 IMAD.IADD R2, R2, 0x1, -R59.reuse ;  /* 0x000000010202e824 */ /* 0x100fe200078e0a3b */
[----:B------:R-:W-:Y:S02]  /*6e80*/  ISETP.GE.AND P1, PT, R31, RZ, PT ;  /* 0x000000ff1f00720c */ /* 0x000fe40003f26270 */
[----:B------:R-:W-:Y:S01]  /*6e90*/  ISETP.GT.U32.AND P6, PT, R59, R5, PT ;  /* 0x000000053b00720c */ /* 0x000fe20003fc4070 */
[----:B------:R-:W-:Y:S02]  /*6ea0*/  @!P4 IMAD.MOV R6, RZ, RZ, -R6 ;  /* 0x000000ffff06c224 */ /* 0x000fe400078e0a06 */
[----:B------:R-:W-:-:S03]  /*6eb0*/  @!P0 IMAD.IADD R7, R7, 0x1, -R59 ;  /* 0x0000000107078824 */ /* 0x000fc600078e0a3b */
[----:B------:R0:W-:Y:S01]  /*6ec0*/  STL [R1+0x4c], R6 ;  /* 0x00004c0601007387 */ /* 0x0001e20000100800 */
[----:B------:R-:W-:Y:S02]  /*6ed0*/  IABS R60, R37 ;  /* 0x00000025003c7213 */ /* 0x000fe40000000000 */
[----:B------:R-:W-:Y:S02]  /*6ee0*/  @!P5 IMAD.MOV R0, RZ, RZ, -R0 ;  /* 0x000000ffff00d224 */ /* 0x000fe400078e0a00 */
[----:B0-----:R-:W-:Y:S02]  /*6ef0*/  IMAD.MOV.U32 R6, RZ, RZ, R7 ;  /* 0x000000ffff067224 */ /* 0x001fe400078e0007 */
[----:B------:R-:W-:Y:S02]  /*6f00*/  @!P6 IMAD.IADD R5, R5, 0x1, -R59 ;  /* 0x000000010505e824 */ /* 0x000fe400078e0a3b */
[----:B------:R-:W-:Y:S01]  /*6f10*/  @!P1 IMAD.MOV R6, RZ, RZ, -R6 ;  /* 0x000000ffff069224 */ /* 0x000fe200078e0a06 */
[----:B------:R-:W-:Y:S01]  /*6f20*/  ISETP.GT.U32.AND P2, PT, R59, R8, PT ;  /* 0x000000083b00720c */ /* 0x000fe20003f44070 */
[----:B------:R-:W-:Y:S01]  /*6f30*/  STL [R1+0x40], R0 ;  /* 0x0000400001007387 */ /* 0x000fe20000100800 */
[----:B------:R-:W-:-:S02]  /*6f40*/  IABS R12, R35 ;  /* 0x00000023000c7213 */ /* 0x000fc40000000000 */
[----:B------:R-:W-:Y:S01]  /*6f50*/  ISETP.GT.U32.AND P6, PT, R59, R5, PT ;  /* 0x000000053b00720c */ /* 0x000fe20003fc4070 */
[----:B------:R0:W-:Y:S02]  /*6f60*/  STL [R1+0x1c], R6 ;  /* 0x00001c0601007387 */ /* 0x0001e40000100800 */
[----:B------:R-:W-:Y:S02]  /*6f70*/  IMAD.MOV.U32 R4, RZ, RZ, R12 ;  /* 0x000000ffff047224 */ /* 0x000fe400078e000c */
[----:B0-----:R-:W-:-:S04]  /*6f80*/  IMAD.HI.U32 R6, R9, R60, RZ ;  /* 0x0000003c09067227 */ /* 0x001fc800078e00ff */
[----:B------:R-:W-:Y:S01]  /*6f90*/  IMAD.MOV R6, RZ, RZ, -R6 ;  /* 0x000000ffff067224 */ /* 0x000fe200078e0a06 */
[----:B----4-:R-:W-:Y:S01]  /*6fa0*/  IABS R30, R39 ;  /* 0x00000027001e7213 */ /* 0x010fe20000000000 */
[----:B------:R-:W-:-:S04]  /*6fb0*/  IMAD.HI.U32 R12, R9, R4, RZ ;  /* 0x00000004090c7227 */ /* 0x000fc800078e00ff */
[----:B------:R-:W-:Y:S01]  /*6fc0*/  IMAD R60, R59, R6, R60 ;  /* 0x000000063b3c7224 */ /* 0x000fe200078e023c */
[----:B------:R-:W-:Y:S01]  /*6fd0*/  IABS R10, R36 ;  /* 0x00000024000a7213 */ /* 0x000fe20000000000 */
[--C-:B------:R-:W-:Y:S02]  /*6fe0*/  @!P2 IMAD.IADD R8, R8, 0x1, -R59.reuse ;  /* 0x000000010808a824 */ /* 0x100fe400078e0a3b */
[----:B------:R-:W-:Y:S02]  /*6ff0*/  IMAD.MOV R12, RZ, RZ, -R12 ;  /* 0x000000ffff0c7224 */ /* 0x000fe400078e0a0c */
[----:B------:R-:W-:Y:S01]  /*7000*/  @!P6 IMAD.IADD R5, R5, 0x1, -R59 ;  /* 0x000000010505e824 */ /* 0x000fe200078e0a3b */
[----:B------:R-:W-:Y:S01]  /*7010*/  ISETP.GT.U32.AND P6, PT, R59, R60, PT ;  /* 0x0000003c3b00720c */ /* 0x000fe20003fc4070 */
[----:B------:R-:W-:Y:S01]  /*7020*/  IMAD.HI.U32 R6, R9, R30, RZ ;  /* 0x0000001e09067227 */ /* 0x000fe200078e00ff */
[----:B------:R-:W-:-:S03]  /*7030*/  ISETP.GT.U32.AND P4, PT, R59, R8, PT ;  /* 0x000000083b00720c */ /* 0x000fc60003f84070 */
[----:B------:R-:W-:Y:S02]  /*7040*/  IMAD R4, R59, R12, R4 ;  /* 0x0000000c3b047224 */ /* 0x000fe400078e0204 */
[----:B------:R-:W-:-:S04]  /*7050*/  IMAD.HI.U32 R11, R9, R10, RZ ;  /* 0x0000000a090b7227 */ /* 0x000fc800078e00ff */
[----:B------:R-:W-:Y:S01]  /*7060*/  IMAD.MOV R6, RZ, RZ, -R6 ;  /* 0x000000ffff067224 */ /* 0x000fe200078e0a06 */
[C---:B------:R-:W-:Y:S01]  /*7070*/  ISETP.GT.U32.AND P1, PT, R59.reuse, R4, PT ;  /* 0x000000043b00720c */ /* 0x040fe20003f24070 */
[----:B------:R-:W-:Y:S02]  /*7080*/  IMAD.MOV R11, RZ, RZ, -R11 ;  /* 0x000000ffff0b7224 */ /* 0x000fe400078e0a0b */
[C---:B------:R-:W-:Y:S01]  /*7090*/  IMAD R30, R59.reuse, R6, R30 ;  /* 0x000000063b1e7224 */ /* 0x040fe200078e021e */
[----:B------:R-:W-:Y:S01]  /*70a0*/  ISETP.GE.AND P3, PT, R32, RZ, PT ;  /* 0x000000ff2000720c */ /* 0x000fe20003f66270 */
[C---:B------:R-:W-:Y:S01]  /*70b0*/  IMAD R0, R59.reuse, R11, R10 ;  /* 0x0000000b3b007224 */ /* 0x040fe200078e020a */
[----:B------:R-:W-:Y:S02]  /*70c0*/  @!P6 IADD3 R60, PT, PT, R60, -R59, RZ ;  /* 0x8000003b3c3ce210 */ /* 0x000fe40007ffe0ff */
[C---:B------:R-:W-:Y:S01]  /*70d0*/  ISETP.GT.U32.AND P6, PT, R59.reuse, R30, PT ;  /* 0x0000001e3b00720c */ /* 0x040fe20003fc4070 */
[----:B------:R-:W-:Y:S01]  /*70e0*/  @!P4 IMAD.IADD R8, R8, 0x1, -R59 ;  /* 0x000000010808c824 */ /* 0x000fe200078e0a3b */
[----:B------:R-:W-:-:S02]  /*70f0*/  ISETP.GT.U32.AND P5, PT, R59, R2, PT ;  /* 0x000000023b00720c */ /* 0x000fc40003fa4070 */
[----:B------:R-:W-:Y:S02]  /*7100*/  ISETP.GT.U32.AND P4, PT, R59, R0, PT ;  /* 0x000000003b00720c */ /* 0x000fe40003f84070 */
[----:B------:R-:W-:Y:S01]  /*7110*/  IABS R28, R38 ;  /* 0x00000026001c7213 */ /* 0x000fe20000000000 */
[----:B------:R-:W-:-:S04]  /*7120*/  @!P1 IMAD.IADD R4, R4, 0x1, -R59 ;  /* 0x0000000104049824 */ /* 0x000fc800078e0a3b */
[----:B------:R-:W-:Y:S01]  /*7130*/  IMAD.HI.U32 R7, R9, R28, RZ ;  /* 0x0000001c09077227 */ /* 0x000fe200078e00ff */
[----:B------:R-:W-:Y:S02]  /*7140*/  ISETP.GT.U32.AND P1, PT, R59, R4, PT ;  /* 0x000000043b00720c */ /* 0x000fe40003f24070 */
[----:B------:R-:W-:Y:S01]  /*7150*/  ISETP.GE.AND P2, PT, R34, RZ, PT ;  /* 0x000000ff2200720c */ /* 0x000fe20003f46270 */
[----:B------:R-:W-:Y:S01]  /*7160*/  @!P3 IMAD.MOV R8, RZ, RZ, -R8 ;  /* 0x000000ffff08b224 */ /* 0x000fe200078e0a08 */
[----:B------:R-:W-:Y:S01]  /*7170*/  IABS R31, R40 ;  /* 0x00000028001f7213 */ /* 0x000fe20000000000 */
[----:B------:R-:W-:Y:S01]  /*7180*/  IMAD.MOV R7, RZ, RZ, -R7 ;  /* 0x000000ffff077224 */ /* 0x000fe200078e0a07 */
[----:B------:R-:W-:Y:S01]  /*7190*/  IABS R34, R42 ;  /* 0x0000002a00227213 */ /* 0x000fe20000000000 */
[--C-:B------:R-:W-:Y:S02]  /*71a0*/  @!P6 IMAD.IADD R30, R30, 0x1, -R59.reuse ;  /* 0x000000011e1ee824 */ /* 0x100fe400078e0a3b */
[--C-:B------:R-:W-:Y:S01]  /*71b0*/  @!P5 IMAD.IADD R2, R2, 0x1, -R59.reuse ;  /* 0x000000010202d824 */ /* 0x100fe200078e0a3b */
[----:B------:R-:W-:Y:S01]  /*71c0*/  ISETP.GE.AND P0, PT, R33, RZ, PT ;  /* 0x000000ff2100720c */ /* 0x000fe20003f06270 */
[----:B------:R-:W-:Y:S01]  /*71d0*/  @!P4 IMAD.IADD R0, R0, 0x1, -R59 ;  /* 0x000000010000c824 */ /* 0x000fe200078e0a3b */
[----:B------:R-:W-:Y:S01]  /*71e0*/  ISETP.GE.AND P5, PT, R35, RZ, PT ;  /* 0x000000ff2300720c */ /* 0x000fe20003fa6270 */
[----:B------:R0:W-:Y:S01]  /*71f0*/  STL [R1+0x18], R8 ;  /* 0x0000180801007387 */ /* 0x0001e20000100800 */
[C---:B------:R-:W-:Y:S01]  /*7200*/  IMAD R28, R59.reuse, R7, R28 ;  /* 0x000000073b1c7224 */ /* 0x040fe200078e021c */
[----:B------:R-:W-:Y:S01]  /*7210*/  ISETP.GT.U32.AND P6, PT, R59, R30, PT ;  /* 0x0000001e3b00720c */ /* 0x000fe20003fc4070 */
[----:B------:R-:W-:Y:S01]  /*7220*/  IMAD.HI.U32 R7, R9, R31, RZ ;  /* 0x0000001f09077227 */ /* 0x000fe200078e00ff */
[----:B------:R-:W-:-:S03]  /*7230*/  ISETP.GT.U32.AND P4, PT, R59, R0, PT ;  /* 0x000000003b00720c */ /* 0x000fc60003f84070 */
[----:B0-----:R-:W-:Y:S02]  /*7240*/  IMAD.MOV.U32 R8, RZ, RZ, R2 ;  /* 0x000000ffff087224 */ /* 0x001fe400078e0002 */
[----:B------:R-:W-:-:S04]  /*7250*/  IMAD.HI.U32 R2, R9, R34, RZ ;  /* 0x0000002209027227 */ /* 0x000fc800078e00ff */
[----:B------:R-:W-:Y:S02]  /*7260*/  IMAD.MOV R7, RZ, RZ, -R7 ;  /* 0x000000ffff077224 */ /* 0x000fe400078e0a07 */
[----:B------:R-:W-:Y:S01]  /*7270*/  IMAD.MOV R2, RZ, RZ, -R2 ;  /* 0x000000ffff027224 */ /* 0x000fe200078e0a02 */
[----:B------:R-:W-:Y:S01]  /*7280*/  IABS R33, R41 ;  /* 0x0000002900217213 */ /* 0x000fe20000000000 */
[----:B------:R-:W-:Y:S01]  /*7290*/  @!P1 IMAD.IADD R4, R4, 0x1, -R59 ;  /* 0x0000000104049824 */ /* 0x000fe200078e0a3b */
[C---:B------:R-:W-:Y:S01]  /*72a0*/  ISETP.GT.U32.AND P1, PT, R59.reuse, R28, PT ;  /* 0x0000001c3b00720c */ /* 0x040fe20003f24070 */
[C---:B------:R-:W-:Y:S02]  /*72b0*/  IMAD R31, R59.reuse, R7, R31 ;  /* 0x000000073b1f7224 */ /* 0x040fe400078e021f */
[C---:B------:R-:W-:Y:S02]  /*72c0*/  IMAD R34, R59.reuse, R2, R34 ;  /* 0x000000023b227224 */ /* 0x040fe400078e0222 */
[----:B------:R-:W-:Y:S01]  /*72d0*/  @!P0 IMAD.MOV R8, RZ, RZ, -R8 ;  /* 0x000000ffff088224 */ /* 0x000fe200078e0a08 */
[----:B------:R-:W-:Y:S01]  /*72e0*/  ISETP.GT.U32.AND P0, PT, R59, R60, PT ;  /* 0x0000003c3b00720c */ /* 0x000fe20003f04070 */
[----:B------:R-:W-:Y:S01]  /*72f0*/  @!P5 IMAD.MOV R4, RZ, RZ, -R4 ;  /* 0x000000ffff04d224 */ /* 0x000fe200078e0a04 */
[----:B------:R-:W-:Y:S01]  /*7300*/  ISETP.GE.AND P3, PT, R36, RZ, PT ;  /* 0x000000ff2400720c */ /* 0x000fe20003f66270 */
[----:B------:R-:W-:Y:S01]  /*7310*/  IMAD.HI.U32 R6, R9, R33, RZ ;  /* 0x0000002109067227 */ /* 0x000fe200078e00ff */
[----:B------:R-:W-:-:S03]  /*7320*/  ISETP.GT.U32.AND P5, PT, R59, R31, PT ;  /* 0x0000001f3b00720c */ /* 0x000fc60003fa4070 */
[--C-:B------:R-:W-:Y:S01]  /*7330*/  @!P6 IMAD.IADD R30, R30, 0x1, -R59.reuse ;  /* 0x000000011e1ee824 */ /* 0x100fe200078e0a3b */
[----:B------:R-:W-:Y:S01]  /*7340*/  ISETP.GT.U32.AND P6, PT, R59, R34, PT ;  /* 0x000000223b00720c */ /* 0x000fe20003fc4070 */
[--C-:B------:R-:W-:Y:S01]  /*7350*/  @!P4 IMAD.IADD R0, R0, 0x1, -R59.reuse ;  /* 0x000000010000c824 */ /* 0x100fe200078e0a3b */
[----:B------:R-:W-:Y:S01]  /*7360*/  ISETP.GE.AND P4, PT, R37, RZ, PT ;  /* 0x000000ff2500720c */ /* 0x000fe20003f86270 */
[----:B------:R-:W-:Y:S02]  /*7370*/  IMAD.MOV R6, RZ, RZ, -R6 ;  /* 0x000000ffff067224 */ /* 0x000fe400078e0a06 */
[----:B------:R-:W-:Y:S02]  /*7380*/  @!P1 IMAD.IADD R28, R28, 0x1, -R59 ;  /* 0x000000011c1c9824 */ /* 0x000fe400078e0a3b */
[C---:B------:R-:W-:Y:S02]  /*7390*/  IMAD R33, R59.reuse, R6, R33 ;  /* 0x000000063b217224 */ /* 0x040fe400078e0221 */
[----:B------:R-:W-:Y:S01]  /*73a0*/  @!P2 IMAD.MOV R5, RZ, RZ, -R5 ;  /* 0x000000ffff05a224 */ /* 0x000fe200078e0a05 */
[C---:B------:R-:W-:Y:S01]  /*73b0*/  ISETP.GT.U32.AND P2, PT, R59.reuse, R28, PT ;  /* 0x0000001c3b00720c */ /* 0x040fe20003f44070 */
[--C-:B------:R-:W-:Y:S01]  /*73c0*/  @!P0 IMAD.IADD R60, R60, 0x1, -R59.reuse ;  /* 0x000000013c3c8824 */ /* 0x100fe200078e0a3b */
[----:B------:R-:W-:Y:S01]  /*73d0*/  ISETP.GT.U32.AND P0, PT, R59, R33, PT ;  /* 0x000000213b00720c */ /* 0x000fe20003f04070 */
[----:B------:R-:W-:Y:S01]  /*73e0*/  @!P3 IMAD.MOV R0, RZ, RZ, -R0 ;  /* 0x000000ffff00b224 */ /* 0x000fe200078e0a00 */
[----:B---3--:R-:W-:Y:S01]  /*73f0*/  IABS R6, R43 ;  /* 0x0000002b00067213 */ /* 0x008fe20000000000 */
[--C-:B------:R-:W-:Y:S01]  /*7400*/  @!P5 IMAD.IADD R31, R31, 0x1, -R59.reuse ;  /* 0x000000011f1fd824 */ /* 0x100fe200078e0a3b */
[----:B------:R-:W-:Y:S01]  /*7410*/  STL [R1+0x8], R8 ;  /* 0x0000080801007387 */ /* 0x000fe20000100800 */
[----:B------:R-:W-:Y:S01]  /*7420*/  @!P6 IMAD.IADD R34, R34, 0x1, -R59 ;  /* 0x000000012222e824 */ /* 0x000fe200078e0a3b */
[----:B------:R-:W-:Y:S01]  /*7430*/  IABS R37, R44 ;  /* 0x0000002c00257213 */ /* 0x000fe20000000000 */
[----:B------:R-:W-:Y:S01]  /*7440*/  @!P4 IMAD.MOV R60, RZ, RZ, -R60 ;  /* 0x000000ffff3cc224 */ /* 0x000fe200078e0a3c */
[----:B------:R-:W-:Y:S01]  /*7450*/  STL [R1+0x4], R5 ;  /* 0x0000040501007387 */ /* 0x000fe20000100800 */
[----:B------:R-:W-:-:S02]  /*7460*/  ISETP.GE.AND P1, PT, R38, RZ, PT ;  /* 0x000000ff2600720c */ /* 0x000fc40003f26270 */
[C---:B------:R-:W-:Y:S01]  /*7470*/  ISETP.GT.U32.AND P4, PT, R59.reuse, R31, PT ;  /* 0x0000001f3b00720c */ /* 0x040fe20003f84070 */
[----:B------:R-:W-:Y:S01]  /*7480*/  STL [R1], R4 ;  /* 0x0000000401007387 */ /* 0x000fe20000100800 */
[----:B------:R-:W-:Y:S01]  /*7490*/  ISETP.GT.U32.AND P6, PT, R59, R34, PT ;  /* 0x000000223b00720c */ /* 0x000fe20003fc4070 */
[C---:B------:R-:W-:Y:S02]  /*74a0*/  IMAD.HI.U32 R2, R9.reuse, R37, RZ ;  /* 0x0000002509027227 */ /* 0x040fe400078e00ff */
[----:B------:R0:W-:Y:S02]  /*74b0*/  STL [R1+0x288], R0 ;  /* 0x0002880001007387 */ /* 0x0001e40000100800 */
[----:B------:R-:W-:Y:S02]  /*74c0*/  IMAD.MOV R2, RZ, RZ, -R2 ;  /* 0x000000ffff027224 */ /* 0x000fe400078e0a02 */
[----:B0-----:R-:W-:-:S04]  /*74d0*/  IMAD.HI.U32 R0, R9, R6, RZ ;  /* 0x0000000609007227 */ /* 0x001fc800078e00ff */
[----:B------:R-:W-:Y:S02]  /*74e0*/  IMAD.MOV R36, RZ, RZ, -R0 ;  /* 0x000000ffff247224 */ /* 0x000fe400078e0a00 */
[--C-:B------:R-:W-:Y:S02]  /*74f0*/  @!P2 IMAD.IADD R28, R28, 0x1, -R59.reuse ;  /* 0x000000011c1ca824 */ /* 0x100fe400078e0a3b */
[----:B------:R-:W-:Y:S02]  /*7500*/  @!P0 IMAD.IADD R33, R33, 0x1, -R59 ;  /* 0x0000000121218824 */ /* 0x000fe400078e0a3b */
[C---:B------:R-:W-:Y:S02]  /*7510*/  IMAD R36, R59.reuse, R36, R6 ;  /* 0x000000243b247224 */ /* 0x040fe400078e0206 */
[C---:B------:R-:W-:Y:S02]  /*7520*/  IMAD R37, R59.reuse, R2, R37 ;  /* 0x000000023b257224 */ /* 0x040fe400078e0225 */
[----:B------:R-:W-:Y:S01]  /*7530*/  @!P1 IMAD.MOV R28, RZ, RZ, -R28 ;  /* 0x000000ffff1c9224 */ /* 0x000fe200078e0a1c */
[----:B------:R-:W-:Y:S01]  /*7540*/  ISETP.GT.U32.AND P1, PT, R59, R33, PT ;  /* 0x000000213b00720c */ /* 0x000fe20003f24070 */
[--C-:B------:R-:W-:Y:S01]  /*7550*/  @!P4 IMAD.IADD R31, R31, 0x1, -R59.reuse ;  /* 0x000000011f1fc824 */ /* 0x100fe200078e0a3b */
[C---:B------:R-:W-:Y:S01]  /*7560*/  ISETP.GT.U32.AND P4, PT, R59.reuse, R36, PT ;  /* 0x000000243b00720c */ /* 0x040fe20003f84070 */
[----:B------:R-:W-:Y:S01]  /*7570*/  @!P6 IMAD.IADD R34, R34, 0x1, -R59 ;  /* 0x000000012222e824 */ /* 0x000fe200078e0a3b */
[----:B------:R-:W-:-:S02]  /*7580*/  ISETP.GT.U32.AND P6, PT, R59, R37, PT ;  /* 0x000000253b00720c */ /* 0x000fc40003fc4070 */
[----:B------:R-:W-:Y:S02]  /*7590*/  ISETP.GE.AND P5, PT, R41, RZ, PT ;  /* 0x000000ff2900720c */ /* 0x000fe40003fa6270 */
[----:B------:R-:W-:Y:S02]  /*75a0*/  IABS R0, R46 ;  /* 0x0000002e00007213 */ /* 0x000fe40000000000 */
[----:B------:R-:W-:-:S03]  /*75b0*/  ISETP.GE.AND P3, PT, R39, RZ, PT ;  /* 0x000000ff2700720c */ /* 0x000fc60003f66270 */
[----:B------:R-:W-:Y:S01]  /*75c0*/  IMAD.HI.U32 R4, R9, R0, RZ ;  /* 0x0000000009047227 */ /* 0x000fe200078e00ff */
[----:B------:R-:W-:Y:S02]  /*75d0*/  @!P1 IADD3 R33, PT, PT, R33, -R59, RZ ;  /* 0x8000003b21219210 */ /* 0x000fe40007ffe0ff */
[----:B--2---:R-:W-:Y:S01]  /*75e0*/  IABS R39, R47 ;  /* 0x0000002f00277213 */ /* 0x004fe20000000000 */
[--C-:B------:R-:W-:Y:S01]  /*75f0*/  @!P4 IMAD.IADD R36, R36, 0x1, -R59.reuse ;  /* 0x000000012424c824 */ /* 0x100fe200078e0a3b */
[----:B------:R-:W-:Y:S01]  /*7600*/  IABS R41, R49 ;  /* 0x0000003100297213 */ /* 0x000fe20000000000 */
[----:B------:R-:W-:Y:S02]  /*7610*/  @!P6 IMAD.IADD R37, R37, 0x1, -R59 ;  /* 0x000000012525e824 */ /* 0x000fe400078e0a3b */
[----:B------:R-:W-:Y:S01]  /*7620*/  IMAD.MOV R4, RZ, RZ, -R4 ;  /* 0x000000ffff047224 */ /* 0x000fe200078e0a04 */
[----:B------:R-:W-:Y:S01]  /*7630*/  ISETP.GE.AND P0, PT, R42, RZ, PT ;  /* 0x000000ff2a00720c */ /* 0x000fe20003f06270 */
[----:B------:R-:W-:Y:S01]  /*7640*/  @!P5 IMAD.MOV R33, RZ, RZ, -R33 ;  /* 0x000000ffff21d224 */ /* 0x000fe200078e0a21 */
[C---:B------:R-:W-:Y:S01]  /*7650*/  ISETP.GT.U32.AND P5, PT, R59.reuse, R36, PT ;  /* 0x000000243b00720c */ /* 0x040fe20003fa4070 */
[C---:B------:R-:W-:Y:S01]  /*7660*/  IMAD R38, R59.reuse, R4, R0 ;  /* 0x000000043b267224 */ /* 0x040fe200078e0200 */
[----:B------:R-:W-:Y:S01]  /*7670*/  ISETP.GT.U32.AND P6, PT, R59, R37, PT ;  /* 0x000000253b00720c */ /* 0x000fe20003fc4070 */
[----:B------:R-:W-:-:S04]  /*7680*/  IMAD.HI.U32 R2, R9, R39, RZ ;  /* 0x0000002709027227 */ /* 0x000fc800078e00ff */
[----:B------:R-:W-:-:S04]  /*7690*/  IMAD.HI.U32 R0, R9, R41, RZ ;  /* 0x0000002909007227 */ /* 0x000fc800078e00ff */
[----:B------:R-:W-:Y:S02]  /*76a0*/  IMAD.MOV R2, RZ, RZ, -R2 ;  /* 0x000000ffff027224 */ /* 0x000fe400078e0a02 */
[----:B------:R-:W-:Y:S02]  /*76b0*/  IMAD.MOV R0, RZ, RZ, -R0 ;  /* 0x000000ffff007224 */ /* 0x000fe400078e0a00 */
[C---:B------:R-:W-:Y:S02]  /*76c0*/  IMAD R39, R59.reuse, R2, R39 ;  /* 0x000000023b277224 */ /* 0x040fe400078e0227 */
[C---:B------:R-:W-:Y:S02]  /*76d0*/  IMAD R41, R59.reuse, R0, R41 ;  /* 0x000000003b297224 */ /* 0x040fe400078e0229 */
[----:B------:R-:W-:Y:S01]  /*76e0*/  @!P0 IMAD.MOV R34, RZ, RZ, -R34 ;  /* 0x000000ffff228224 */ /* 0x000fe200078e0a22 */
[----:B------:R-:W-:Y:S01]  /*76f0*/  ISETP.GT.U32.AND P0, PT, R59, R38, PT ;  /* 0x000000263b00720c */ /* 0x000fe20003f04070 */
[--C-:B------:R-:W-:Y:S01]  /*7700*/  @!P5 IMAD.IADD R36, R36, 0x1, -R59.reuse ;  /* 0x000000012424d824 */ /* 0x100fe200078e0a3b */
[----:B------:R-:W-:Y:S01]  /*7710*/  ISETP.GE.AND P2, PT, R40, RZ, PT ;  /* 0x000000ff2800720c */ /* 0x000fe20003f46270 */
[----:B------:R-:W-:Y:S01]  /*7720*/  @!P6 IMAD.IADD R37, R37, 0x1, -R59 ;  /* 0x000000012525e824 */ /* 0x000fe200078e0a3b */
[----:B------:R-:W-:-:S02]  /*7730*/  ISETP.GT.U32.AND P5, PT, R59, R39, PT ;  /* 0x000000273b00720c */ /* 0x000fc40003fa4070 */
[----:B------:R-:W-:Y:S01]  /*7740*/  ISETP.GT.U32.AND P6, PT, R59, R41, PT ;  /* 0x000000293b00720c */ /* 0x000fe20003fc4070 */
[----:B------:R-:W-:Y:S01]  /*7750*/  @!P3 IMAD.MOV R30, RZ, RZ, -R30 ;  /* 0x000000ffff1eb224 */ /* 0x000fe200078e0a1e */
[----:B------:R-:W-:Y:S02]  /*7760*/  ISETP.GE.AND P3, PT, R43, RZ, PT ;  /* 0x000000ff2b00720c */ /* 0x000fe40003f66270 */
[----:B------:R-:W-:-:S03]  /*7770*/  IABS R42, R45 ;  /* 0x0000002d002a7213 */ /* 0x000fc60000000000 */
[----:B------:R-:W-:Y:S02]  /*7780*/  @!P0 IMAD.IADD R38, R38, 0x1, -R59 ;  /* 0x0000000126268824 */ /* 0x000fe400078e0a3b */
[----:B------:R-:W-:Y:S01]  /*7790*/  @!P2 IMAD.MOV R31, RZ, RZ, -R31 ;  /* 0x000000ffff1fa224 */ /* 0x000fe200078e0a1f */
[----:B------:R-:W-:Y:S01]  /*77a0*/  ISETP.GE.AND P2, PT, R44, RZ, PT ;  /* 0x000000ff2c00720c */ /* 0x000fe20003f46270 */
[--C-:B------:R-:W-:Y:S02]  /*77b0*/  @!P5 IMAD.IADD R39, R39, 0x1, -R59.reuse ;  /* 0x000000012727d824 */ /* 0x100fe400078e0a3b */
[----:B------:R-:W-:Y:S02]  /*77c0*/  @!P6 IMAD.IADD R41, R41, 0x1, -R59 ;  /* 0x000000012929e824 */ /* 0x000fe400078e0a3b */
[----:B------:R-:W-:Y:S01]  /*77d0*/  IMAD.HI.U32 R2, R9, R42, RZ ;  /* 0x0000002a09027227 */ /* 0x000fe200078e00ff */
[C---:B------:R-:W-:Y:S02]  /*77e0*/  ISETP.GT.U32.AND P5, PT, R59.reuse, R38, PT ;  /* 0x000000263b00720c */ /* 0x040fe40003fa4070 */
[C---:B------:R-:W-:Y:S01]  /*77f0*/  ISETP.GT.U32.AND P6, PT, R59.reuse, R39, PT ;  /* 0x000000273b00720c */ /* 0x040fe20003fc4070 */
[----:B------:R-:W-:Y:S01]  /*7800*/  @!P3 IMAD.MOV R36, RZ, RZ, -R36 ;  /* 0x000000ffff24b224 */ /* 0x000fe200078e0a24 */
[----:B------:R-:W-:Y:S01]  /*7810*/  ISETP.GT.U32.AND P3, PT, R59, R41, PT ;  /* 0x000000293b00720c */ /* 0x000fe20003f64070 */
[----:B------:R-:W-:Y:S01]  /*7820*/  IMAD.MOV R2, RZ, RZ, -R2 ;  /* 0x000000ffff027224 */ /* 0x000fe200078e0a02 */
[----:B------:R-:W-:-:S02]  /*7830*/  ISETP.GE.AND P1, PT, R46, RZ, PT ;  /* 0x000000ff2e00720c */ /* 0x000fc40003f26270 */
[----:B------:R-:W-:Y:S01]  /*7840*/  ISETP.GE.AND P4, PT, R47, RZ, PT ;  /* 0x000000ff2f00720c */ /* 0x000fe20003f86270 */
[----:B------:R-:W-:Y:S01]  /*7850*/  IMAD R42, R59, R2, R42 ;  /* 0x000000023b2a7224 */ /* 0x000fe200078e022a */
[----:B------:R-:W-:Y:S01]  /*7860*/  ISETP.GE.AND P0, PT, R49, RZ, PT ;  /* 0x000000ff3100720c */ /* 0x000fe20003f06270 */
[----:B------:R-:W-:-:S03]  /*7870*/  @!P2 IMAD.MOV R37, RZ, RZ, -R37 ;  /* 0x000000ffff25a224 */ /* 0x000fc600078e0a25 */
[----:B------:R-:W-:Y:S01]  /*7880*/  ISETP.GT.U32.AND P2, PT, R59, R42, PT ;  /* 0x0000002a3b00720c */ /* 0x000fe20003f44070 */
[--C-:B------:R-:W-:Y:S01]  /*7890*/  @!P5 IMAD.IADD R38, R38, 0x1, -R59.reuse ;  /* 0x000000012626d824 */ /* 0x100fe200078e0a3b */
[----:B------:R-:W-:Y:S01]  /*78a0*/  STL [R1+0x3388], R60 ;  /* 0x0033883c01007387 */ /* 0x000fe20000100800 */
[--C-:B------:R-:W-:Y:S02]  /*78b0*/  @!P6 IMAD.IADD R39, R39, 0x1, -R59.reuse ;  /* 0x000000012727e824 */ /* 0x100fe400078e0a3b */
[----:B------:R-:W-:Y:S01]  /*78c0*/  @!P3 IMAD.IADD R41, R41, 0x1, -R59 ;  /* 0x000000012929b824 */ /* 0x000fe200078e0a3b */
[----:B------:R-:W-:Y:S01]  /*78d0*/  STL [R1+0x338c], R28 ;  /* 0x00338c1c01007387 */ /* 0x000fe20000100800 */
[----:B------:R-:W-:-:S03]  /*78e0*/  @!P1 IMAD.MOV R38, RZ, RZ, -R38 ;  /* 0x000000ffff269224 */ /* 0x000fc600078e0a26 */
[----:B------:R-:W-:Y:S01]  /*78f0*/  STL [R1+0x3390], R30 ;  /* 0x0033901e01007387 */ /* 0x000fe20000100800 */
[----:B------:R-:W-:-:S03]  /*7900*/  @!P4 IMAD.MOV R39, RZ, RZ, -R39 ;  /* 0x000000ffff27c224 */ /* 0x000fc600078e0a27 */
[----:B------:R-:W-:Y:S01]  /*7910*/  STL [R1+0x3394], R31 ;  /* 0x0033941f01007387 */ /* 0x000fe20000100800 */
[----:B------:R-:W-:-:S03]  /*7920*/  @!P0 IMAD.MOV R41, RZ, RZ, -R41 ;  /* 0x000000ffff298224 */ /* 0x000fc600078e0a29 */
[----:B------:R-:W-:Y:S01]  /*7930*/  STL [R1+0x3398], R33 ;  /* 0x0033982101007387 */ /* 0x000fe20000100800 */
[----:B------:R-:W-:-:S03]  /*7940*/  IABS R44, R48 ;  /* 0x00000030002c7213 */ /* 0x000fc60000000000 */
[----:B------:R-:W-:Y:S04]  /*7950*/  STL [R1+0x339c], R34 ;  /* 0x00339c2201007387 */ /* 0x000fe80000100800 */
[----:B------:R-:W-:Y:S01]  /*7960*/  STL [R1+0x33a0], R36 ;  /* 0x0033a02401007387 */ /* 0x000fe20000100800 */
[----:B------:R-:W-:-:S03]  /*7970*/  @!P2 IMAD.IADD R42, R42, 0x1, -R59 ;  /* 0x000000012a2aa824 */ /* 0x000fc600078e0a3b */
[----:B------:R-:W-:Y:S01]  /*7980*/  STL [R1+0x33a4], R37 ;  /* 0x0033a42501007387 */ /* 0x000fe20000100800 */
[----:B------:R-:W-:-:S03]  /*7990*/  ISETP.GE.AND P2, PT, R48, RZ, PT ;  /* 0x000000ff3000720c */ /* 0x000fc60003f46270 */
[----:B------:R-:W-:Y:S04]  /*79a0*/  STL [R1+0x33a8], R38 ;  /* 0x0033a82601007387 */ /* 0x000fe80000100800 */
[----:B------:R-:W-:Y:S01]  /*79b0*/  STL [R1+0x33ac], R39 ;  /* 0x0033ac2701007387 */ /* 0x000fe20000100800 */
[----:B------:R-:W-:-:S03]  /*79c0*/  IMAD.HI.U32 R0, R9, R44, RZ ;  /* 0x0000002c09007227 */ /* 0x000fc600078e00ff */
[----:B------:R-:W-:Y:S04]  /*79d0*/  STL [R1+0x33b0], R41 ;  /* 0x0033b02901007387 */ /* 0x000fe80000100800 */
[----:B------:R-:W2:Y:S04]  /*79e0*/  LDL.LU R43, [R1+0x4c8] ;  /* 0x0004c800012b7983 */ /* 0x000ea80000300800 */
[----:B------:R-:W3:Y:S01]  /*79f0*/  LDL.LU R48, [R1+0x4cc] ;  /* 0x0004cc0001307983 */ /* 0x000ee20000300800 */
[----:B------:R-:W-:Y:S01]  /*7a00*/  IABS R46, R51 ;  /* 0x00000033002e7213 */ /* 0x000fe20000000000 */
[----:B------:R-:W-:-:S04]  /*7a10*/  IMAD.MOV R0, RZ, RZ, -R0 ;  /* 0x000000ffff007224 */ /* 0x000fc800078e0a00 */
[----:B------:R-:W-:Y:S02]  /*7a20*/  IMAD R44, R59, R0, R44 ;  /* 0x000000003b2c7224 */ /* 0x000fe400078e022c */
[----:B------:R-:W-:-:S04]  /*7a30*/  IMAD.HI.U32 R0, R9, R46, RZ ;  /* 0x0000002e09007227 */ /* 0x000fc800078e00ff */
[----:B------:R-:W-:-:S04]  /*7a40*/  IMAD.MOV R0, RZ, RZ, -R0 ;  /* 0x000000ffff007224 */ /* 0x000fc800078e0a00 */
[C---:B------:R-:W-:Y:S01]  /*7a50*/  IMAD R46, R59.reuse, R0, R46 ;  /* 0x000000003b2e7224 */ /* 0x040fe200078e022e */
[----:B------:R-:W-:-:S04]  /*7a60*/  ISETP.GT.U32.AND P5, PT, R59, R44, PT ;  /* 0x0000002c3b00720c */ /* 0x000fc80003fa4070 */
[----:B------:R-:W-:Y:S02]  /*7a70*/  ISETP.GT.U32.AND P6, PT, R59, R46, PT ;  /* 0x0000002e3b00720c */ /* 0x000fe40003fc4070 */
[----:B------:R-:W-:-:S05]  /*7a80*/  IABS R47, R52 ;  /* 0x00000034002f7213 */ /* 0x000fca0000000000 */
[----:B------:R-:W-:-:S04]  /*7a90*/  IMAD.HI.U32 R0, R9, R47, RZ ;  /* 0x0000002f09007227 */ /* 0x000fc800078e00ff */
[--C-:B------:R-:W-:Y:S02]  /*7aa0*/  @!P5 IMAD.IADD R44, R44, 0x1, -R59.reuse ;  /* 0x000000012c2cd824 */ /* 0x100fe400078e0a3b */
[----:B------:R-:W-:Y:S01]  /*7ab0*/  @!P6 IMAD.IADD R46, R46, 0x1, -R59 ;  /* 0x000000012e2ee824 */ /* 0x000fe200078e0a3b */
[C---:B------:R-:W-:Y:S01]  /*7ac0*/  ISETP.GT.U32.AND P5, PT, R59.reuse, R42, PT ;  /* 0x0000002a3b00720c */ /* 0x040fe20003fa4070 */
[----:B------:R-:W-:Y:S01]  /*7ad0*/  IMAD.MOV R0, RZ, RZ, -R0 ;  /* 0x000000ffff007224 */ /* 0x000fe200078e0a00 */
[C---:B------:R-:W-:Y:S02]  /*7ae0*/  ISETP.GT.U32.AND P6, PT, R59.reuse, R44, PT ;  /* 0x0000002c3b00720c */ /* 0x040fe40003fc4070 */
[C---:B------:R-:W-:Y:S01]  /*7af0*/  ISETP.GT.U32.AND P1, PT, R59.reuse, R46, PT ;  /* 0x0000002e3b00720c */ /* 0x040fe20003f24070 */
[----:B------:R-:W-:Y:S01]  /*7b00*/  IMAD R47, R59, R0, R47 ;  /* 0x000000003b2f7224 */ /* 0x000fe200078e022f */
[----:B------:R-:W-:Y:S02]  /*7b10*/  ISETP.GE.AND P3, PT, R45, RZ, PT ;  /* 0x000000ff2d00720c */ /* 0x000fe40003f66270 */
[----:B------:R-:W-:-:S02]  /*7b20*/  ISETP.GE.AND P4, PT, R51, RZ, PT ;  /* 0x000000ff3300720c */ /* 0x000fc40003f86270 */
[----:B------:R-:W-:-:S03]  /*7b30*/  ISETP.GT.U32.AND P0, PT, R59, R47, PT ;  /* 0x0000002f3b00720c */ /* 0x000fc60003f04070 */
[--C-:B------:R-:W-:Y:S02]  /*7b40*/  @!P5 IMAD.IADD R42, R42, 0x1, -R59.reuse ;  /* 0x000000012a2ad824 */ /* 0x100fe400078e0a3b */
[--C-:B------:R-:W-:Y:S02]  /*7b50*/  @!P6 IMAD.IADD R44, R44, 0x1, -R59.reuse ;  /* 0x000000012c2ce824 */ /* 0x100fe400078e0a3b */
[--C-:B------:R-:W-:Y:S02]  /*7b60*/  @!P1 IMAD.IADD R46, R46, 0x1, -R59.reuse ;  /* 0x000000012e2e9824 */ /* 0x100fe400078e0a3b */
[----:B------:R-:W-:Y:S02]  /*7b70*/  @!P3 IMAD.MOV R42, RZ, RZ, -R42 ;  /* 0x000000ffff2ab224 */ /* 0x000fe400078e0a2a */
[----:B------:R-:W-:Y:S02]  /*7b80*/  @!P2 IMAD.MOV R44, RZ, RZ, -R44 ;  /* 0x000000ffff2ca224 */ /* 0x000fe400078e0a2c */
[----:B------:R-:W-:Y:S01]  /*7b90*/  @!P4 IMAD.MOV R46, RZ, RZ, -R46 ;  /* 0x000000ffff2ec224 */ /* 0x000fe200078e0a2e */
[----:B------:R-:W-:Y:S01]  /*7ba0*/  STL [R1+0x33b4], R42 ;  /* 0x0033b42a01007387 */ /* 0x000fe20000100800 */
[----:B------:R-:W-:Y:S01]  /*7bb0*/  @!P0 IMAD.IADD R47, R47, 0x1, -R59 ;  /* 0x000000012f2f8824 */ /* 0x000fe200078e0a3b */
[----:B------:R-:W-:-:S02]  /*7bc0*/  IABS R0, R54 ;  /* 0x0000003600007213 */ /* 0x000fc40000000000 */
[----:B------:R-:W-:Y:S01]  /*7bd0*/  STL [R1+0x33b8], R44 ;  /* 0x0033b82c01007387 */ /* 0x000fe20000100800 */
[----:B------:R-:W-:-:S03]  /*7be0*/  ISETP.GE.AND P0, PT, R54, RZ, PT ;  /* 0x000000ff3600720c */ /* 0x000fc60003f06270 */
[----:B------:R-:W-:Y:S04]  /*7bf0*/  STL [R1+0x33bc], R46 ;  /* 0x0033bc2e01007387 */ /* 0x000fe80000100800 */
[----:B------:R-:W4:Y:S01]  /*7c00*/  LDL.LU R54, [R1+0x4d0] ;  /* 0x0004d00001367983 */ /* 0x000f220000300800 */
[----:B------:R-:W-:-:S05]  /*7c10*/  IABS R49, R53 ;  /* 0x0000003500317213 */ /* 0x000fca0000000000 */
[----:B------:R-:W-:-:S04]  /*7c20*/  IMAD.HI.U32 R2, R9, R49, RZ ;  /* 0x0000003109027227 */ /* 0x000fc800078e00ff */
[----:B------:R-:W-:-:S04]  /*7c30*/  IMAD.MOV R2, RZ, RZ, -R2 ;  /* 0x000000ffff027224 */ /* 0x000fc800078e0a02 */
[----:B------:R-:W-:Y:S01]  /*7c40*/  IMAD R49, R59, R2, R49 ;  /* 0x000000023b317224 */ /* 0x000fe200078e0231 */
[----:B------:R-:W-:Y:S01]  /*7c50*/  MOV R45, R50 ;  /* 0x00000032002d7202 */ /* 0x000fe20000000f00 */
[----:B------:R-:W-:-:S03]  /*7c60*/  IMAD.HI.U32 R50, R9, R0, RZ ;  /* 0x0000000009327227 */ /* 0x000fc600078e00ff */
[C---:B------:R-:W-:Y:S01]  /*7c70*/  ISETP.GT.U32.AND P6, PT, R59.reuse, R49, PT ;  /* 0x000000313b00720c */ /* 0x040fe20003fc4070 */
[----:B------:R-:W-:Y:S01]  /*7c80*/  IMAD.MOV R50, RZ, RZ, -R50 ;  /* 0x000000ffff327224 */ /* 0x000fe200078e0a32 */
[----:B------:R-:W-:Y:S02]  /*7c90*/  IABS R51, R55 ;  /* 0x0000003700337213 */ /* 0x000fe40000000000 */
[----:B------:R-:W-:Y:S01]  /*7ca0*/  ISETP.GE.AND P5, PT, R52, RZ, PT ;  /* 0x000000ff3400720c */ /* 0x000fe20003fa6270 */
[----:B------:R-:W-:Y:S01]  /*7cb0*/  IMAD R50, R59, R50, R0 ;  /* 0x000000323b327224 */ /* 0x000fe200078e0200 */
[----:B------:R-:W-:Y:S01]  /*7cc0*/  IABS R52, R56 ;  /* 0x0000003800347213 */ /* 0x000fe20000000000 */
[----:B------:R-:W-:Y:S01]  /*7cd0*/  IMAD.HI.U32 R2, R9, R51, RZ ;  /* 0x0000003309027227 */ /* 0x000fe200078e00ff */
[----:B------:R-:W-:-:S03]  /*7ce0*/  ISETP.GT.U32.AND P3, PT, R59, R47, PT ;  /* 0x0000002f3b00720c */ /* 0x000fc60003f64070 */
[----:B------:R-:W-:-:S04]  /*7cf0*/  IMAD.HI.U32 R0, R9, R52, RZ ;  /* 0x0000003409007227 */ /* 0x000fc800078e00ff */
[----:B------:R-:W-:Y:S01]  /*7d00*/  @!P6 IMAD.IADD R49, R49, 0x1, -R59 ;  /* 0x000000013131e824 */ /* 0x000fe200078e0a3b */
[C---:B------:R-:W-:Y:S01]  /*7d10*/  ISETP.GT.U32.AND P6, PT, R59.reuse, R50, PT ;  /* 0x000000323b00720c */ /* 0x040fe20003fc4070 */
[----:B------:R-:W-:Y:S02]  /*7d20*/  IMAD.MOV R2, RZ, RZ, -R2 ;  /* 0x000000ffff027224 */ /* 0x000fe400078e0a02 */
[----:B------:R-:W-:Y:S02]  /*7d30*/  IMAD.MOV R0, RZ, RZ, -R0 ;  /* 0x000000ffff007224 */ /* 0x000fe400078e0a00 */
[C---:B------:R-:W-:Y:S02]  /*7d40*/  IMAD R51, R59.reuse, R2, R51 ;  /* 0x000000023b337224 */ /* 0x040fe400078e0233 */
[----:B------:R-:W-:Y:S02]  /*7d50*/  IMAD R52, R59, R0, R52 ;  /* 0x000000003b347224 */ /* 0x000fe400078e0234 */
[----:B------:R-:W-:Y:S01]  /*7d60*/  @!P3 IMAD.IADD R47, R47, 0x1, -R59 ;  /* 0x000000012f2fb824 */ /* 0x000fe200078e0a3b */
[----:B------:R-:W-:-:S02]  /*7d70*/  ISETP.GT.U32.AND P3, PT, R59, R51, PT ;  /* 0x000000333b00720c */ /* 0x000fc40003f64070 */
[C---:B------:R-:W-:Y:S01]  /*7d80*/  ISETP.GT.U32.AND P2, PT, R59.reuse, R49, PT ;  /* 0x000000313b00720c */ /* 0x040fe20003f44070 */
[----:B------:R-:W-:Y:S01]  /*7d90*/  @!P6 IMAD.IADD R50, R50, 0x1, -R59 ;  /* 0x000000013232e824 */ /* 0x000fe200078e0a3b */
[----:B------:R-:W-:Y:S02]  /*7da0*/  ISETP.GT.U32.AND P6, PT, R59, R52, PT ;  /* 0x000000343b00720c */ /* 0x000fe40003fc4070 */
[----:B------:R-:W-:Y:S02]  /*7db0*/  ISETP.GE.AND P1, PT, R53, RZ, PT ;  /* 0x000000ff3500720c */ /* 0x000fe40003f26270 */
[----:B------:R-:W-:-:S05]  /*7dc0*/  IABS R53, R45 ;  /* 0x0000002d00357213 */ /* 0x000fca0000000000 */
[----:B------:R-:W-:Y:S01]  /*7dd0*/  @!P3 IMAD.IADD R51, R51, 0x1, -R59 ;  /* 0x000000013333b824 */ /* 0x000fe200078e0a3b */
[----:B------:R-:W-:Y:S01]  /*7de0*/  ISETP.GT.U32.AND P3, PT, R59, R50, PT ;  /* 0x000000323b00720c */ /* 0x000fe20003f64070 */
[----:B------:R-:W-:-:S04]  /*7df0*/  IMAD.HI.U32 R2, R9, R53, RZ ;  /* 0x0000003509027227 */ /* 0x000fc800078e00ff */
[--C-:B------:R-:W-:Y:S01]  /*7e00*/  @!P2 IMAD.IADD R49, R49, 0x1, -R59.reuse ;  /* 0x000000013131a824 */ /* 0x100fe200078e0a3b */
[----:B------:R-:W-:Y:S01]  /*7e10*/  ISETP.GE.AND P2, PT, R56, RZ, PT ;  /* 0x000000ff3800720c */ /* 0x000fe20003f46270 */
[----:B------:R-:W-:Y:S01]  /*7e20*/  @!P6 IMAD.IADD R52, R52, 0x1, -R59 ;  /* 0x000000013434e824 */ /* 0x000fe200078e0a3b */
[----:B------:R-:W-:Y:S01]  /*7e30*/  IABS R56, R58 ;  /* 0x0000003a00387213 */ /* 0x000fe20000000000 */
[----:B------:R-:W-:Y:S01]  /*7e40*/  IMAD.MOV R2, RZ, RZ, -R2 ;  /* 0x000000ffff027224 */ /* 0x000fe200078e0a02 */
[----:B------:R-:W-:Y:S01]  /*7e50*/  @!P5 IADD3 R47, PT, PT, -R47, RZ, RZ ;  /* 0x000000ff2f2fd210 */ /* 0x000fe20007ffe1ff */
[----:B------:R-:W-:Y:S01]  /*7e60*/  @!P1 IMAD.MOV R49, RZ, RZ, -R49 ;  /* 0x000000ffff319224 */ /* 0x000fe200078e0a31 */
[C---:B------:R-:W-:Y:S01]  /*7e70*/  ISETP.GT.U32.AND P5, PT, R59.reuse, R52, PT ;  /* 0x000000343b00720c */ /* 0x040fe20003fa4070 */
[----:B------:R-:W-:Y:S02]  /*7e80*/  IMAD R53, R59, R2, R53 ;  /* 0x000000023b357224 */ /* 0x000fe400078e0235 */
[----:B------:R-:W-:Y:S01]  /*7e90*/  IMAD.HI.U32 R4, R9, R56, RZ ;  /* 0x0000003809047227 */ /* 0x000fe200078e00ff */
[----:B------:R-:W-:Y:S02]  /*7ea0*/  STL [R1+0x33c0], R47 ;  /* 0x0033c02f01007387 */ /* 0x000fe40000100800 */
[----:B------:R-:W-:Y:S01]  /*7eb0*/  ISETP.GT.U32.AND P1, PT, R59, R53, PT ;  /* 0x000000353b00720c */ /* 0x000fe20003f24070 */
[----:B------:R-:W-:Y:S01]  /*7ec0*/  IMAD.MOV R4, RZ, RZ, -R4 ;  /* 0x000000ffff047224 */ /* 0x000fe200078e0a04 */
[----:B------:R-:W-:Y:S01]  /*7ed0*/  STL [R1+0x33c4], R49 ;  /* 0x0033c43101007387 */ /* 0x000fe20000100800 */
[----:B------:R-:W-:Y:S01]  /*7ee0*/  @!P3 IMAD.IADD R50, R50, 0x1, -R59 ;  /* 0x000000013232b824 */ /* 0x000fe200078e0a3b */
[----:B------:R-:W-:-:S02]  /*7ef0*/  ISETP.GE.AND P3, PT, R45, RZ, PT ;  /* 0x000000ff2d00720c */ /* 0x000fc40003f66270 */
[----:B------:R-:W4:Y:S01]  /*7f00*/  LDL.LU R45, [R1+0x4d4] ;  /* 0x0004d400012d7983 */ /* 0x000f220000300800 */
[----:B------:R-:W-:Y:S01]  /*7f10*/  ISETP.GE.AND P4, PT, R55, RZ, PT ;  /* 0x000000ff3700720c */ /* 0x000fe20003f86270 */
[C---:B------:R-:W-:Y:S01]  /*7f20*/  IMAD R56, R59.reuse, R4, R56 ;  /* 0x000000043b387224 */ /* 0x040fe200078e0238 */
[----:B------:R-:W-:Y:S01]  /*7f30*/  IABS R55, R57 ;  /* 0x0000003900377213 */ /* 0x000fe20000000000 */
[----:B------:R-:W-:Y:S01]  /*7f40*/  @!P5 IMAD.IADD R52, R52, 0x1, -R59 ;  /* 0x000000013434d824 */ /* 0x000fe200078e0a3b */
[C---:B------:R-:W-:Y:S01]  /*7f50*/  ISETP.GT.U32.AND P6, PT, R59.reuse, R51, PT ;  /* 0x000000333b00720c */ /* 0x040fe20003fc4070 */
[----:B------:R-:W-:Y:S01]  /*7f60*/  @!P0 IMAD.MOV R50, RZ, RZ, -R50 ;  /* 0x000000ffff328224 */ /* 0x000fe200078e0a32 */
[----:B------:R-:W-:Y:S01]  /*7f70*/  ISETP.GT.U32.AND P5, PT, R59, R56, PT ;  /* 0x000000383b00720c */ /* 0x000fe20003fa4070 */
[----:B------:R-:W-:Y:S01]  /*7f80*/  IMAD.HI.U32 R5, R9, R55, RZ ;  /* 0x0000003709057227 */ /* 0x000fe200078e00ff */
[----:B------:R-:W-:-:S03]  /*7f90*/  ISETP.GE.AND P0, PT, R57, RZ, PT ;  /* 0x000000ff3900720c */ /* 0x000fc60003f06270 */
[----:B------:R-:W-:Y:S02]  /*7fa0*/  IMAD.MOV R5, RZ, RZ, -R5 ;  /* 0x000000ffff057224 */ /* 0x000fe400078e0a05 */
[----:B------:R-:W-:Y:S01]  /*7fb0*/  @!P1 IMAD.IADD R53, R53, 0x1, -R59 ;  /* 0x0000000135359824 */ /* 0x000fe200078e0a3b */
[----:B------:R-:W-:Y:S01]  /*7fc0*/  STL [R1+0x33c8], R50 ;  /* 0x0033c83201007387 */ /* 0x000fe20000100800 */
[----:B------:R-:W-:-:S03]  /*7fd0*/  IMAD R55, R59, R5, R55 ;  /* 0x000000053b377224 */ /* 0x000fc600078e0237 */
[----:B------:R-:W4:Y:S01]  /*7fe0*/  LDL.LU R57, [R1+0x4d8] ;  /* 0x0004d80001397983 */ /* 0x000f220000300800 */
[----:B------:R-:W-:Y:S01]  /*7ff0*/  ISETP.GT.U32.AND P1, PT, R59, R53, PT ;  /* 0x000000353b00720c */ /* 0x000fe20003f24070 */
[--C-:B------:R-:W-:Y:S01]  /*8000*/  @!P6 IMAD.IADD R51, R51, 0x1, -R59.reuse ;  /* 0x000000013333e824 */ /* 0x100fe200078e0a3b */
[----:B------:R-:W-:Y:S01]  /*8010*/  ISETP.GT.U32.AND P6, PT, R59, R55, PT ;  /* 0x000000373b00720c */ /* 0x000fe20003fc4070 */
[----:B------:R-:W-:-:S05]  /*8020*/  @!P5 IMAD.IADD R56, R56, 0x1, -R59 ;  /* 0x000000013838d824 */ /* 0x000fca00078e0a3b */
[----:B------:R-:W-:Y:S01]  /*8030*/  ISETP.GT.U32.AND P5, PT, R59, R56, PT ;  /* 0x000000383b00720c */ /* 0x000fe20003fa4070 */
[----:B------:R-:W-:-:S04]  /*8040*/  @!P4 IMAD.MOV R51, RZ, RZ, -R51 ;  /* 0x000000ffff33c224 */ /* 0x000fc800078e0a33 */
[--C-:B------:R-:W-:Y:S02]  /*8050*/  @!P1 IMAD.IADD R53, R53, 0x1, -R59.reuse ;  /* 0x0000000135359824 */ /* 0x100fe400078e0a3b */
[----:B------:R-:W-:Y:S02]  /*8060*/  @!P2 IMAD.MOV R52, RZ, RZ, -R52 ;  /* 0x000000ffff34a224 */ /* 0x000fe400078e0a34 */
[----:B------:R-:W-:Y:S01]  /*8070*/  @!P6 IMAD.IADD R55, R55, 0x1, -R59 ;  /* 0x000000013737e824 */ /* 0x000fe200078e0a3b */
[----:B------:R-:W-:Y:S01]  /*8080*/  ISETP.GE.AND P6, PT, R58, RZ, PT ;  /* 0x000000ff3a00720c */ /* 0x000fe20003fc6270 */
[----:B------:R-:W-:Y:S01]  /*8090*/  @!P3 IMAD.MOV R53, RZ, RZ, -R53 ;  /* 0x000000ffff35b224 */ /* 0x000fe200078e0a35 */
[----:B------:R-:W4:Y:S01]  /*80a0*/  LDL.LU R58, [R1+0x4dc] ;  /* 0x0004dc00013a7983 */ /* 0x000f220000300800 */
[----:B------:R-:W-:-:S03]  /*80b0*/  @!P5 IMAD.IADD R56, R56, 0x1, -R59 ;  /* 0x000000013838d824 */ /* 0x000fc600078e0a3b */
[----:B------:R-:W-:Y:S04]  /*80c0*/  STL [R1+0x33cc], R51 ;  /* 0x0033cc3301007387 */ /* 0x000fe80000100800 */
[----:B------:R-:W-:Y:S04]  /*80d0*/  STL [R1+0x33d0], R52 ;  /* 0x0033d03401007387 */ /* 0x000fe80000100800 */
[----:B------:R-:W-:Y:S04]  /*80e0*/  STL [R1+0x33d4], R53 ;  /* 0x0033d43501007387 */ /* 0x000fe80000100800 */
[----:B------:R-:W4:Y:S01]  /*80f0*/  LDL.LU R40, [R1+0x4e0] ;  /* 0x0004e00001287983 */ /* 0x000f220000300800 */
[----:B---3--:R-:W-:-:S02]  /*8100*/  IABS R0, R48 ;  /* 0x0000003000007213 */ /* 0x008fc40000000000 */
[----:B------:R-:W-:Y:S02]  /*8110*/  ISETP.GE.AND P5, PT, R48, RZ, PT ;  /* 0x000000ff3000720c */ /* 0x000fe40003fa6270 */
[----:B------:R-:W3:Y:S01]  /*8120*/  LDL.LU R48, [R1+0x4e4] ;  /* 0x0004e40001307983 */ /* 0x000ee20000300800 */
[----:B--2---:R-:W-:Y:S02]  /*8130*/  IABS R2, R43 ;  /* 0x0000002b00027213 */ /* 0x004fe40000000000 */
[----:B------:R-:W-:Y:S02]  /*8140*/  ISETP.GE.AND P2, PT, R43, RZ, PT ;  /* 0x000000ff2b00720c */ /* 0x000fe40003f46270 */
[----:B------:R-:W2:Y:S01]  /*8150*/  LDL.LU R43, [R1+0x4e8] ;  /* 0x0004e800012b7983 */ /* 0x000ea20000300800 */
[----:B------:R-:W-:-:S04]  /*8160*/  IMAD.HI.U32 R4, R9, R2, RZ ;  /* 0x0000000209047227 */ /* 0x000fc800078e00ff */
[----:B------:R-:W-:-:S04]  /*8170*/  IMAD.MOV R7, RZ, RZ, -R4 ;  /* 0x000000ffff077224 */ /* 0x000fc800078e0a04 */
[----:B------:R-:W-:-:S05]  /*8180*/  IMAD R2, R59, R7, R2 ;  /* 0x000000073b027224 */ /* 0x000fca00078e0202 */
[----:B------:R-:W-:-:S13]  /*8190*/  ISETP.GT.U32.AND P1, PT, R59, R2, PT ;  /* 0x000000023b00720c */ /* 0x000fda0003f24070 */
[----:B------:R-:W-:Y:S01]  /*81a0*/  @!P1 IMAD.IADD R2, R2, 0x1, -R59 ;  /* 0x0000000102029824 */ /* 0x000fe200078e0a3b */
[----:B----4-:R-:W-:Y:S02]  /*81b0*/  IABS R6, R54 ;  /* 0x0000003600067213 */ /* 0x010fe40000000000 */
[----:B------:R-:W-:Y:S02]  /*81c0*/  ISETP.GE.AND P1, PT, R54, RZ, PT ;  /* 0x000000ff3600720c */ /* 0x000fe40003f26270 */
[----:B------:R-:W4:Y:S01]  /*81d0*/  LDL.LU R54, [R1+0x4ec] ;  /* 0x0004ec0001367983 */ /* 0x000f220000300800 */
[----:B------:R-:W-:-:S04]  /*81e0*/  IMAD.HI.U32 R5, R9, R0, RZ ;  /* 0x0000000009057227 */ /* 0x000fc800078e00ff */
[----:B------:R-:W-:Y:S02]  /*81f0*/  IMAD.MOV R5, RZ, RZ, -R5 ;  /* 0x000000ffff057224 */ /* 0x000fe400078e0a05 */
[----:B------:R-:W-:Y:S01]  /*8200*/  IMAD.MOV.U32 R4, RZ, RZ, R6 ;  /* 0x000000ffff047224 */ /* 0x000fe200078e0006 */
[C---:B------:R-:W-:Y:S01]  /*8210*/  ISETP.GT.U32.AND P4, PT, R59.reuse, R55, PT ;  /* 0x000000373b00720c */ /* 0x040fe20003f84070 */
[----:B------:R-:W-:Y:S02]  /*8220*/  IMAD R0, R59, R5, R0 ;  /* 0x000000053b007224 */ /* 0x000fe400078e0200 */
[----:B------:R-:W-:-:S04]  /*8230*/  IMAD.HI.U32 R5, R9, R4, RZ ;  /* 0x0000000409057227 */ /* 0x000fc800078e00ff */
[----:B------:R-:W-:Y:S01]  /*8240*/  IMAD.MOV R5, RZ, RZ, -R5 ;  /* 0x000000ffff057224 */ /* 0x000fe200078e0a05 */
[----:B------:R-:W-:-:S03]  /*8250*/  ISETP.GT.U32.AND P3, PT, R59, R0, PT ;  /* 0x000000003b00720c */ /* 0x000fc60003f64070 */
[----:B------:R-:W-:Y:S02]  /*8260*/  IMAD R4, R59, R5, R4 ;  /* 0x000000053b047224 */ /* 0x000fe400078e0204 */
[----:B------:R-:W-:-:S03]  /*8270*/  @!P4 IMAD.IADD R55, R55, 0x1, -R59 ;  /* 0x000000013737c824 */ /* 0x000fc600078e0a3b */
[----:B------:R-:W-:-:S05]  /*8280*/  ISETP.GT.U32.AND P4, PT, R59, R4, PT ;  /* 0x000000043b00720c */ /* 0x000fca0003f84070 */
[----:B------:R-:W-:Y:S01]  /*8290*/  @!P3 IMAD.IADD R0, R0, 0x1, -R59 ;  /* 0x000000010000b824 */ /* 0x000fe200078e0a3b */
[----:B------:R-:W-:-:S07]  /*82a0*/  ISETP.GT.U32.AND P3, PT, R59, R2, PT ;  /* 0x000000023b00720c */ /* 0x000fce0003f64070 */
[----:B------:R-:W-:Y:S01]  /*82b0*/  @!P4 IMAD.IADD R4, R4, 0x1, -R59 ;  /* 0x000000010404c824 */ /* 0x000fe200078e0a3b */
[----:B------:R-:W-:-:S05]  /*82c0*/  ISETP.GT.U32.AND P4, PT, R59, R0, PT ;  /* 0x000000003b00720c */ /* 0x000fca0003f84070 */
[----:B------:R-:W-:-:S08]  /*82d0*/  @!P3 IMAD.IADD R2, R2, 0x1, -R59 ;  /* 0x000000010202b824 */ /* 0x000fd000078e0a3b */
[----:B------:R-:W-:Y:S01]  /*82e0*/  @!P4 IMAD.IADD R0, R0, 0x1, -R59 ;  /* 0x000000010000c824 */ /* 0x000fe200078e0a3b */
[----:B------:R-:W-:-:S05]  /*82f0*/  IABS R5, R45 ;  /* 0x0000002d00057213 */ /* 0x000fca0000000000 */
[----:B------:R-:W-:-:S04]  /*8300*/  IMAD.HI.U32 R6, R9, R5, RZ ;  /* 0x0000000509067227 */ /* 0x000fc800078e00ff */
[----:B------:R-:W-:-:S04]  /*8310*/  IMAD.MOV R6, RZ, RZ, -R6 ;  /* 0x000000ffff067224 */ /* 0x000fc800078e0a06 */
[----:B------:R-:W-:Y:S01]  /*8320*/  IMAD R5, R59, R6, R5 ;  /* 0x000000063b057224 */ /* 0x000fe200078e0205 */
[----:B------:R-:W-:-:S04]  /*8330*/  IABS R8, R57 ;  /* 0x0000003900087213 */ /* 0x000fc80000000000 */
[----:B------:R-:W-:Y:S01]  /*8340*/  ISETP.GT.U32.AND P4, PT, R59, R5, PT ;  /* 0x000000053b00720c */ /* 0x000fe20003f84070 */
[----:B------:R-:W-:Y:S01]  /*8350*/  IMAD.HI.U32 R7, R9, R8, RZ ;  /* 0x0000000809077227 */ /* 0x000fe200078e00ff */
[----:B------:R-:W-:-:S03]  /*8360*/  ISETP.GE.AND P3, PT, R57, RZ, PT ;  /* 0x000000ff3900720c */ /* 0x000fc60003f66270 */
[----:B------:R-:W-:Y:S02]  /*8370*/  IMAD.MOV R7, RZ, RZ, -R7 ;  /* 0x000000ffff077224 */ /* 0x000fe400078e0a07 */
[----:B------:R-:W-:Y:S02]  /*8380*/  IMAD.MOV.U32 R57, RZ, RZ, R2 ;  /* 0x000000ffff397224 */ /* 0x000fe400078e0002 */
[----:B------:R-:W-:-:S04]  /*8390*/  IMAD R8, R59, R7, R8 ;  /* 0x000000073b087224 */ /* 0x000fc800078e0208 */
[----:B------:R-:W-:Y:S02]  /*83a0*/  @!P4 IMAD.IADD R5, R5, 0x1, -R59 ;  /* 0x000000010505c824 */ /* 0x000fe400078e0a3b */
[----:B------:R-:W-:Y:S01]  /*83b0*/  @!P2 IMAD.MOV R57, RZ, RZ, -R57 ;  /* 0x000000ffff39a224 */ /* 0x000fe200078e0a39 */
[----:B------:R-:W-:Y:S01]  /*83c0*/  ISETP.GT.U32.AND P2, PT, R59, R8, PT ;  /* 0x000000083b00720c */ /* 0x000fe20003f44070 */
[----:B------:R-:W-:Y:S01]  /*83d0*/  @!P6 IMAD.MOV R56, RZ, RZ, -R56 ;  /* 0x000000ffff38e224 */ /* 0x000fe200078e0a38 */
[----:B------:R-:W-:Y:S02]  /*83e0*/  @!P0 IADD3 R55, PT, PT, -R55, RZ, RZ ;  /* 0x000000ff37378210 */ /* 0x000fe40007ffe1ff */
[C---:B------:R-:W-:Y:S02]  /*83f0*/  ISETP.GT.U32.AND P4, PT, R59.reuse, R5, PT ;  /* 0x000000053b00720c */ /* 0x040fe40003f84070 */
[----:B------:R-:W-:Y:S01]  /*8400*/  ISETP.GT.U32.AND P0, PT, R59, R4, PT ;  /* 0x000000043b00720c */ /* 0x000fe20003f04070 */
[----:B------:R-:W-:Y:S01]  /*8410*/  STL [R1+0x33d8], R55 ;  /* 0x0033d83701007387 */ /* 0x000fe20000100800 */
[----:B------:R-:W-:-:S03]  /*8420*/  ISETP.GE.AND P6, PT, R45, RZ, PT ;  /* 0x000000ff2d00720c */ /* 0x000fc60003fc6270 */
[----:B------:R-:W-:Y:S04]  /*8430*/  STL [R1+0x33dc], R56 ;  /* 0x0033dc3801007387 */ /* 0x000fe80000100800 */
[----:B------:R-:W4:Y:S01]  /*8440*/  LDL.LU R45, [R1+0x4f0] ;  /* 0x0004f000012d7983 */ /* 0x000f220000300800 */
[----:B------:R-:W-:-:S03]  /*8450*/  @!P2 IMAD.IADD R8, R8, 0x1, -R59 ;  /* 0x000000010808a824 */ /* 0x000fc600078e0a3b */
[----:B------:R-:W4:Y:S01]  /*8460*/  LDL.LU R32, [R1+0x4f4] ;  /* 0x0004f40001207983 */ /* 0x000f220000300800 */
[--C-:B------:R-:W-:Y:S01]  /*8470*/  @!P4 IMAD.IADD R5, R5, 0x1, -R59.reuse ;  /* 0x000000010505c824 */ /* 0x100fe200078e0a3b */
[----:B------:R-:W-:Y:S01]  /*8480*/  ISETP.GT.U32.AND P2, PT, R59, R8, PT ;  /* 0x000000083b00720c */ /* 0x000fe20003f44070 */
[----:B------:R-:W-:Y:S01]  /*8490*/  @!P0 IMAD.IADD R4, R4, 0x1, -R59 ;  /* 0x0000000104048824 */ /* 0x000fe200078e0a3b */
[----:B------:R-:W-:Y:S02]  /*84a0*/  IABS R10, R58 ;  /* 0x0000003a000a7213 */ /* 0x000fe40000000000 */
[----:B------:R-:W-:Y:S01]  /*84b0*/  ISETP.GE.AND P0, PT, R58, RZ, PT ;  /* 0x000000ff3a00720c */ /* 0x000fe20003f06270 */
[----:B------:R-:W-:Y:S02]  /*84c0*/  IMAD.MOV.U32 R58, RZ, RZ, R0 ;  /* 0x000000ffff3a7224 */ /* 0x000fe400078e0000 */
[----:B------:R-:W-:-:S04]  /*84d0*/  IMAD.MOV.U32 R0, RZ, RZ, R5 ;  /* 0x000000ffff007224 */ /* 0x000fc800078e0005 */
[----:B------:R-:W-:Y:S02]  /*84e0*/  @!P6 IMAD.MOV R0, RZ, RZ, -R0 ;  /* 0x000000ffff00e224 */ /* 0x000fe400078e0a00 */
[----:B------:R-:W-:Y:S02]  /*84f0*/  IMAD.MOV.U32 R20, RZ, RZ, R4 ;  /* 0x000000ffff147224 */ /* 0x000fe400078e0004 */
[----:B------:R-:W-:Y:S02]  /*8500*/  @!P5 IMAD.MOV R58, RZ, RZ, -R58 ;  /* 0x000000ffff3ad224 */ /* 0x000fe400078e0a3a */
[----:B------:R-:W-:Y:S02]  /*8510*/  @!P2 IMAD.IADD R8, R8, 0x1, -R59 ;  /* 0x000000010808a824 */ /* 0x000fe400078e0a3b */
[----:B------:R-:W-:Y:S01]  /*8520*/  @!P1 IMAD.MOV R20, RZ, RZ, -R20 ;  /* 0x000000ffff149224 */ /* 0x000fe200078e0a14 */
[----:B------:R-:W-:Y:S01]  /*8530*/  STL [R1+0x33e0], R57 ;  /* 0x0033e03901007387 */ /* 0x000fe20000100800 */
[----:B------:R-:W-:-:S03]  /*8540*/  @!P3 IMAD.MOV R8, RZ, RZ, -R8 ;  /* 0x000000ffff08b224 */ /* 0x000fc600078e0a08 */
[----:B------:R-:W-:Y:S04]  /*8550*/  STL [R1+0x33e4], R58 ;  /* 0x0033e43a01007387 */ /* 0x000fe80000100800 */
[----:B------:R-:W-:Y:S04]  /*8560*/  STL [R1+0x33e8], R20 ;  /* 0x0033e81401007387 */ /* 0x000fe80000100800 */
[----:B------:R-:W4:Y:S04]  /*8570*/  LDL.LU R35, [R1+0x4f8] ;  /* 0x0004f80001237983 */ /* 0x000f280000300800 */
[----:B------:R0:W-:Y:S04]  /*8580*/  STL [R1+0x33ec], R0 ;  /* 0x0033ec0001007387 */ /* 0x0001e80000100800 */
[----:B------:R1:W-:Y:S01]  /*8590*/  STL [R1+0x33f0], R8 ;  /* 0x0033f00801007387 */ /* 0x0003e20000100800 */
[----:B---3--:R-:W-:-:S05]  /*85a0*/  IABS R15, R48 ;  /* 0x00000030000f7213 */ /* 0x008fca0000000000 */
[----:B------:R-:W-:-:S04]  /*85b0*/  IMAD.HI.U32 R2, R9, R15, RZ ;  /* 0x0000000f09027227 */ /* 0x000fc800078e00ff */
[----:B------:R-:W-:-:S04]  /*85c0*/  IMAD.MOV R2, RZ, RZ, -R2 ;  /* 0x000000ffff027224 */ /* 0x000fc800078e0a02 */
[----:B------:R-:W-:-:S05]  /*85d0*/  IMAD R15, R59, R2, R15 ;  /* 0x000000023b0f7224 */ /* 0x000fca00078e020f */
[----:B------:R-:W-:Y:S02]  /*85e0*/  ISETP.GT.U32.AND P6, PT, R59, R15, PT ;  /* 0x0000000f3b00720c */ /* 0x000fe40003fc4070 */
[----:B--2---:R-:W-:-:S05]  /*85f0*/  IABS R18, R43 ;  /* 0x0000002b00127213 */ /* 0x004fca0000000000 */
[----:B------:R-:W-:-:S06]  /*8600*/  IMAD.HI.U32 R4, R9, R18, RZ ;  /* 0x0000001209047227 */ /* 0x000fcc00078e00ff */
[----:B------:R-:W-:Y:S01]  /*8610*/  @!P6 IMAD.IADD R15, R15, 0x1, -R59 ;  /* 0x000000010f0fe824 */ /* 0x000fe200078e0a3b */
[----:B------:R-:W-:Y:S02]  /*8620*/  ISETP.GE.AND P6, PT, R48, RZ, PT ;  /* 0x000000ff3000720c */ /* 0x000fe40003fc6270 */
[----:B------:R-:W2:Y:S01]  /*8630*/  LDL.LU R48, [R1+0x4fc] ;  /* 0x0004fc0001307983 */ /* 0x000ea20000300800 */
[----:B------:R-:W-:-:S04]  /*8640*/  IMAD.MOV R4, RZ, RZ, -R4 ;  /* 0x000000ffff047224 */ /* 0x000fc800078e0a04 */
[----:B------:R-:W-:-:S05]  /*8650*/  IMAD R18, R59, R4, R18 ;  /* 0x000000043b127224 */ /* 0x000fca00078e0212 */
[----:B------:R-:W-:-:S13]  /*8660*/  ISETP.GT.U32.AND P2, PT, R59, R18, PT ;  /* 0x000000123b00720c */ /* 0x000fda0003f44070 */
[----:B------:R-:W-:Y:S01]  /*8670*/  @!P2 IMAD.IADD R18, R18, 0x1, -R59 ;  /* 0x000000011212a824 */ /* 0x000fe200078e0a3b */
[----:B----4-:R-:W-:Y:S02]  /*8680*/  IABS R6, R54 ;  /* 0x0000003600067213 */ /* 0x010fe40000000000 */
[----:B------:R-:W-:Y:S02]  /*8690*/  ISETP.GE.AND P2, PT, R54, RZ, PT ;  /* 0x000000ff3600720c */ /* 0x000fe40003f46270 */
[----:B------:R-:W3:Y:S01]  /*86a0*/  LDL.LU R54, [R1+0x500] ;  /* 0x0005000001367983 */ /* 0x000ee20000300800 */
[----:B------:R-:W-:Y:S01]  /*86b0*/  IABS R13, R40 ;  /* 0x00000028000d7213 */ /* 0x000fe20000000000 */
[----:B------:R-:W-:-:S04]  /*86c0*/  IMAD.HI.U32 R11, R9, R10, RZ ;  /* 0x0000000a090b7227 */ /* 0x000fc800078e00ff */
[----:B------:R-:W-:-:S04]  /*86d0*/  IMAD.HI.U32 R7, R9, R13, RZ ;  /* 0x0000000d09077227 */ /* 0x000fc800078e00ff */
[----:B------:R-:W-:Y:S02]  /*86e0*/  IMAD.MOV R11, RZ, RZ, -R11 ;  /* 0x000000ffff0b7224 */ /* 0x000fe400078e0a0b */
[----:B------:R-:W-:Y:S02]  /*86f0*/  IMAD.MOV R7, RZ, RZ, -R7 ;  /* 0x000000ffff077224 */ /* 0x000fe400078e0a07 */
[C---:B------:R-:W-:Y:S02]  /*8700*/  IMAD R10, R59.reuse, R11, R10 ;  /* 0x0000000b3b0a7224 */ /* 0x040fe400078e020a */
[----:B------:R-:W-:-:S03]  /*8710*/  IMAD R13, R59, R7, R13 ;  /* 0x000000073b0d7224 */ /* 0x000fc600078e020d */
[C---:B------:R-:W-:Y:S02]  /*8720*/  ISETP.GT.U32.AND P5, PT, R59.reuse, R10, PT ;  /* 0x0000000a3b00720c */ /* 0x040fe40003fa4070 */
[----:B------:R-:W-:-:S11]  /*8730*/  ISETP.GT.U32.AND P4, PT, R59, R13, PT ;  /* 0x0000000d3b00720c */ /* 0x000fd60003f84070 */
[----:B------:R-:W-:Y:S02]  /*8740*/  @!P5 IMAD.IADD R10, R10, 0x1, -R59 ;  /* 0x000000010a0ad824 */ /* 0x000fe400078e0a3b */
[----:B------:R-:W-:-:S03]  /*8750*/  @!P4 IADD3 R13, PT, PT, R13, -R59, RZ ;  /* 0x8000003b0d0dc210 */ /* 0x000fc60007ffe0ff */
[C---:B------:R-:W-:Y:S02]  /*8760*/  ISETP.GT.U32.AND P5, PT, R59.reuse, R10, PT ;  /* 0x0000000a3b00720c */ /* 0x040fe40003fa4070 */
[----:B------:R-:W-:Y:S02]  /*8770*/  ISETP.GT.U32.AND P4, PT, R59, R13, PT ;  /* 0x0000000d3b00720c */ /* 0x000fe40003f84070 */
[----:B------:R-:W-:-:S09]  /*8780*/  ISETP.GE.AND P1, PT, R40, RZ, PT ;  /* 0x000000ff2800720c */ /* 0x000fd20003f26270 */
[--C-:B------:R-:W-:Y:S02]  /*8790*/  @!P5 IMAD.IADD R10, R10, 0x1, -R59.reuse ;  /* 0x000000010a0ad824 */ /* 0x100fe400078e0a3b */
[----:B------:R-:W-:Y:S02]  /*87a0*/  @!P4 IMAD.IADD R13, R13, 0x1, -R59 ;  /* 0x000000010d0dc824 */ /* 0x000fe400078e0a3b */
[----:B------:R-:W-:Y:S02]  /*87b0*/  @!P0 IMAD.MOV R10, RZ, RZ, -R10 ;  /* 0x000000ffff0a8224 */ /* 0x000fe400078e0a0a */
[----:B------:R-:W-:Y:S01]  /*87c0*/  @!P1 IMAD.MOV R13, RZ, RZ, -R13 ;  /* 0x000000ffff0d9224 */ /* 0x000fe200078e0a0d */
[----:B------:R-:W-:Y:S02]  /*87d0*/  ISETP.GE.AND P4, PT, R43, RZ, PT ;  /* 0x000000ff2b00720c */ /* 0x000fe40003f86270 */
[----:B------:R-:W-:Y:S04]  /*87e0*/  STL [R1+0x33f4], R10 ;  /* 0x0033f40a01007387 */ /* 0x000fe80000100800 */
[----:B------:R-:W-:Y:S04]  /*87f0*/  STL [R1+0x33f8], R13 ;  /* 0x0033f80d01007387 */ /* 0x000fe80000100800 */
[----:B------:R-:W4:Y:S01]  /*8800*/  LDL.LU R43, [R1+0x504] ;  /* 0x00050400012b7983 */ /* 0x000f220000300800 */
[----:B------:R-:W-:-:S03]  /*8810*/  ISETP.GT.U32.AND P3, PT, R59, R15, PT ;  /* 0x0000000f3b00720c */ /* 0x000fc60003f64070 */
[----:B------:R-:W4:Y:S01]  /*8820*/  LDL.LU R29, [R1+0x508] ;  /* 0x00050800011d7983 */ /* 0x000f220000300800 */
[----:B------:R-:W-:-:S03]  /*8830*/  IMAD.HI.U32 R2, R9, R6, RZ ;  /* 0x0000000609027227 */ /* 0x000fc600078e00ff */
[----:B------:R-:W4:Y:S01]  /*8840*/  LDL.LU R40, [R1+0x50c] ;  /* 0x00050c0001287983 */ /* 0x000f220000300800 */
[----:B------:R-:W-:-:S04]  /*8850*/  IMAD.MOV R2, RZ, RZ, -R2 ;  /* 0x000000ffff027224 */ /* 0x000fc800078e0a02 */
[----:B------:R-:W-:Y:S02]  /*8860*/  IMAD R2, R59, R2, R6 ;  /* 0x000000023b027224 */ /* 0x000fe400078e0206 */
[----:B------:R-:W-:-:S03]  /*8870*/  @!P3 IMAD.IADD R15, R15, 0x1, -R59 ;  /* 0x000000010f0fb824 */ /* 0x000fc600078e0a3b */
[----:B------:R-:W-:Y:S01]  /*8880*/  ISETP.GT.U32.AND P5, PT, R59, R2, PT ;  /* 0x000000023b00720c */ /* 0x000fe20003fa4070 */
[----:B------:R-:W-:Y:S01]  /*8890*/  @!P6 IMAD.MOV R15, RZ, RZ, -R15 ;  /* 0x000000ffff0fe224 */ /* 0x000fe200078e0a0f */
[----:B------:R-:W-:Y:S02]  /*88a0*/  IABS R19, R45 ;  /* 0x0000002d00137213 */ /* 0x000fe40000000000 */
[----:B------:R-:W-:-:S03]  /*88b0*/  IABS R12, R32 ;  /* 0x00000020000c7213 */ /* 0x000fc60000000000 */
[----:B------:R-:W-:-:S04]  /*88c0*/  IMAD.HI.U32 R5, R9, R19, RZ ;  /* 0x0000001309057227 */ /* 0x000fc800078e00ff */
[----:B------:R-:W-:Y:S02]  /*88d0*/  IMAD.MOV R5, RZ, RZ, -R5 ;  /* 0x000000ffff057224 */ /* 0x000fe400078e0a05 */
[----:B------:R-:W-:Y:S01]  /*88e0*/  IMAD.HI.U32 R4, R9, R12, RZ ;  /* 0x0000000c09047227 */ /* 0x000fe200078e00ff */
[----:B------:R-:W-:Y:S02]  /*88f0*/  ISETP.GE.AND P1, PT, R45, RZ, PT ;  /* 0x000000ff2d00720c */ /* 0x000fe40003f26270 */
[----:B------:R-:W4:Y:S01]  /*8900*/  LDL.LU R45, [R1+0x510] ;  /* 0x00051000012d7983 */ /* 0x000f220000300800 */
[----:B------:R-:W-:Y:S02]  /*8910*/  IMAD R19, R59, R5, R19 ;  /* 0x000000053b137224 */ /* 0x000fe400078e0213 */
[----:B------:R-:W-:-:S03]  /*8920*/  IMAD.MOV R4, RZ, RZ, -R4 ;  /* 0x000000ffff047224 */ /* 0x000fc600078e0a04 */
[C---:B------:R-:W-:Y:S01]  /*8930*/  ISETP.GT.U32.AND P3, PT, R59.reuse, R19, PT ;  /* 0x000000133b00720c */ /* 0x040fe20003f64070 */
[----:B------:R-:W-:-:S05]  /*8940*/  IMAD R12, R59, R4, R12 ;  /* 0x000000043b0c7224 */ /* 0x000fca00078e020c */
[----:B------:R-:W-:Y:S01]  /*8950*/  ISETP.GT.U32.AND P6, PT, R59, R12, PT ;  /* 0x0000000c3b00720c */ /* 0x000fe20003fc4070 */
[----:B------:R-:W-:-:S06]  /*8960*/  @!P5 IMAD.IADD R2, R2, 0x1, -R59 ;  /* 0x000000010202d824 */ /* 0x000fcc00078e0a3b */
[----:B------:R-:W-:Y:S01]  /*8970*/  @!P3 IMAD.IADD R19, R19, 0x1, -R59 ;  /* 0x000000011313b824 */ /* 0x000fe200078e0a3b */
[----:B------:R-:W-:-:S05]  /*8980*/  ISETP.GT.U32.AND P5, PT, R59, R2, PT ;  /* 0x000000023b00720c */ /* 0x000fca0003fa4070 */
[----:B------:R-:W-:Y:S01]  /*8990*/  @!P6 IMAD.IADD R12, R12, 0x1, -R59 ;  /* 0x000000010c0ce824 */ /* 0x000fe200078e0a3b */
[----:B------:R-:W-:-:S07]  /*89a0*/  ISETP.GT.U32.AND P6, PT, R59, R19, PT ;  /* 0x000000133b00720c */ /* 0x000fce0003fc4070 */
[----:B------:R-:W-:-:S06]  /*89b0*/  @!P5 IMAD.IADD R2, R2, 0x1, -R59 ;  /* 0x000000010202d824 */ /* 0x000fcc00078e0a3b */
[----:B------:R-:W-:Y:S01]  /*89c0*/  @!P6 IADD3 R19, PT, PT, R19, -R59, RZ ;  /* 0x8000003b1313e210 */ /* 0x000fe20007ffe0ff */
[----:B0-----:R-:W-:-:S04]  /*89d0*/  IMAD.MOV.U32 R0, RZ, RZ, R2 ;  /* 0x000000ffff007224 */ /* 0x001fc800078e0002 */
[----:B-1----:R-:W-:Y:S02]  /*89e0*/  IMAD.MOV.U32 R8, RZ, RZ, R19 ;  /* 0x000000ffff087224 */ /* 0x002fe400078e0013 */
[----:B------:R-:W-:Y:S02]  /*89f0*/  @!P2 IMAD.MOV R0, RZ, RZ, -R0 ;  /* 0x000000ffff00a224 */ /* 0x000fe400078e0a00 */
[----:B------:R-:W-:Y:S01]  /*8a00*/  @!P1 IMAD.MOV R8, RZ, RZ, -R8 ;  /* 0x000000ffff089224 */ /* 0x000fe200078e0a08 */
[----:B--2---:R-:W-:Y:S02]  /*8a10*/  IABS R5, R48 ;  /* 0x0000003000057213 */ /* 0x004fe40000000000 */
[----:B------:R-:W-:Y:S02]  /*8a20*/  ISETP.GE.AND P3, PT, R48, RZ, PT ;  /* 0x000000ff3000720c */ /* 0x000fe40003f66270 */
[----:B------:R-:W2:Y:S04]  /*8a30*/  LDL.LU R48, [R1+0x514] ;  /* 0x0005140001307983 */ /* 0x000ea80000300800 */
[----:B------:R0:W-:Y:S04]  /*8a40*/  STL [R1+0x294], R0 ;  /* 0x0002940001007387 */ /* 0x0001e80000100800 */
[----:B------:R1:W-:Y:S01]  /*8a50*/  STL [R1+0x290], R8 ;  /* 0x0002900801007387 */ /* 0x0003e20000100800 */
[----:B---3--:R-:W-:-:S02]  /*8a60*/  IABS R4, R54 ;  /* 0x0000003600047213 */ /* 0x008fc40000000000 */
[----:B------:R-:W-:Y:S02]  /*8a70*/  ISETP.GE.AND P2, PT, R54, RZ, PT ;  /* 0x000000ff3600720c */ /* 0x000fe40003f46270 */
[----:B------:R-:W3:Y:S01]  /*8a80*/  LDL.LU R54, [R1+0x518] ;  /* 0x0005180001367983 */ /* 0x000ee20000300800 */
[----:B------:R-:W-:Y:S02]  /*8a90*/  ISETP.GT.U32.AND P0, PT, R59, R18, PT ;  /* 0x000000123b00720c */ /* 0x000fe40003f04070 */
[----:B------:R-:W-:Y:S01]  /*8aa0*/  IABS R6, R35 ;  /* 0x0000002300067213 */ /* 0x000fe20000000000 */
[----:B------:R-:W-:-:S04]  /*8ab0*/  IMAD.HI.U32 R7, R9, R5, RZ ;  /* 0x0000000509077227 */ /* 0x000fc800078e00ff */
[----:B------:R-:W-:-:S06]  /*8ac0*/  IMAD.HI.U32 R11, R9, R6, RZ ;  /* 0x00000006090b7227 */ /* 0x000fcc00078e00ff */
[----:B------:R-:W-:Y:S02]  /*8ad0*/  @!P0 IMAD.IADD R18, R18, 0x1, -R59 ;  /* 0x0000000112128824 */ /* 0x000fe400078e0a3b */
[----:B------:R-:W-:Y:S02]  /*8ae0*/  IMAD.MOV R11, RZ, RZ, -R11 ;  /* 0x000000ffff0b7224 */ /* 0x000fe400078e0a0b */
[----:B------:R-:W-:Y:S01]  /*8af0*/  @!P4 IMAD.MOV R18, RZ, RZ, -R18 ;  /* 0x000000ffff12c224 */ /* 0x000fe200078e0a12 */
[C---:B------:R-:W-:Y:S01]  /*8b00*/  ISETP.GT.U32.AND P4, PT, R59.reuse, R12, PT ;  /* 0x0000000c3b00720c */ /* 0x040fe20003f84070 */
[----:B------:R-:W-:Y:S02]  /*8b10*/  IMAD.MOV R7, RZ, RZ, -R7 ;  /* 0x000000ffff077224 */ /* 0x000fe400078e0a07 */
[C---:B------:R-:W-:Y:S02]  /*8b20*/  IMAD R6, R59.reuse, R11, R6 ;  /* 0x0000000b3b067224 */ /* 0x040fe400078e0206 */
[----:B------:R-:W-:-:S02]  /*8b30*/  IMAD R5, R59, R7, R5 ;  /* 0x000000073b057224 */ /* 0x000fc400078e0205 */
[----:B------:R-:W-:Y:S01]  /*8b40*/  IMAD.MOV.U32 R2, RZ, RZ, R4 ;  /* 0x000000ffff027224 */ /* 0x000fe200078e0004 */
[----:B------:R-:W-:-:S03]  /*8b50*/  ISETP.GT.U32.AND P6, PT, R59, R6, PT ;  /* 0x000000063b00720c */ /* 0x000fc60003fc4070 */
[----:B------:R-:W-:-:S04]  /*8b60*/  IMAD.HI.U32 R7, R9, R2, RZ ;  /* 0x0000000209077227 */ /* 0x000fc800078e00ff */
[----:B------:R-:W-:Y:S01]  /*8b70*/  @!P4 IMAD.IADD R12, R12, 0x1, -R59 ;  /* 0x000000010c0cc824 */ /* 0x000fe200078e0a3b */
[----:B------:R-:W-:Y:S01]  /*8b80*/  ISETP.GT.U32.AND P4, PT, R59, R5, PT ;  /* 0x000000053b00720c */ /* 0x000fe20003f84070 */
[----:B------:R-:W-:-:S04]  /*8b90*/  IMAD.MOV R7, RZ, RZ, -R7 ;  /* 0x000000ffff077224 */ /* 0x000fc800078e0a07 */
[----:B------:R-:W-:Y:S02]  /*8ba0*/  IMAD R2, R59, R7, R2 ;  /* 0x000000073b027224 */ /* 0x000fe400078e0202 */
[----:B------:R-:W-:-:S03]  /*8bb0*/  @!P6 IMAD.IADD R6, R6, 0x1, -R59 ;  /* 0x000000010606e824 */ /* 0x000fc600078e0a3b */
[----:B------:R-:W-:-:S03]  /*8bc0*/  ISETP.GT.U32.AND P6, PT, R59, R2, PT ;  /* 0x000000023b00720c */ /* 0x000fc60003fc4070 */
[----:B------:R-:W-:Y:S01]  /*8bd0*/  @!P4 IMAD.IADD R5, R5, 0x1, -R59 ;  /* 0x000000010505c824 */ /* 0x000fe200078e0a3b */
[----:B------:R-:W-:-:S04]  /*8be0*/  ISETP.GT.U32.AND P4, PT, R59, R6, PT ;  /* 0x000000063b00720c */ /* 0x000fc80003f84070 */
[----:B------:R-:W-:Y:S01]  /*8bf0*/  ISETP.GT.U32.AND P1, PT, R59, R5, PT ;  /* 0x000000053b00720c */ /* 0x000fe20003f24070 */
[----:B0-----:R-:W-:Y:S01]  /*8c00*/  IMAD.MOV.U32 R0, RZ, RZ, R12 ;  /* 0x000000ffff007224 */ /* 0x001fe200078e000c */
[----:B------:R-:W-:Y:S02]  /*8c10*/  ISETP.GE.AND P5, PT, R35, RZ, PT ;  /* 0x000000ff2300720c */ /* 0x000fe40003fa6270 */
[----:B----4-:R-:W-:Y:S02]  /*8c20*/  IABS R17, R29 ;  /* 0x0000001d00117213 */ /* 0x010fe40000000000 */
[----:B------:R-:W-:-:S03]  /*8c30*/  IABS R16, R40 ;  /* 0x0000002800107213 */ /* 0x000fc60000000000 */
[----:B------:R-:W-:-:S04]  /*8c40*/  IMAD.HI.U32 R21, R9, R17, RZ ;  /* 0x0000001109157227 */ /* 0x000fc800078e00ff */
[----:B------:R-:W-:-:S04]  /*8c50*/  IMAD.HI.U32 R11, R9, R16, RZ ;  /* 0x00000010090b7227 */ /* 0x000fc800078e00ff */
[----:B------:R-:W-:Y:S02]  /*8c60*/  IMAD.MOV R12, RZ, RZ, -R21 ;  /* 0x000000ffff0c7224 */ /* 0x000fe400078e0a15 */
[----:B------:R-:W-:Y:S02]  /*8c70*/  @!P6 IMAD.IADD R2, R2, 0x1, -R59 ;  /* 0x000000010202e824 */ /* 0x000fe400078e0a3b */
[----:B------:R-:W-:Y:S02]  /*8c80*/  IMAD.MOV R11, RZ, RZ, -R11 ;  /* 0x000000ffff0b7224 */ /* 0x000fe400078e0a0b */
[C---:B------:R-:W-:Y:S02]  /*8c90*/  IMAD R17, R59.reuse, R12, R17 ;  /* 0x0000000c3b117224 */ /* 0x040fe400078e0211 */
[--C-:B------:R-:W-:Y:S01]  /*8ca0*/  @!P4 IMAD.IADD R6, R6, 0x1, -R59.reuse ;  /* 0x000000010606c824 */ /* 0x100fe200078e0a3b */
[----:B------:R-:W-:Y:S01]  /*8cb0*/  ISETP.GE.AND P0, PT, R32, RZ, PT ;  /* 0x000000ff2000720c */ /* 0x000fe20003f06270 */
[C---:B------:R-:W-:Y:S01]  /*8cc0*/  IMAD R16, R59.reuse, R11, R16 ;  /* 0x0000000b3b107224 */ /* 0x040fe200078e0210 */
[----:B------:R-:W-:Y:S01]  /*8cd0*/  ISETP.GT.U32.AND P6, PT, R59, R2, PT ;  /* 0x000000023b00720c */ /* 0x000fe20003fc4070 */
[----:B------:R-:W-:Y:S01]  /*8ce0*/  @!P1 IMAD.IADD R5, R5, 0x1, -R59 ;  /* 0x0000000105059824 */ /* 0x000fe200078e0a3b */
[C---:B------:R-:W-:Y:S01]  /*8cf0*/  ISETP.GT.U32.AND P1, PT, R59.reuse, R17, PT ;  /* 0x000000113b00720c */ /* 0x040fe20003f24070 */
[----:B-1----:R-:W-:Y:S01]  /*8d00*/  IMAD.MOV.U32 R8, RZ, RZ, R6 ;  /* 0x000000ffff087224 */ /* 0x002fe200078e0006 */
[----:B------:R-:W4:Y:S03]  /*8d10*/  LDL.LU R32, [R1+0x51c] ;  /* 0x00051c0001207983 */ /* 0x000f260000300800 */
[----:B------:R-:W-:Y:S01]  /*8d20*/  @!P5 IMAD.MOV R8, RZ, RZ, -R8 ;  /* 0x000000ffff08d224 */ /* 0x000fe200078e0a08 */
[----:B------:R-:W-:-:S03]  /*8d30*/  ISETP.GT.U32.AND P5, PT, R59, R16, PT ;  /* 0x000000103b00720c */ /* 0x000fc60003fa4070 */
[----:B------:R-:W-:Y:S02]  /*8d40*/  @!P0 IMAD.MOV R0, RZ, RZ, -R0 ;  /* 0x000000ffff008224 */ /* 0x000fe400078e0a00 */
[--C-:B------:R-:W-:Y:S02]  /*8d50*/  @!P6 IMAD.IADD R2, R2, 0x1, -R59.reuse ;  /* 0x000000010202e824 */ /* 0x100fe400078e0a3b */
[----:B------:R-:W-:Y:S01]  /*8d60*/  @!P1 IMAD.IADD R17, R17, 0x1, -R59 ;  /* 0x0000000111119824 */ /* 0x000fe200078e0a3b */
[----:B------:R0:W-:Y:S05]  /*8d70*/  STL [R1+0x23c], R0 ;  /* 0x00023c0001007387 */ /* 0x0001ea0000100800 */
[----:B------:R-:W-:Y:S01]  /*8d80*/  @!P5 IADD3 R16, PT, PT, R16, -R59, RZ ;  /* 0x8000003b1010d210 */ /* 0x000fe20007ffe0ff */
[----:B------:R-:W4:Y:S01]  /*8d90*/  LDL.LU R35, [R1+0x520] ;  /* 0x0005200001237983 */ /* 0x000f220000300800 */
[----:B------:R-:W-:-:S02]  /*8da0*/  ISETP.GT.U32.AND P5, PT, R59, R17, PT ;  /* 0x000000113b00720c */ /* 0x000fc40003fa4070 */
[----:B------:R-:W-:-:S05]  /*8db0*/  IABS R14, R45 ;  /* 0x0000002d000e7213 */ /* 0x000fca0000000000 */
[----:B------:R-:W-:-:S04]  /*8dc0*/  IMAD.HI.U32 R7, R9, R14, RZ ;  /* 0x0000000e09077227 */ /* 0x000fc800078e00ff */
[----:B------:R-:W-:-:S04]  /*8dd0*/  IMAD.MOV R7, RZ, RZ, -R7 ;  /* 0x000000ffff077224 */ /* 0x000fc800078e0a07 */
[----:B------:R-:W-:Y:S02]  /*8de0*/  IMAD R14, R59, R7, R14 ;  /* 0x000000073b0e7224 */ /* 0x000fe400078e020e */
[----:B0-----:R-:W-:-:S03]  /*8df0*/  IMAD.MOV.U32 R0, RZ, RZ, R5 ;  /* 0x000000ffff007224 */ /* 0x001fc600078e0005 */
[----:B------:R-:W-:Y:S01]  /*8e00*/  ISETP.GT.U32.AND P6, PT, R59, R14, PT ;  /* 0x0000000e3b00720c */ /* 0x000fe20003fc4070 */
[----:B------:R-:W-:Y:S01]  /*8e10*/  @!P3 IMAD.MOV R0, RZ, RZ, -R0 ;  /* 0x000000ffff00b224 */ /* 0x000fe200078e0a00 */
[----:B------:R-:W-:Y:S02]  /*8e20*/  IABS R4, R43 ;  /* 0x0000002b00047213 */ /* 0x000fe40000000000 */
[----:B------:R-:W-:Y:S02]  /*8e30*/  ISETP.GE.AND P0, PT, R43, RZ, PT ;  /* 0x000000ff2b00720c */ /* 0x000fe40003f06270 */
[----:B------:R-:W4:Y:S04]  /*8e40*/  LDL.LU R43, [R1+0x524] ;  /* 0x00052400012b7983 */ /* 0x000f280000300800 */
[----:B------:R-:W-:Y:S03]  /*8e50*/  STL [R1+0x260], R8 ;  /* 0x0002600801007387 */ /* 0x000fe60000100800 */
[--C-:B------:R-:W-:Y:S01]  /*8e60*/  @!P6 IMAD.IADD R14, R14, 0x1, -R59.reuse ;  /* 0x000000010e0ee824 */ /* 0x100fe200078e0a3b */
[----:B------:R0:W-:Y:S01]  /*8e70*/  STL [R1+0x280], R0 ;  /* 0x0002800001007387 */ /* 0x0001e20000100800 */
[----:B------:R-:W-:-:S02]  /*8e80*/  @!P5 IMAD.IADD R17, R17, 0x1, -R59 ;  /* 0x000000011111d824 */ /* 0x000fc400078e0a3b */
[----:B0-----:R-:W-:-:S04]  /*8e90*/  IMAD.MOV.U32 R0, RZ, RZ, R2 ;  /* 0x000000ffff007224 */ /* 0x001fc800078e0002 */
[----:B------:R-:W-:Y:S01]  /*8ea0*/  @!P2 IMAD.MOV R0, RZ, RZ, -R0 ;  /* 0x000000ffff00a224 */ /* 0x000fe200078e0a00 */
[----:B------:R-:W-:-:S04]  /*8eb0*/  ISETP.GT.U32.AND P2, PT, R59, R14, PT ;  /* 0x0000000e3b00720c */ /* 0x000fc80003f44070 */
[----:B------:R0:W-:Y:S09]  /*8ec0*/  STL [R1+0x284], R0 ;  /* 0x0002840001007387 */ /* 0x0001f20000100800 */
[----:B------:R-:W-:Y:S01]  /*8ed0*/  @!P2 IMAD.IADD R14, R14, 0x1, -R59 ;  /* 0x000000010e0ea824 */ /* 0x000fe200078e0a3b */
[----:B--2---:R-:W-:-:S05]  /*8ee0*/  IABS R11, R48 ;  /* 0x00000030000b7213 */ /* 0x004fca0000000000 */
[----:B------:R-:W-:-:S04]  /*8ef0*/  IMAD.HI.U32 R6, R9, R11, RZ ;  /* 0x0000000b09067227 */ /* 0x000fc800078e00ff */
[----:B------:R-:W-:-:S04]  /*8f00*/  IMAD.MOV R6, RZ, RZ, -R6 ;  /* 0x000000ffff067224 */ /* 0x000fc800078e0a06 */
[----:B------:R-:W-:-:S05]  /*8f10*/  IMAD R11, R59, R6, R11 ;  /* 0x000000063b0b7224 */ /* 0x000fca00078e020b */
[----:B------:R-:W-:Y:S02]  /*8f20*/  ISETP.GT.U32.AND P5, PT, R59, R11, PT ;  /* 0x0000000b3b00720c */ /* 0x000fe40003fa4070 */
[----:B------:R-:W-:Y:S02]  /*8f30*/  ISETP.GE.AND P2, PT, R48, RZ, PT ;  /* 0x000000ff3000720c */ /* 0x000fe40003f46270 */
[----:B------:R-:W2:Y:S09]  /*8f40*/  LDL.LU R48, [R1+0x528] ;  /* 0x0005280001307983 */ /* 0x000eb20000300800 */
[----:B------:R-:W-:Y:S01]  /*8f50*/  @!P5 IMAD.IADD R11, R11, 0x1, -R59 ;  /* 0x000000010b0bd824 */ /* 0x000fe200078e0a3b */
[----:B---3--:R-:W-:-:S02]  /*8f60*/  IABS R5, R54 ;  /* 0x0000003600057213 */ /* 0x008fc40000000000 */
[----:B------:R-:W-:Y:S02]  /*8f70*/  ISETP.GE.AND P5, PT, R54, RZ, PT ;  /* 0x000000ff3600720c */ /* 0x000fe40003fa6270 */
[----:B------:R-:W3:Y:S01]  /*8f80*/  LDL.LU R54, [R1+0x52c] ;  /* 0x00052c0001367983 */ /* 0x000ee20000300800 */
[----:B------:R-:W-:-:S04]  /*8f90*/  IMAD.HI.U32 R22, R9, R4, RZ ;  /* 0x0000000409167227 */ /* 0x000fc800078e00ff */
[----:B------:R-:W-:-:S04]  /*8fa0*/  IMAD.MOV R19, RZ, RZ, -R22 ;  /* 0x000000ffff137224 */ /* 0x000fc800078e0a16 */
[----:B------:R-:W-:-:S05]  /*8fb0*/  IMAD R4, R59, R19, R4 ;  /* 0x000000133b047224 */ /* 0x000fca00078e0204 */
[----:B------:R-:W-:Y:S01]  /*8fc0*/  ISETP.GT.U32.AND P4, PT, R59, R4, PT ;  /* 0x000000043b00720c */ /* 0x000fe20003f84070 */
[----:B------:R-:W-:Y:S01]  /*8fd0*/  IMAD.HI.U32 R2, R9, R5, RZ ;  /* 0x0000000509027227 */ /* 0x000fe200078e00ff */
[----:B------:R-:W-:-:S03]  /*8fe0*/  ISETP.GT.U32.AND P6, PT, R59, R16, PT ;  /* 0x000000103b00720c */ /* 0x000fc60003fc4070 */
[----:B------:R-:W-:-:S08]  /*8ff0*/  IMAD.MOV R2, RZ, RZ, -R2 ;  /* 0x000000ffff027224 */ /* 0x000fd000078e0a02 */
[----:B------:R-:W-:-:S05]  /*9000*/  @!P4 IMAD.IADD R4, R4, 0x1, -R59 ;  /* 0x000000010404c824 */ /* 0x000fca00078e0a3b */
[C---:B------:R-:W-:Y:S01]  /*9010*/  ISETP.GT.U32.AND P1, PT, R59.reuse, R4, PT ;  /* 0x000000043b00720c */ /* 0x040fe20003f24070 */
[----:B------:R-:W-:Y:S02]  /*9020*/  IMAD R2, R59, R2, R5 ;  /* 0x000000023b027224 */ /* 0x000fe400078e0205 */
[----:B------:R-:W-:-:S03]  /*9030*/  @!P6 IMAD.IADD R16, R16, 0x1, -R59 ;  /* 0x000000011010e824 */ /* 0x000fc600078e0a3b */
[----:B------:R-:W-:-:S07]  /*9040*/  ISETP.GT.U32.AND P6, PT, R59, R2, PT ;  /* 0x000000023b00720c */ /* 0x000fce0003fc4070 */
[----:B------:R-:W-:-:S04]  /*9050*/  @!P1 IMAD.IADD R4, R4, 0x1, -R59 ;  /* 0x0000000104049824 */ /* 0x000fc800078e0a3b */
[----:B0-----:R-:W-:Y:S01]  /*9060*/  IMAD.MOV.U32 R0, RZ, RZ, R4 ;  /* 0x000000ffff007224 */ /* 0x001fe200078e0004 */
[----:B------:R-:W-:Y:S01]  /*9070*/  ISETP.GE.AND P3, PT, R29, RZ, PT ;  /* 0x000000ff1d00720c */ /* 0x000fe20003f66270 */
[----:B------:R-:W-:Y:S02]  /*9080*/  @!P6 IMAD.IADD R2, R2, 0x1, -R59 ;  /* 0x000000010202e824 */ /* 0x000fe400078e0a3b */
[----:B------:R-:W-:Y:S01]  /*9090*/  @!P0 IMAD.MOV R0, RZ, RZ, -R0 ;  /* 0x000000ffff008224 */ /* 0x000fe200078e0a00 */
[----:B------:R-:W-:Y:S02]  /*90a0*/  ISETP.GE.AND P4, PT, R40, RZ, PT ;  /* 0x000000ff2800720c */ /* 0x000fe40003f86270 */
[----:B------:R-:W-:Y:S02]  /*90b0*/  ISETP.GE.AND P1, PT, R45, RZ, PT ;  /* 0x000000ff2d00720c */ /* 0x000fe40003f26270 */
[C---:B------:R-:W-:Y:S01]  /*90c0*/  ISETP.GT.U32.AND P0, PT, R59.reuse, R11, PT ;  /* 0x0000000b3b00720c */ /* 0x040fe20003f04070 */
[----:B------:R-:W3:Y:S01]  /*90d0*/  LDL.LU R45, [R1+0x530] ;  /* 0x00053000012d7983 */ /* 0x000ee20000300800 */
[----:B------:R-:W-:-:S03]  /*90e0*/  ISETP.GT.U32.AND P6, PT, R59, R2, PT ;  /* 0x000000023b00720c */ /* 0x000fc60003fc4070 */
[----:B------:R0:W-:Y:S04]  /*90f0*/  STL [R1+0x264], R0 ;  /* 0x0002640001007387 */ /* 0x0001e80000100800 */
[----:B------:R-:W3:Y:S01]  /*9100*/  LDL.LU R27, [R1+0x534] ;  /* 0x00053400011b7983 */ /* 0x000ee20000300800 */
[----:B------:R-:W-:Y:S02]  /*9110*/  IMAD.MOV.U32 R10, RZ, RZ, R17 ;  /* 0x000000ffff0a7224 */ /* 0x000fe400078e0011 */
[----:B------:R-:W-:Y:S01]  /*9120*/  IMAD.MOV.U32 R8, RZ, RZ, R16 ;  /* 0x000000ffff087224 */ /* 0x000fe200078e0010 */
[----:B------:R-:W3:Y:S01]  /*9130*/  LDL.LU R40, [R1+0x538] ;  /* 0x0005380001287983 */ /* 0x000ee20000300800 */
[----:B------:R-:W-:Y:S02]  /*9140*/  @!P3 IMAD.MOV R10, RZ, RZ, -R10 ;  /* 0x000000ffff0ab224 */ /* 0x000fe400078e0a0a */
[----:B0-----:R-:W-:-:S02]  /*9150*/  IMAD.MOV.U32 R0, RZ, RZ, R14 ;  /* 0x000000ffff007224 */ /* 0x001fc400078e000e */
[----:B------:R-:W-:Y:S02]  /*9160*/  @!P4 IMAD.MOV R8, RZ, RZ, -R8 ;  /* 0x000000ffff08c224 */ /* 0x000fe400078e0a08 */
[--C-:B------:R-:W-:Y:S02]  /*9170*/  @!P0 IMAD.IADD R11, R11, 0x1, -R59.reuse ;  /* 0x000000010b0b8824 */ /* 0x100fe400078e0a3b */
[----:B------:R-:W-:Y:S01]  /*9180*/  @!P1 IMAD.MOV R0, RZ, RZ, -R0 ;  /* 0x000000ffff009224 */ /* 0x000fe200078e0a00 */
[----:B------:R-:W-:Y:S01]  /*9190*/  STL [R1+0x268], R10 ;  /* 0x0002680a01007387 */ /* 0x000fe20000100800 */
[----:B------:R-:W-:-:S03]  /*91a0*/  @!P6 IMAD.IADD R2, R2, 0x1, -R59 ;  /* 0x000000010202e824 */ /* 0x000fc600078e0a3b */
[----:B------:R0:W-:Y:S01]  /*91b0*/  STL [R1+0x270], R8 ;  /* 0x0002700801007387 */ /* 0x0001e20000100800 */
[----:B----4-:R-:W-:-:S03]  /*91c0*/  IABS R7, R32 ;  /* 0x0000002000077213 */ /* 0x010fc60000000000 */
[----:B------:R1:W-:Y:S01]  /*91d0*/  STL [R1+0x274], R0 ;  /* 0x0002740001007387 */ /* 0x0003e20000100800 */
[----:B0-----:R-:W-:Y:S01]  /*91e0*/  MOV R8, R11 ;  /* 0x0000000b00087202 */ /* 0x001fe20000000f00 */
[----:B------:R-:W-:-:S04]  /*91f0*/  IMAD.HI.U32 R19, R9, R7, RZ ;  /* 0x0000000709137227 */ /* 0x000fc800078e00ff */
[----:B-1----:R-:W-:Y:S02]  /*9200*/  IMAD.MOV.U32 R0, RZ, RZ, R2 ;  /* 0x000000ffff007224 */ /* 0x002fe400078e0002 */
[----:B------:R-:W-:Y:S02]  /*9210*/  @!P2 IMAD.MOV R8, RZ, RZ, -R8 ;  /* 0x000000ffff08a224 */ /* 0x000fe400078e0a08 */
[----:B------:R-:W-:Y:S02]  /*9220*/  @!P5 IMAD.MOV R0, RZ, RZ, -R0 ;  /* 0x000000ffff00d224 */ /* 0x000fe400078e0a00 */
[----:B------:R-:W-:Y:S01]  /*9230*/  IMAD.MOV R19, RZ, RZ, -R19 ;  /* 0x000000ffff137224 */ /* 0x000fe200078e0a13 */
[----:B------:R-:W-:Y:S03]  /*9240*/  STL [R1+0x278], R8 ;  /* 0x0002780801007387 */ /* 0x000fe60000100800 */
[----:B------:R-:W-:Y:S01]  /*9250*/  IMAD R7, R59, R19, R7 ;  /* 0x000000133b077224 */ /* 0x000fe200078e0207 */
[----:B------:R0:W-:Y:S01]  /*9260*/  STL [R1+0x27c], R0 ;  /* 0x00027c0001007387 */ /* 0x0001e20000100800 */
[----:B------:R-:W-:-:S05]  /*9270*/  IABS R5, R43 ;  /* 0x0000002b00057213 */ /* 0x000fca0000000000 */
[----:B------:R-:W-:-:S04]  /*9280*/  IMAD.HI.U32 R4, R9, R5, RZ ;  /* 0x0000000509047227 */ /* 0x000fc800078e00ff */
[----:B------:R-:W-:-:S04]  /*9290*/  IMAD.MOV R4, RZ, RZ, -R4 ;  /* 0x000000ffff047224 */ /* 0x000fc800078e0a04 */
[----:B------:R-:W-:Y:S01]  /*92a0*/  IMAD R5, R59, R4, R5 ;  /* 0x000000043b057224 */ /* 0x000fe200078e0205 */
[----:B--2---:R-:W-:Y:S02]  /*92b0*/  ISETP.GE.AND P2, PT, R48, RZ, PT ;  /* 0x000000ff3000720c */ /* 0x004fe40003f46270 */
[----:B------:R-:W-:Y:S02]  /*92c0*/  IABS R4, R48 ;  /* 0x0000003000047213 */ /* 0x000fe40000000000 */
[----:B------:R-:W2:Y:S01]  /*92d0*/  LDL.LU R48, [R1+0x53c] ;  /* 0x00053c0001307983 */ /* 0x000ea20000300800 */
[----:B---3--:R-:W-:Y:S02]  /*92e0*/  ISETP.GE.AND P5, PT, R54, RZ, PT ;  /* 0x000000ff3600720c */ /* 0x008fe40003fa6270 */
[----:B------:R-:W-:Y:S02]  /*92f0*/  IABS R19, R54 ;  /* 0x0000003600137213 */ /* 0x000fe40000000000 */
[----:B------:R-:W3:Y:S04]  /*9300*/  LDL.LU R54, [R1+0x540] ;  /* 0x0005400001367983 */ /* 0x000ee80000300800 */
[----:B------:R-:W4:Y:S01]  /*9310*/  LDL.LU R29, [R1+0x544] ;  /* 0x00054400011d7983 */ /* 0x000f220000300800 */
[----:B------:R-:W-:-:S05]  /*9320*/  IABS R6, R35 ;  /* 0x0000002300067213 */ /* 0x000fca0000000000 */
[----:B------:R-:W-:-:S04]  /*9330*/  IMAD.HI.U32 R12, R9, R6, RZ ;  /* 0x00000006090c7227 */ /* 0x000fc800078e00ff */
[----:B------:R-:W-:-:S04]  /*9340*/  IMAD.MOV R12, RZ, RZ, -R12 ;  /* 0x000000ffff0c7224 */ /* 0x000fc800078e0a0c */
[----:B------:R-:W-:-:S05]  /*9350*/  IMAD R6, R59, R12, R6 ;  /* 0x0000000c3b067224 */ /* 0x000fca00078e0206 */
[C---:B------:R-:W-:Y:S02]  /*9360*/  ISETP.GT.U32.AND P6, PT, R59.reuse, R6, PT ;  /* 0x000000063b00720c */ /* 0x040fe40003fc4070 */
[----:B------:R-:W-:Y:S01]  /*9370*/  ISETP.GT.U32.AND P3, PT, R59, R7, PT ;  /* 0x000000073b00720c */ /* 0x000fe20003f64070 */
[----:B------:R-:W-:-:S10]  /*9380*/  IMAD.HI.U32 R2, R9, R4, RZ ;  /* 0x0000000409027227 */ /* 0x000fd400078e00ff */
[----:B------:R-:W-:-:S05]  /*9390*/  @!P6 IMAD.IADD R6, R6, 0x1, -R59 ;  /* 0x000000010606e824 */ /* 0x000fca00078e0a3b */
[----:B------:R-:W-:Y:S01]  /*93a0*/  ISETP.GT.U32.AND P6, PT, R59, R6, PT ;  /* 0x000000063b00720c */ /* 0x000fe20003fc4070 */
[----:B------:R-:W-:Y:S02]  /*93b0*/  @!P3 IMAD.IADD R7, R7, 0x1, -R59 ;  /* 0x000000010707b824 */ /* 0x000fe400078e0a3b */
[----:B------:R-:W-:-:S03]  /*93c0*/  IMAD.MOV R2, RZ, RZ, -R2 ;  /* 0x000000ffff027224 */ /* 0x000fc600078e0a02 */
[C---:B------:R-:W-:Y:S01]  /*93d0*/  ISETP.GT.U32.AND P3, PT, R59.reuse, R7, PT ;  /* 0x000000073b00720c */ /* 0x040fe20003f64070 */
[C---:B------:R-:W-:Y:S01]  /*93e0*/  IMAD R4, R59.reuse, R2, R4 ;  /* 0x000000023b047224 */ /* 0x040fe200078e0204 */
[----:B------:R-:W-:Y:S02]  /*93f0*/  ISETP.GE.AND P4, PT, R32, RZ, PT ;  /* 0x000000ff2000720c */ /* 0x000fe40003f86270 */
[----:B------:R-:W4:Y:S03]  /*9400*/  LDL.LU R32, [R1+0x548] ;  /* 0x0005480001207983 */ /* 0x000f260000300800 */
[----:B------:R-:W-:Y:S01]  /*9410*/  @!P6 IMAD.IADD R6, R6, 0x1, -R59 ;  /* 0x000000010606e824 */ /* 0x000fe200078e0a3b */
[----:B------:R-:W-:-:S05]  /*9420*/  ISETP.GT.U32.AND P6, PT, R59, R4, PT ;  /* 0x000000043b00720c */ /* 0x000fca0003fc4070 */
[----:B------:R-:W-:Y:S01]  /*9430*/  @!P3 IMAD.IADD R7, R7, 0x1, -R59 ;  /* 0x000000010707b824 */ /* 0x000fe200078e0a3b */
[----:B------:R-:W-:Y:S01]  /*9440*/  ISETP.GT.U32.AND P3, PT, R59, R5, PT ;  /* 0x000000053b00720c */ /* 0x000fe20003f64070 */
[----:B------:R-:W-:Y:S01]  /*9450*/  IMAD.HI.U32 R21, R9, R19, RZ ;  /* 0x0000001309157227 */ /* 0x000fe200078e00ff */
[----:B------:R-:W-:Y:S02]  /*9460*/  ISETP.GE.AND P1, PT, R35, RZ, PT ;  /* 0x000000ff2300720c */ /* 0x000fe40003f26270 */
[----:B------:R-:W-:Y:S01]  /*9470*/  IABS R14, R27 ;  /* 0x0000001b000e7213 */ /* 0x000fe20000000000 */
[----:B0-----:R-:W-:Y:S02]  /*9480*/  IMAD.MOV.U32 R0, RZ, RZ, R7 ;  /* 0x000000ffff007224 */ /* 0x001fe400078e0007 */
[----:B------:R-:W-:Y:S02]  /*9490*/  @!P6 IMAD.IADD R4, R4, 0x1, -R59 ;  /* 0x000000010404e824 */ /* 0x000fe400078e0a3b */
[----:B------:R-:W-:-:S02]  /*94a0*/  @!P4 IMAD.MOV R0, RZ, RZ, -R0 ;  /* 0x000000ffff00c224 */ /* 0x000fc400078e0a00 */
[----:B------:R-:W-:Y:S01]  /*94b0*/  IMAD.HI.U32 R11, R9, R14, RZ ;  /* 0x0000000e090b7227 */ /* 0x000fe200078e00ff */
[----:B------:R-:W-:-:S03]  /*94c0*/  ISETP.GT.U32.AND P4, PT, R59, R4, PT ;  /* 0x000000043b00720c */ /* 0x000fc60003f84070 */
[----:B------:R-:W-:Y:S01]  /*94d0*/  IMAD.MOV R21, RZ, RZ, -R21 ;  /* 0x000000ffff157224 */ /* 0x000fe200078e0a15 */
[----:B------:R0:W-:Y:S01]  /*94e0*/  STL [R1+0x248], R0 ;  /* 0x0002480001007387 */ /* 0x0001e20000100800 */
[----:B------:R-:W-:Y:S02]  /*94f0*/  IMAD.MOV R11, RZ, RZ, -R11 ;  /* 0x000000ffff0b7224 */ /* 0x000fe400078e0a0b */
[----:B------:R-:W-:Y:S01]  /*9500*/  @!P3 IMAD.IADD R5, R5, 0x1, -R59 ;  /* 0x000000010505b824 */ /* 0x000fe200078e0a3b */
[----:B------:R-:W-:Y:S01]  /*9510*/  ISETP.GE.AND P0, PT, R43, RZ, PT ;  /* 0x000000ff2b00720c */ /* 0x000fe20003f06270 */
[C---:B------:R-:W-:Y:S01]  /*9520*/  IMAD R19, R59.reuse, R21, R19 ;  /* 0x000000153b137224 */ /* 0x040fe200078e0213 */
[----:B------:R-:W4:Y:S01]  /*9530*/  LDL.LU R35, [R1+0x54c] ;  /* 0x00054c0001237983 */ /* 0x000f220000300800 */
[----:B0-----:R-:W-:Y:S01]  /*9540*/  IMAD.MOV.U32 R0, RZ, RZ, R6 ;  /* 0x000000ffff007224 */ /* 0x001fe200078e0006 */
[C---:B------:R-:W-:Y:S01]  /*9550*/  ISETP.GT.U32.AND P6, PT, R59.reuse, R5, PT ;  /* 0x000000053b00720c */ /* 0x040fe20003fc4070 */
[----:B------:R-:W-:-:S02]  /*9560*/  IMAD R14, R59, R11, R14 ;  /* 0x0000000b3b0e7224 */ /* 0x000fc400078e020e */
[--C-:B------:R-:W-:Y:S01]  /*9570*/  @!P4 IMAD.IADD R4, R4, 0x1, -R59.reuse ;  /* 0x000000010404c824 */ /* 0x100fe200078e0a3b */
[----:B------:R-:W-:Y:S01]  /*9580*/  IABS R17, R45 ;  /* 0x0000002d00117213 */ /* 0x000fe20000000000 */
[----:B------:R-:W-:Y:S01]  /*9590*/  @!P1 IMAD.MOV R0, RZ, RZ, -R0 ;  /* 0x000000ffff009224 */ /* 0x000fe200078e0a00 */
[C---:B------:R-:W-:Y:S01]  /*95a0*/  ISETP.GT.U32.AND P1, PT, R59.reuse, R19, PT ;  /* 0x000000133b00720c */ /* 0x040fe20003f24070 */
[----:B------:R-:W4:Y:S01]  /*95b0*/  LDL.LU R43, [R1+0x550] ;  /* 0x00055000012b7983 */ /* 0x000f220000300800 */
[----:B------:R-:W-:Y:S02]  /*95c0*/  ISETP.GT.U32.AND P4, PT, R59, R14, PT ;  /* 0x0000000e3b00720c */ /* 0x000fe40003f84070 */
[----:B------:R-:W-:Y:S02]  /*95d0*/  ISETP.GE.AND P3, PT, R45, RZ, PT ;  /* 0x000000ff2d00720c */ /* 0x000fe40003f66270 */
[----:B------:R-:W4:Y:S01]  /*95e0*/  LDL.LU R45, [R1+0x554] ;  /* 0x00055400012d7983 */ /* 0x000f220000300800 */
[----:B------:R-:W-:-:S03]  /*95f0*/  @!P6 IMAD.IADD R5, R5, 0x1, -R59 ;  /* 0x000000010505e824 */ /* 0x000fc600078e0a3b */
[----:B------:R0:W-:Y:S03]  /*9600*/  STL [R1+0x254], R0 ;  /* 0x0002540001007387 */ /* 0x0001e60000100800 */
[--C-:B------:R-:W-:Y:S02]  /*9610*/  @!P1 IMAD.IADD R19, R19, 0x1, -R59.reuse ;  /* 0x0000000113139824 */ /* 0x100fe400078e0a3b */
[----:B------:R-:W-:-:S03]  /*9620*/  @!P4 IMAD.IADD R14, R14, 0x1, -R59 ;  /* 0x000000010e0ec824 */ /* 0x000fc600078e0a3b */
[----:B------:R-:W-:Y:S01]  /*9630*/  ISETP.GT.U32.AND P4, PT, R59, R19, PT ;  /* 0x000000133b00720c */ /* 0x000fe20003f84070 */
[----:B0-----:R-:W-:-:S04]  /*9640*/  IMAD.MOV.U32 R0, RZ, RZ, R5 ;  /* 0x000000ffff007224 */ /* 0x001fc800078e0005 */
[----:B------:R-:W-:-:S05]  /*9650*/  @!P0 IMAD.MOV R0, RZ, RZ, -R0 ;  /* 0x000000ffff008224 */ /* 0x000fca00078e0a00 */
[----:B------:R0:W-:Y:S03]  /*9660*/  STL [R1+0x244], R0 ;  /* 0x0002440001007387 */ /* 0x0001e60000100800 */
[----:B------:R-:W-:Y:S02]  /*9670*/  @!P4 IMAD.IADD R19, R19, 0x1, -R59 ;  /* 0x000000011313c824 */ /* 0x000fe400078e0a3b */
[----:B0-----:R-:W-:-:S04]  /*9680*/  IMAD.MOV.U32 R0, RZ, RZ, R4 ;  /* 0x000000ffff007224 */ /* 0x001fc800078e0004 */
[----:B------:R-:W-:-:S05]  /*9690*/  @!P2 IMAD.MOV R0, RZ, RZ, -R0 ;  /* 0x000000ffff00a224 */ /* 0x000fca00078e0a00 */
[----:B------:R0:W-:Y:S02]  /*96a0*/  STL [R1+0x238], R0 ;  /* 0x0002380001007387 */ /* 0x0001e40000100800 */
[----:B0-----:R-:W-:-:S04]  /*96b0*/  IMAD.MOV.U32 R0, RZ, RZ, R19 ;  /* 0x000000ffff007224 */ /* 0x001fc800078e0013 */
[----:B------:R-:W-:Y:S01]  /*96c0*/  @!P5 IMAD.MOV R0, RZ, RZ, -R0 ;  /* 0x000000ffff00d224 */ /* 0x000fe200078e0a00 */
[----:B------:R-:W-:Y:S01]  /*96d0*/  IABS R12, R40 ;  /* 0x00000028000c7213 */ /* 0x000fe20000000000 */
[----:B------:R-:W-:-:S03]  /*96e0*/  IMAD.HI.U32 R16, R9, R17, RZ ;  /* 0x0000001109107227 */ /* 0x000fc600078e00ff */
[----:B------:R0:W-:Y:S01]  /*96f0*/  STL [R1+0x1d0], R0 ;  /* 0x0001d00001007387 */ /* 0x0001e20000100800 */
[----:B------:R-:W-:Y:S02]  /*9700*/  IMAD.MOV R16, RZ, RZ, -R16 ;  /* 0x000000ffff107224 */ /* 0x000fe400078e0a10 */
[----:B------:R-:W-:-:S04]  /*9710*/  IMAD.HI.U32 R2, R9, R12, RZ ;  /* 0x0000000c09027227 */ /* 0x000fc800078e00ff */
[----:B------:R-:W-:Y:S02]  /*9720*/  IMAD R17, R59, R16, R17 ;  /* 0x000000103b117224 */ /* 0x000fe400078e0211 */
[----:B------:R-:W-:-:S03]  /*9730*/  IMAD.MOV R2, RZ, RZ, -R2 ;  /* 0x000000ffff027224 */ /* 0x000fc600078e0a02 */
[C---:B------:R-:W-:Y:S01]  /*9740*/  ISETP.GT.U32.AND P6, PT, R59.reuse, R17, PT ;  /* 0x000000113b00720c */ /* 0x040fe20003fc4070 */
[----:B------:R-:W-:-:S05]  /*9750*/  IMAD R12, R59, R2, R12 ;  /* 0x000000023b0c7224 */ /* 0x000fca00078e020c */
[----:B------:R-:W-:-:S07]  /*9760*/  ISETP.GT.U32.AND P1, PT, R59, R12, PT ;  /* 0x0000000c3b00720c */ /* 0x000fce0003f24070 */
[----:B------:R-:W-:-:S06]  /*9770*/  @!P6 IMAD.IADD R17, R17, 0x1, -R59 ;  /* 0x000000011111e824 */ /* 0x000fcc00078e0a3b */
[----:B------:R-:W-:Y:S01]  /*9780*/  @!P1 IMAD.IADD R12, R12, 0x1, -R59 ;  /* 0x000000010c0c9824 */ /* 0x000fe200078e0a3b */
[----:B------:R-:W-:-:S13]  /*9790*/  ISETP.GT.U32.AND P1, PT, R59, R17, PT ;  /* 0x000000113b00720c */ /* 0x000fda0003f24070 */
[----:B------:R-:W-:-:S04]  /*97a0*/  @!P1 IMAD.IADD R17, R17, 0x1, -R59 ;  /* 0x0000000111119824 */ /* 0x000fc800078e0a3b */
[----:B------:R-:W-:Y:S01]  /*97b0*/  IMAD.MOV.U32 R8, RZ, RZ, R17 ;  /* 0x000000ffff087224 */ /* 0x000fe200078e0011 */
[----:B---3--:R-:W-:-:S05]  /*97c0*/  IABS R7, R54 ;  /* 0x0000003600077213 */ /* 0x008fca0000000000 */
[----:B------:R-:W-:-:S04]  /*97d0*/  IMAD.HI.U32 R22, R9, R7, RZ ;  /* 0x0000000709167227 */ /* 0x000fc800078e00ff */
[----:B------:R-:W-:-:S04]  /*97e0*/  IMAD.MOV R22, RZ, RZ, -R22 ;  /* 0x000000ffff167224 */ /* 0x000fc800078e0a16 */
[----:B------:R-:W-:-:S05]  /*97f0*/  IMAD R7, R59, R22, R7 ;  /* 0x000000163b077224 */ /* 0x000fca00078e0207 */
[----:B------:R-:W-:Y:S02]  /*9800*/  ISETP.GT.U32.AND P4, PT, R59, R7, PT ;  /* 0x000000073b00720c */ /* 0x000fe40003f84070 */
[----:B--2---:R-:W-:-:S11]  /*9810*/  IABS R11, R48 ;  /* 0x00000030000b7213 */ /* 0x004fd60000000000 */
[----:B------:R-:W-:Y:S01]  /*9820*/  @!P4 IMAD.IADD R7, R7, 0x1, -R59 ;  /* 0x000000010707c824 */ /* 0x000fe200078e0a3b */
[----:B------:R-:W-:Y:S02]  /*9830*/  ISETP.GE.AND P4, PT, R48, RZ, PT ;  /* 0x000000ff3000720c */ /* 0x000fe40003f86270 */
[----:B------:R-:W2:Y:S01]  /*9840*/  LDL.LU R48, [R1+0x558] ;  /* 0x0005580001307983 */ /* 0x000ea20000300800 */
[----:B------:R-:W-:-:S04]  /*9850*/  IMAD.HI.U32 R16, R9, R11, RZ ;  /* 0x0000000b09107227 */ /* 0x000fc800078e00ff */
[----:B------:R-:W-:-:S04]  /*9860*/  IMAD.MOV R16, RZ, RZ, -R16 ;  /* 0x000000ffff107224 */ /* 0x000fc800078e0a10 */
[----:B------:R-:W-:Y:S01]  /*9870*/  IMAD R11, R59, R16, R11 ;  /* 0x000000103b0b7224 */ /* 0x000fe200078e020b */
[----:B----4-:R-:W-:-:S04]  /*9880*/  IABS R2, R29 ;  /* 0x0000001d00027213 */ /* 0x010fc80000000000 */
[----:B------:R-:W-:Y:S01]  /*9890*/  ISETP.GT.U32.AND P6, PT, R59, R11, PT ;  /* 0x0000000b3b00720c */ /* 0x000fe20003fc4070 */
[----:B------:R-:W-:-:S05]  /*98a0*/  IMAD.HI.U32 R21, R9, R2, RZ ;  /* 0x0000000209157227 */ /* 0x000fca00078e00ff */
[----:B------:R-:W-:-:S05]  /*98b0*/  IADD3 R21, PT, PT, -R21, RZ, RZ ;  /* 0x000000ff15157210 */ /* 0x000fca0007ffe1ff */
[----:B------:R-:W-:Y:S02]  /*98c0*/  IMAD R2, R59, R21, R2 ;  /* 0x000000153b027224 */ /* 0x000fe400078e0202 */
[----:B------:R-:W-:-:S03]  /*98d0*/  @!P6 IMAD.IADD R11, R11, 0x1, -R59 ;  /* 0x000000010b0be824 */ /* 0x000fc600078e0a3b */
[C---:B------:R-:W-:Y:S02]  /*98e0*/  ISETP.GT.U32.AND P1, PT, R59.reuse, R2, PT ;  /* 0x000000023b00720c */ /* 0x040fe40003f24070 */
[----:B------:R-:W-:Y:S02]  /*98f0*/  ISETP.GT.U32.AND P2, PT, R59, R11, PT ;  /* 0x0000000b3b00720c */ /* 0x000fe40003f44070 */
[----:B------:R-:W-:-:S09]  /*9900*/  @!P3 IADD3 R8, PT, PT, -R8, RZ, RZ ;  /* 0x000000ff0808b210 */ /* 0x000fd20007ffe1ff */
[--C-:B------:R-:W-:Y:S02]  /*9910*/  @!P1 IMAD.IADD R2, R2, 0x1, -R59.reuse ;  /* 0x0000000102029824 */ /* 0x100fe400078e0a3b */
[----:B------:R-:W-:Y:S01]  /*9920*/  @!P2 IMAD.IADD R11, R11, 0x1, -R59 ;  /* 0x000000010b0ba824 */ /* 0x000fe200078e0a3b */
[----:B------:R-:W-:Y:S02]  /*9930*/  ISETP.GE.AND P2, PT, R40, RZ, PT ;  /* 0x000000ff2800720c */ /* 0x000fe40003f46270 */
[----:B------:R-:W3:Y:S01]  /*9940*/  LDL.LU R40, [R1+0x55c] ;  /* 0x00055c0001287983 */ /* 0x000ee20000300800 */
[----:B------:R-:W-:-:S03]  /*9950*/  ISETP.GE.AND P1, PT, R54, RZ, PT ;  /* 0x000000ff3600720c */ /* 0x000fc60003f26270 */
[----:B------:R1:W-:Y:S04]  /*9960*/  STL [R1+0x1d4], R8 ;  /* 0x0001d40801007387 */ /* 0x0003e80000100800 */
[----:B------:R-:W4:Y:S01]  /*9970*/  LDL.LU R54, [R1+0x560] ;  /* 0x0005600001367983 */ /* 0x000f220000300800 */
[----:B------:R-:W-:Y:S02]  /*9980*/  IABS R6, R32 ;  /* 0x0000002000067213 */ /* 0x000fe40000000000 */
[----:B------:R-:W-:-:S03]  /*9990*/  ISETP.GT.U32.AND P6, PT, R59, R12, PT ;  /* 0x0000000c3b00720c */ /* 0x000fc60003fc4070 */
[----:B------:R-:W-:Y:S01]  /*99a0*/  IMAD.HI.U32 R16, R9, R6, RZ ;  /* 0x0000000609107227 */ /* 0x000fe200078e00ff */
[----:B------:R-:W-:-:S03]  /*99b0*/  ISETP.GT.U32.AND P0, PT, R59, R14, PT ;  /* 0x0000000e3b00720c */ /* 0x000fc60003f04070 */
[----:B------:R-:W-:-:S04]  /*99c0*/  IMAD.MOV R16, RZ, RZ, -R16 ;  /* 0x000000ffff107224 */ /* 0x000fc800078e0a10 */
[----:B------:R-:W-:Y:S02]  /*99d0*/  IMAD R5, R59, R16, R6 ;  /* 0x000000103b057224 */ /* 0x000fe400078e0206 */
[----:B------:R-:W-:-:S03]  /*99e0*/  @!P6 IMAD.IADD R12, R12, 0x1, -R59 ;  /* 0x000000010c0ce824 */ /* 0x000fc600078e0a3b */
[----:B------:R-:W-:Y:S01]  /*99f0*/  ISETP.GT.U32.AND P6, PT, R59, R5, PT ;  /* 0x000000053b00720c */ /* 0x000fe20003fc4070 */
[----:B------:R-:W-:Y:S01]  /*9a00*/  @!P0 IMAD.IADD R14, R14, 0x1, -R59 ;  /* 0x000000010e0e8824 */ /* 0x000fe200078e0a3b */
[----:B------:R-:W-:-:S03]  /*9a10*/  ISETP.GE.AND P0, PT, R27, RZ, PT ;  /* 0x000000ff1b00720c */ /* 0x000fc60003f06270 */
[----:B0-----:R-:W-:Y:S01]  /*9a20*/  IMAD.MOV.U32 R0, RZ, RZ, R14 ;  /* 0x000000ffff007224 */ /* 0x001fe200078e000e */
[----:B------:R-:W-:Y:S02]  /*9a30*/  IABS R6, R35 ;  /* 0x0000002300067213 */ /* 0x000fe40000000000 */
[----:B------:R-:W-:-:S05]  /*9a40*/  IABS R4, R43 ;  /* 0x0000002b00047213 */ /* 0x000fca0000000000 */
[----:B------:R-:W-:Y:S02]  /*9a50*/  @!P6 IMAD.IADD R5, R5, 0x1, -R59 ;  /* 0x000000010505e824 */ /* 0x000fe400078e0a3b */
[----:B------:R-:W-:-:S03]  /*9a60*/  @!P0 IMAD.MOV R0, RZ, RZ, -R0 ;  /* 0x000000ffff008224 */ /* 0x000fc600078e0a00 */
[----:B------:R-:W-:Y:S01]  /*9a70*/  ISETP.GT.U32.AND P0, PT, R59, R5, PT ;  /* 0x000000053b00720c */ /* 0x000fe20003f04070 */
[----:B------:R-:W-:Y:S01]  /*9a80*/  IMAD.HI.U32 R22, R9, R6, RZ ;  /* 0x0000000609167227 */ /* 0x000fe200078e00ff */
[----:B------:R0:W-:Y:S01]  /*9a90*/  STL [R1+0x1fc], R0 ;  /* 0x0001fc0001007387 */ /* 0x0001e20000100800 */
[----:B------:R-:W-:Y:S02]  /*9aa0*/  ISETP.GT.U32.AND P5, PT, R59, R2, PT ;  /* 0x000000023b00720c */ /* 0x000fe40003fa4070 */
[----:B-1----:R-:W-:Y:S02]  /*9ab0*/  IMAD.MOV.U32 R8, RZ, RZ, R12 ;  /* 0x000000ffff087224 */ /* 0x002fe400078e000c */
[----:B------:R-:W-:Y:S01]  /*9ac0*/  IMAD.HI.U32 R21, R9, R4, RZ ;  /* 0x0000000409157227 */ /* 0x000fe200078e00ff */
[----:B------:R-:W-:-:S03]  /*9ad0*/  ISETP.GT.U32.AND P6, PT, R59, R7, PT ;  /* 0x000000073b00720c */ /* 0x000fc60003fc4070 */
[----:B0-----:R-:W-:Y:S02]  /*9ae0*/  IMAD.MOV.U32 R0, RZ, RZ, R11 ;  /* 0x000000ffff007224 */ /* 0x001fe400078e000b */
[----:B------:R-:W-:Y:S02]  /*9af0*/  IMAD.MOV R22, RZ, RZ, -R22 ;  /* 0x000000ffff167224 */ /* 0x000fe400078e0a16 */
[----:B------:R-:W-:Y:S02]  /*9b00*/  @!P2 IMAD.MOV R8, RZ, RZ, -R8 ;  /* 0x000000ffff08a224 */ /* 0x000fe400078e0a08 */
[----:B------:R-:W-:Y:S02]  /*9b10*/  IMAD.MOV R21, RZ, RZ, -R21 ;  /* 0x000000ffff157224 */ /* 0x000fe400078e0a15 */
[----:B------:R-:W-:Y:S02]  /*9b20*/  @!P4 IMAD.MOV R0, RZ, RZ, -R0 ;  /* 0x000000ffff00c224 */ /* 0x000fe400078e0a00 */
[C---:B------:R-:W-:Y:S01]  /*9b30*/  IMAD R6, R59.reuse, R22, R6 ;  /* 0x000000163b067224 */ /* 0x040fe200078e0206 */
[----:B------:R-:W-:Y:S01]  /*9b40*/  STL [R1+0x220], R8 ;  /* 0x0002200801007387 */ /* 0x000fe20000100800 */
[----:B------:R-:W-:Y:S01]  /*9b50*/  IMAD R4, R59, R21, R4 ;  /* 0x000000153b047224 */ /* 0x000fe200078e0204 */
[----:B------:R-:W-:Y:S01]  /*9b60*/  ISETP.GE.AND P2, PT, R29, RZ, PT ;  /* 0x000000ff1d00720c */ /* 0x000fe20003f46270 */
[----:B------:R-:W-:Y:S01]  /*9b70*/  @!P0 IMAD.IADD R5, R5, 0x1, -R59 ;  /* 0x0000000105058824 */ /* 0x000fe200078e0a3b */
[----:B------:R0:W-:Y:S01]  /*9b80*/  STL [R1+0x224], R0 ;  /* 0x0002240001007387 */ /* 0x0001e20000100800 */
[----:B------:R-:W-:-:S02]  /*9b90*/  ISETP.GE.AND P0, PT, R43, RZ, PT ;  /* 0x000000ff2b00720c */ /* 0x000fc40003f06270 */
[C---:B------:R-:W-:Y:S01]  /*9ba0*/  ISETP.GT.U32.AND P3, PT, R59.reuse, R6, PT ;  /* 0x000000063b00720c */ /* 0x040fe20003f64070 */
[----:B------:R-:W3:Y:S01]  /*9bb0*/  LDL.LU R43, [R1+0x564] ;  /* 0x00056400012b7983 */ /* 0x000ee20000300800 */
[----:B------:R-:W-:Y:S01]  /*9bc0*/  IABS R16, R45 ;  /* 0x0000002d00107213 */ /* 0x000fe20000000000 */
[--C-:B------:R-:W-:Y:S01]  /*9bd0*/  @!P5 IMAD.IADD R2, R2, 0x1, -R59.reuse ;  /* 0x000000010202d824 */ /* 0x100fe200078e0a3b */
[----:B------:R-:W-:Y:S01]  /*9be0*/  ISETP.GT.U32.AND P4, PT, R59, R4, PT ;  /* 0x000000043b00720c */ /* 0x000fe20003f84070 */
[----:B------:R-:W-:Y:S02]  /*9bf0*/  @!P6 IMAD.IADD R7, R7, 0x1, -R59 ;  /* 0x000000010707e824 */ /* 0x000fe400078e0a3b */
[----:B------:R-:W-:-:S04]  /*9c00*/  IMAD.HI.U32 R11, R9, R16, RZ ;  /* 0x00000010090b7227 */ /* 0x000fc800078e00ff */
[----:B0-----:R-:W-:Y:S02]  /*9c10*/  IMAD.MOV.U32 R0, RZ, RZ, R2 ;  /* 0x000000ffff007224 */ /* 0x001fe400078e0002 */
[----:B------:R-:W-:Y:S01]  /*9c20*/  @!P1 IMAD.MOV R7, RZ, RZ, -R7 ;  /* 0x000000ffff079224 */ /* 0x000fe200078e0a07 */
[----:B------:R-:W-:Y:S01]  /*9c30*/  ISETP.GE.AND P6, PT, R32, RZ, PT ;  /* 0x000000ff2000720c */ /* 0x000fe20003fc6270 */
[----:B------:R-:W-:Y:S02]  /*9c40*/  IMAD.MOV R11, RZ, RZ, -R11 ;  /* 0x000000ffff0b7224 */ /* 0x000fe400078e0a0b */
[----:B------:R-:W-:Y:S01]  /*9c50*/  @!P2 IMAD.MOV R0, RZ, RZ, -R0 ;  /* 0x000000ffff00a224 */ /* 0x000fe200078e0a00 */
[----:B------:R-:W-:Y:S01]  /*9c60*/  STL [R1+0x228], R7 ;  /* 0x0002280701007387 */ /* 0x000fe20000100800 */
[--C-:B------:R-:W-:Y:S01]  /*9c70*/  @!P3 IMAD.IADD R6, R6, 0x1, -R59.reuse ;  /* 0x000000010606b824 */ /* 0x100fe200078e0a3b */
[----:B------:R-:W-:Y:S01]  /*9c80*/  ISETP.GE.AND P3, PT, R45, RZ, PT ;  /* 0x000000ff2d00720c */ /* 0x000fe20003f66270 */
[----:B------:R-:W-:Y:S01]  /*9c90*/  IMAD R16, R59, R11, R16 ;  /* 0x0000000b3b107224 */ /* 0x000fe200078e0210 */
[----:B------:R-:W3:Y:S01]  /*9ca0*/  LDL.LU R45, [R1+0x568] ;  /* 0x00056800012d7983 */ /* 0x000ee20000300800 */
[----:B------:R-:W-:-:S03]  /*9cb0*/  @!P4 IMAD.IADD R4, R4, 0x1, -R59 ;  /* 0x000000010404c824 */ /* 0x000fc600078e0a3b */
[----:B------:R0:W-:Y:S02]  /*9cc0*/  STL [R1+0x22c], R0 ;  /* 0x00022c0001007387 */ /* 0x0001e40000100800 */
[----:B0-----:R-:W-:-:S04]  /*9cd0*/  IMAD.MOV.U32 R0, RZ, RZ, R5 ;  /* 0x000000ffff007224 */ /* 0x001fc800078e0005 */
[----:B------:R-:W-:Y:S01]  /*9ce0*/  @!P6 IMAD.MOV R0, RZ, RZ, -R0 ;  /* 0x000000ffff00e224 */ /* 0x000fe200078e0a00 */
[----:B------:R-:W-:Y:S02]  /*9cf0*/  ISETP.GT.U32.AND P1, PT, R59, R6, PT ;  /* 0x000000063b00720c */ /* 0x000fe40003f24070 */
[----:B------:R-:W-:Y:S02]  /*9d00*/  ISETP.GE.AND P5, PT, R35, RZ, PT ;  /* 0x000000ff2300720c */ /* 0x000fe40003fa6270 */
[----:B------:R-:W-:-:S09]  /*9d10*/  ISETP.GT.U32.AND P2, PT, R59, R4, PT ;  /* 0x000000043b00720c */ /* 0x000fd20003f44070 */
[----:B------:R-:W-:-:S04]  /*9d20*/  @!P1 IMAD.IADD R6, R6, 0x1, -R59 ;  /* 0x0000000106069824 */ /* 0x000fc800078e0a3b */
[----:B------:R-:W-:-:S04]  /*9d30*/  IMAD.MOV.U32 R8, RZ, RZ, R6 ;  /* 0x000000ffff087224 */ /* 0x000fc800078e0006 */
[----:B------:R-:W-:Y:S02]  /*9d40*/  @!P5 IMAD.MOV R8, RZ, RZ, -R8 ;  /* 0x000000ffff08d224 */ /* 0x000fe400078e0a08 */
[----:B------:R-:W-:Y:S01]  /*9d50*/  @!P2 IMAD.IADD R4, R4, 0x1, -R59 ;  /* 0x000000010404a824 */ /* 0x000fe200078e0a3b */
[----:B--2---:R-:W-:Y:S02]  /*9d60*/  ISETP.GE.AND P4, PT, R48, RZ, PT ;  /* 0x000000ff3000720c */ /* 0x004fe40003f86270 */
[----:B------:R-:W-:Y:S02]  /*9d70*/  IABS R11, R48 ;  /* 0x00000030000b7213 */ /* 0x000fe40000000000 */
[----:B------:R-:W2:Y:S04]  /*9d80*/  LDL.LU R48, [R1+0x56c] ;  /* 0x00056c0001307983 */ /* 0x000ea80000300800 */
[----:B------:R0:W-:Y:S04]  /*9d90*/  STL [R1+0x234], R0 ;  /* 0x0002340001007387 */ /* 0x0001e80000100800 */
[----:B------:R-:W2:Y:S04]  /*9da0*/  LDL.LU R32, [R1+0x7e0] ;  /* 0x0007e00001207983 */ /* 0x000ea80000300800 */
[----:B------:R-:W2:Y:S04]  /*9db0*/  LDL.LU R35, [R1+0x7e4] ;  /* 0x0007e40001237983 */ /* 0x000ea80000300800 */
[----:B------:R-:W-:Y:S01]  /*9dc0*/  STL [R1+0x218], R8 ;  /* 0x0002180801007387 */ /* 0x000fe20000100800 */
[----:B----4-:R-:W-:-:S02]  /*9dd0*/  IABS R7, R54 ;  /* 0x0000003600077213 */ /* 0x010fc40000000000 */
[----:B------:R-:W-:Y:S02]  /*9de0*/  ISETP.GE.AND P2, PT, R54, RZ, PT ;  /* 0x000000ff3600720c */ /* 0x000fe40003f46270 */
[----:B------:R-:W4:Y:S01]  /*9df0*/  LDL.LU R54, [R1+0x7e8] ;  /* 0x0007e80001367983 */ /* 0x000f220000300800 */
[----:B------:R-:W-:Y:S02]  /*9e00*/  ISETP.GT.U32.AND P6, PT, R59, R16, PT ;  /* 0x000000103b00720c */ /* 0x000fe40003fc4070 */
[----:B---3--:R-:W-:Y:S02]  /*9e10*/  IABS R2, R40 ;  /* 0x0000002800027213 */ /* 0x008fe40000000000 */
[----:B------:R-:W-:Y:S02]  /*9e20*/  ISETP.GE.AND P1, PT, R40, RZ, PT ;  /* 0x000000ff2800720c */ /* 0x000fe40003f26270 */
[----:B------:R-:W3:Y:S01]  /*9e30*/  LDL.LU R40, [R1+0x7ec] ;  /* 0x0007ec0001287983 */ /* 0x000ee20000300800 */
[----:B------:R-:W-:-:S06]  /*9e40*/  IMAD.HI.U32 R5, R9, R7, RZ ;  /* 0x0000000709057227 */ /* 0x000fcc00078e00ff */
[----:B------:R-:W-:-:S05]  /*9e50*/  @!P6 IMAD.IADD R16, R16, 0x1, -R59 ;  /* 0x000000011010e824 */ /* 0x000fca00078e0a3b */
[----:B------:R-:W-:Y:S01]  /*9e60*/  ISETP.GT.U32.AND P6, PT, R59, R16, PT ;  /* 0x000000103b00720c */ /* 0x000fe20003fc4070 */
[----:B------:R-:W-:-:S04]  /*9e70*/  IMAD.MOV R5, RZ, RZ, -R5 ;  /* 0x000000ffff057224 */ /* 0x000fc800078e0a05 */
[----:B------:R-:W-:-:S08]  /*9e80*/  IMAD R7, R59, R5, R7 ;  /* 0x000000053b077224 */ /* 0x000fd000078e0207 */
[----:B------:R-:W-:Y:S01]  /*9e90*/  @!P6 IMAD.IADD R16, R16, 0x1, -R59 ;  /* 0x000000011010e824 */ /* 0x000fe200078e0a3b */
[----:B------:R-:W-:Y:S02]  /*9ea0*/  ISETP.GT.U32.AND P6, PT, R59, R7, PT ;  /* 0x000000073b00720c */ /* 0x000fe40003fc4070 */
[----:B0-----:R-:W-:Y:S01]  /*9eb0*/  MOV R0, R4 ;  /* 0x0000000400007202 */ /* 0x001fe20000000f00 */
[----:B------:R-:W-:-:S04]  /*9ec0*/  IMAD.HI.U32 R17, R9, R11, RZ ;  /* 0x0000000b09117227 */ /* 0x000fc800078e00ff */
[----:B------:R-:W-:-:S06]  /*9ed0*/  @!P0 IMAD.MOV R0, RZ, RZ, -R0 ;  /* 0x000000ffff008224 */ /* 0x000fcc00078e0a00 */
[----:B------:R-:W-:Y:S01]  /*9ee0*/  @!P6 IMAD.IADD R7, R7, 0x1, -R59 ;  /* 0x000000010707e824 */ /* 0x000fe200078e0a3b */
[----:B------:R0:W-:Y:S01]  /*9ef0*/  STL [R1+0x21c], R0 ;  /* 0x00021c0001007387 */ /* 0x0001e20000100800 */
[----:B------:R-:W-:-:S03]  /*9f00*/  IMAD.HI.U32 R14, R9, R2, RZ ;  /* 0x00000002090e7227 */ /* 0x000fc600078e00ff */
[C---:B------:R-:W-:Y:S01]  /*9f10*/  ISETP.GT.U32.AND P6, PT, R59.reuse, R7, PT ;  /* 0x000000073b00720c */ /* 0x040fe20003fc4070 */
[----:B------:R-:W-:Y:S02]  /*9f20*/  IMAD.MOV R17, RZ, RZ, -R17 ;  /* 0x000000ffff117224 */ /* 0x000fe400078e0a11 */
[----:B------:R-:W-:Y:S02]  /*9f30*/  IMAD.MOV R14, RZ, RZ, -R14 ;  /* 0x000000ffff0e7224 */ /* 0x000fe400078e0a0e */
[----:B0-----:R-:W-:Y:S02]  /*9f40*/  IMAD.MOV.U32 R0, RZ, RZ, R16 ;  /* 0x000000ffff007224 */ /* 0x001fe400078e0010 */
[C---:B------:R-:W-:Y:S02]  /*9f50*/  IMAD R11, R59.reuse, R17, R11 ;  /* 0x000000113b0b7224 */ /* 0x040fe400078e020b */
[----:B------:R-:W-:Y:S02]  /*9f60*/  @!P3 IMAD.MOV R0, RZ, RZ, -R0 ;  /* 0x000000ffff00b224 */ /* 0x000fe400078e0a00 */
[----:B------:R-:W-:Y:S01]  /*9f70*/  IMAD R2, R59, R14, R2 ;  /* 0x0000000e3b027224 */ /* 0x000fe200078e0202 */
[----:B------:R-:W-:Y:S01]  /*9f80*/  IABS R12, R43 ;  /* 0x0000002b000c7213 */ /* 0x000fe20000000000 */
[----:B------:R-:W-:Y:S01]  /*9f90*/  @!P6 IMAD.IADD R7, R7, 0x1, -R59 ;  /* 0x000000010707e824 */ /* 0x000fe200078e0a3b */
[----:B------:R0:W-:Y:S01]  /*9fa0*/  STL [R1+0x214], R0 ;  /* 0x0002140001007387 */ /* 0x0001e20000100800 */
[----:B------:R-:W-:-:S02]  /*9fb0*/  ISETP.GE.AND P6, PT, R43, RZ, PT ;  /* 0x000000ff2b00720c */ /* 0x000fc40003fc6270 */
[C---:B------:R-:W-:Y:S01]  /*9fc0*/  ISETP.GT.U32.AND P5, PT, R59.reuse, R11, PT ;  /* 0x0000000b3b00720c */ /* 0x040fe20003fa4070 */
[----:B------:R-:W3:Y:S01]  /*9fd0*/  LDL.LU R43, [R1+0x7f0] ;  /* 0x0007f000012b7983 */ /* 0x000ee20000300800 */
[----:B------:R-:W-:Y:S01]  /*9fe0*/  ISETP.GT.U32.AND P0, PT, R59, R2, PT ;  /* 0x000000023b00720c */ /* 0x000fe20003f04070 */
[----:B------:R-:W-:-:S04]  /*9ff0*/  IMAD.HI.U32 R6, R9, R12, RZ ;  /* 0x0000000c09067227 */ /* 0x000fc800078e00ff */
[----:B------:R-:W-:-:S04]  /*a000*/  IMAD.MOV R4, RZ, RZ, -R6 ;  /* 0x000000ffff047224 */ /* 0x000fc800078e0a06 */
[----:B------:R-:W-:Y:S02]  /*a010*/  IMAD R12, R59, R4, R12 ;  /* 0x000000043b0c7224 */ /* 0x000fe400078e020c */
[--C-:B------:R-:W-:Y:S02]  /*a020*/  @!P5 IMAD.IADD R11, R11, 0x1, -R59.reuse ;  /* 0x000000010b0bd824 */ /* 0x100fe400078e0a3b */
[----:B------:R-:W-:Y:S01]  /*a030*/  @!P0 IMAD.IADD R2, R2, 0x1, -R59 ;  /* 0x0000000102028824 */ /* 0x000fe200078e0a3b */
[----:B------:R-:W-:Y:S02]  /*a040*/  IABS R5, R45 ;  /* 0x0000002d00057213 */ /* 0x000fe40000000000 */
[C---:B------:R-:W-:Y:S02]  /*a050*/  ISETP.GT.U32.AND P5, PT, R59.reuse, R12, PT ;  /* 0x0000000c3b00720c */ /* 0x040fe40003fa4070 */
[----:B------:R-:W-:Y:S01]  /*a060*/  ISETP.GT.U32.AND P0, PT, R59, R11, PT ;  /* 0x0000000b3b00720c */ /* 0x000fe20003f04070 */
[----:B------:R-:W-:Y:S01]  /*a070*/  IMAD.HI.U32 R14, R9, R5, RZ ;  /* 0x00000005090e7227 */ /* 0x000fe200078e00ff */
[----:B------:R-:W-:-:S03]  /*a080*/  ISETP.GT.U32.AND P3, PT, R59, R2, PT ;  /* 0x000000023b00720c */ /* 0x000fc60003f64070 */
[----:B------:R-:W-:-:S04]  /*a090*/  IMAD.MOV R14, RZ, RZ, -R14 ;  /* 0x000000ffff0e7224 */ /* 0x000fc800078e0a0e */
[----:B------:R-:W-:Y:S02]  /*a0a0*/  IMAD R5, R59, R14, R5 ;  /* 0x0000000e3b057224 */ /* 0x000fe400078e0205 */
[--C-:B------:R-:W-:Y:S02]  /*a0b0*/  @!P5 IMAD.IADD R12, R12, 0x1, -R59.reuse ;  /* 0x000000010c0cd824 */ /* 0x100fe400078e0a3b */
[--C-:B------:R-:W-:Y:S01]  /*a0c0*/  @!P0 IMAD.IADD R11, R11, 0x1, -R59.reuse ;  /* 0x000000010b0b8824 */ /* 0x100fe200078e0a3b */
[C---:B------:R-:W-:Y:S01]  /*a0d0*/  ISETP.GT.U32.AND P0, PT, R59.reuse, R5, PT ;  /* 0x000000053b00720c */ /* 0x040fe20003f04070 */
[----:B------:R-:W-:Y:S01]  /*a0e0*/  @!P3 IMAD.IADD R2, R2, 0x1, -R59 ;  /* 0x000000010202b824 */ /* 0x000fe200078e0a3b */
[----:B------:R-:W-:-:S11]  /*a0f0*/  ISETP.GT.U32.AND P5, PT, R59, R12, PT ;  /* 0x0000000c3b00720c */ /* 0x000fd60003fa4070 */
[--C-:B------:R-:W-:Y:S01]  /*a100*/  @!P0 IMAD.IADD R5, R5, 0x1, -R59.reuse ;  /* 0x0000000105058824 */ /* 0x100fe200078e0a3b */
[----:B------:R-:W-:Y:S01]  /*a110*/  ISETP.GE.AND P0, PT, R45, RZ, PT ;  /* 0x000000ff2d00720c */ /* 0x000fe20003f06270 */
[----:B------:R-:W-:Y:S01]  /*a120*/  @!P5 IMAD.IADD R12, R12, 0x1, -R59 ;  /* 0x000000010c0cd824 */ /* 0x000fe200078e0a3b */
[----:B------:R-:W3:Y:S01]  /*a130*/  LDL.LU R45, [R1+0x7f4] ;  /* 0x0007f400012d7983 */ /* 0x000ee20000300800 */
[----:B------:R-:W-:Y:S02]  /*a140*/  IMAD.MOV.U32 R8, RZ, RZ, R11 ;  /* 0x000000ffff087224 */ /* 0x000fe400078e000b */
[----:B0-----:R-:W-:-:S03]  /*a150*/  IMAD.MOV.U32 R0, RZ, RZ, R2 ;  /* 0x000000ffff007224 */ /* 0x001fc600078e0002 */
[----:B------:R-:W-:Y:S01]  /*a160*/  @!P4 IADD3 R8, PT, PT, -R8, RZ, RZ ;  /* 0x000000ff0808c210 */ /* 0x000fe20007ffe1ff */
[----:B------:R-:W-:Y:S02]  /*a170*/  @!P1 IMAD.MOV R0, RZ, RZ, -R0 ;  /* 0x000000ffff009224 */ /* 0x000fe400078e0a00 */
[----:B------:R-:W-:-:S04]  /*a180*/  IMAD.MOV.U32 R2, RZ, RZ, R7 ;  /* 0x000000ffff027224 */ /* 0x000fc800078e0007 */
[----:B------:R-:W-:Y:S01]  /*a190*/  @!P2 IMAD.MOV R2, RZ, RZ, -R2 ;  /* 0x000000ffff02a224 */ /* 0x000fe200078e0a02 */
[----:B--2---:R-:W-:-:S05]  /*a1a0*/  IABS R17, R48 ;  /* 0x0000003000117213 */ /* 0x004fca0000000000 */
[----:B------:R-:W-:-:S04]  /*a1b0*/  IMAD.HI.U32 R4, R9, R17, RZ ;  /* 0x0000001109047227 */ /* 0x000fc800078e00ff */
[----:B------:R-:W-:Y:S01]  /*a1c0*/  IMAD.MOV R4, RZ, RZ, -R4 ;  /* 0x000000ffff047224 */ /* 0x000fe200078e0a04 */
[----:B------:R-:W-:-:S03]  /*a1d0*/  IABS R6, R32 ;  /* 0x0000002000067213 */ /* 0x000fc60000000000 */
[----:B------:R-:W-:Y:S02]  /*a1e0*/  IMAD R17, R59, R4, R17 ;  /* 0x000000043b117224 */ /* 0x000fe400078e0211 */
[----:B------:R-:W-:-:S03]  /*a1f0*/  IMAD.HI.U32 R14, R9, R6, RZ ;  /* 0x00000006090e7227 */ /* 0x000fc600078e00ff */
[----:B------:R-:W-:Y:S01]  /*a200*/  ISETP.GT.U32.AND P3, PT, R59, R17, PT ;  /* 0x000000113b00720c */ /* 0x000fe20003f64070 */
[----:B------:R-:W-:-:S04]  /*a210*/  IMAD.MOV R14, RZ, RZ, -R14 ;  /* 0x000000ffff0e7224 */ /* 0x000fc800078e0a0e */
[----:B------:R-:W-:-:S05]  /*a220*/  IMAD R6, R59, R14, R6 ;  /* 0x0000000e3b067224 */ /* 0x000fca00078e0206 */
[----:B------:R-:W-:-:S03]  /*a230*/  ISETP.GT.U32.AND P5, PT, R59, R6, PT ;  /* 0x000000063b00720c */ /* 0x000fc60003fa4070 */
[--C-:B------:R-:W-:Y:S01]  /*a240*/  @!P3 IMAD.IADD R17, R17, 0x1, -R59.reuse ;  /* 0x000000011111b824 */ /* 0x100fe200078e0a3b */
[----:B------:R-:W-:Y:S02]  /*a250*/  ISETP.GE.AND P3, PT, R48, RZ, PT ;  /* 0x000000ff3000720c */ /* 0x000fe40003f66270 */
[----:B------:R-:W2:Y:S07]  /*a260*/  LDL.LU R48, [R1+0x7f8] ;  /* 0x0007f80001307983 */ /* 0x000eae0000300800 */
[----:B------:R-:W-:Y:S01]  /*a270*/  @!P5 IMAD.IADD R6, R6, 0x1, -R59 ;  /* 0x000000010606d824 */ /* 0x000fe200078e0a3b */
[----:B------:R-:W-:Y:S04]  /*a280*/  STL [R1+0x20c], R8 ;  /* 0x00020c0801007387 */ /* 0x000fe80000100800 */
[----:B------:R-:W-:Y:S01]  /*a290*/  ISETP.GT.U32.AND P1, PT, R59, R6, PT ;  /* 0x000000063b00720c */ /* 0x000fe20003f24070 */
[----:B------:R0:W-:Y:S02]  /*a2a0*/  STL [R1+0x208], R0 ;  /* 0x0002080001007387 */ /* 0x0001e40000100800 */
[----:B0-----:R-:W-:-:S04]  /*a2b0*/  IMAD.MOV.U32 R0, RZ, RZ, R12 ;  /* 0x000000ffff007224 */ /* 0x001fc800078e000c */
[----:B------:R-:W-:Y:S01]  /*a2c0*/  @!P6 IMAD.MOV R0, RZ, RZ, -R0 ;  /* 0x000000ffff00e224 */ /* 0x000fe200078e0a00 */
[----:B------:R0:W-:Y:S05]  /*a2d0*/  STL [R1+0x204], R2 ;  /* 0x0002040201007387 */ /* 0x0001ea0000100800 */
[----:B------:R-:W-:Y:S01]  /*a2e0*/  @!P1 IMAD.IADD R6, R6, 0x1, -R59 ;  /* 0x0000000106069824 */ /* 0x000fe200078e0a3b */
[----:B----4-:R-:W-:Y:S01]  /*a2f0*/  IABS R14, R54 ;  /* 0x00000036000e7213 */ /* 0x010fe20000000000 */
[----:B------:R1:W-:Y:S01]  /*a300*/  STL [R1+0x200], R0 ;  /* 0x0002000001007387 */ /* 0x0003e20000100800 */
[----:B------:R-:W-:-:S03]  /*a310*/  ISETP.GE.AND P1, PT, R54, RZ, PT ;  /* 0x000000ff3600720c */ /* 0x000fc60003f26270 */
[----:B------:R-:W4:Y:S01]  /*a320*/  LDL.LU R54, [R1+0x7fc] ;  /* 0x0007fc0001367983 */ /* 0x000f220000300800 */
[----:B------:R-:W-:-:S05]  /*a330*/  IABS R4, R35 ;  /* 0x0000002300047213 */ /* 0x000fca0000000000 */
[----:B------:R-:W-:Y:S01]  /*a340*/  IMAD.HI.U32 R19, R9, R4, RZ ;  /* 0x0000000409137227 */ /* 0x000fe200078e00ff */
[----:B------:R-:W-:-:S03]  /*a350*/  ISETP.GT.U32.AND P4, PT, R59, R5, PT ;  /* 0x000000053b00720c */ /* 0x000fc60003f84070 */
[----:B------:R-:W-:Y:S01]  /*a360*/  IMAD.MOV R19, RZ, RZ, -R19 ;  /* 0x000000ffff137224 */ /* 0x000fe200078e0a13 */
[----:B------:R-:W-:-:S03]  /*a370*/  ISETP.GT.U32.AND P5, PT, R59, R17, PT ;  /* 0x000000113b00720c */ /* 0x000fc60003fa4070 */
[----:B------:R-:W-:Y:S02]  /*a380*/  IMAD R4, R59, R19, R4 ;  /* 0x000000133b047224 */ /* 0x000fe400078e0204 */
[----:B------:R-:W-:-:S04]  /*a390*/  IMAD.HI.U32 R19, R9, R14, RZ ;  /* 0x0000000e09137227 */ /* 0x000fc800078e00ff */
[----:B------:R-:W-:Y:S01]  /*a3a0*/  IMAD.MOV R19, RZ, RZ, -R19 ;  /* 0x000000ffff137224 */ /* 0x000fe200078e0a13 */
[----:B---3--:R-:W-:Y:S02]  /*a3b0*/  IABS R16, R40 ;  /* 0x0000002800107213 */ /* 0x008fe40000000000 */
[C---:B------:R-:W-:Y:S01]  /*a3c0*/  ISETP.GT.U32.AND P6, PT, R59.reuse, R4, PT ;  /* 0x000000043b00720c */ /* 0x040fe20003fc4070 */
[----:B0-----:R-:W-:Y:S02]  /*a3d0*/  IMAD R2, R59, R19, R14 ;  /* 0x000000133b027224 */ /* 0x001fe400078e020e */
[--C-:B------:R-:W-:Y:S02]  /*a3e0*/  @!P4 IMAD.IADD R5, R5, 0x1, -R59.reuse ;  /* 0x000000010505c824 */ /* 0x100fe400078e0a3b */
[----:B------:R-:W-:Y:S01]  /*a3f0*/  @!P5 IMAD.IADD R17, R17, 0x1, -R59 ;  /* 0x000000011111d824 */ /* 0x000fe200078e0a3b */
[----:B------:R-:W-:Y:S01]  /*a400*/  ISETP.GT.U32.AND P5, PT, R59, R2, PT ;  /* 0x000000023b00720c */ /* 0x000fe20003fa4070 */
[----:B------:R-:W-:-:S04]  /*a410*/  IMAD.HI.U32 R11, R9, R16, RZ ;  /* 0x00000010090b7227 */ /* 0x000fc800078e00ff */
[----:B-1----:R-:W-:Y:S02]  /*a420*/  IMAD.MOV.U32 R0, RZ, RZ, R5 ;  /* 0x000000ffff007224 */ /* 0x002fe400078e0005 */
[----:B------:R-:W-:Y:S02]  /*a430*/  IMAD.MOV R11, RZ, RZ, -R11 ;  /* 0x000000ffff0b7224 */ /* 0x000fe400078e0a0b */
[----:B------:R-:W-:Y:S02]  /*a440*/  @!P0 IMAD.MOV R0, RZ, RZ, -R0 ;  /* 0x000000ffff008224 */ /* 0x000fe400078e0a00 */
[----:B------:R-:W-:Y:S02]  /*a450*/  IMAD R16, R59, R11, R16 ;  /* 0x0000000b3b107224 */ /* 0x000fe400078e0210 */
[--C-:B------:R-:W-:Y:S01]  /*a460*/  @!P6 IMAD.IADD R4, R4, 0x1, -R59.reuse ;  /* 0x000000010404e824 */ /* 0x100fe200078e0a3b */
[----:B------:R-:W-:Y:S01]  /*a470*/  ISETP.GE.AND P4, PT, R35, RZ, PT ;  /* 0x000000ff2300720c */ /* 0x000fe20003f86270 */
[----:B------:R0:W-:Y:S01]  /*a480*/  STL [R1+0x1e8], R0 ;  /* 0x0001e80001007387 */ /* 0x0001e20000100800 */
[----:B------:R-:W-:Y:S01]  /*a490*/  ISETP.GT.U32.AND P6, PT, R59, R16, PT ;  /* 0x000000103b00720c */ /* 0x000fe20003fc4070 */
[----:B------:R-:W-:-:S02]  /*a4a0*/  @!P5 IMAD.IADD R2, R2, 0x1, -R59 ;  /* 0x000000010202d824 */ /* 0x000fc400078e0a3b */
[----:B------:R-:W3:Y:S01]  /*a4b0*/  LDL.LU R35, [R1+0x800] ;  /* 0x0008000001237983 */ /* 0x000ee20000300800 */
[----:B------:R-:W-:Y:S02]  /*a4c0*/  ISETP.GT.U32.AND P5, PT, R59, R4, PT ;  /* 0x000000043b00720c */ /* 0x000fe40003fa4070 */
[----:B------:R-:W-:Y:S01]  /*a4d0*/  ISETP.GE.AND P2, PT, R32, RZ, PT ;  /* 0x000000ff2000720c */ /* 0x000fe20003f46270 */
[----:B------:R-:W3:Y:S01]  /*a4e0*/  LDL.LU R61, [R1+0x804] ;  /* 0x00080400013d7983 */ /* 0x000ee20000300800 */
[----:B0-----:R-:W-:-:S03]  /*a4f0*/  IMAD.MOV.U32 R0, RZ, RZ, R17 ;  /* 0x000000ffff007224 */ /* 0x001fc600078e0011 */
[----:B------:R-:W3:Y:S01]  /*a500*/  LDL.LU R27, [R1+0x808] ;  /* 0x00080800011b7983 */ /* 0x000ee20000300800 */
[----:B------:R-:W-:Y:S02]  /*a510*/  @!P3 IMAD.MOV R0, RZ, RZ, -R0 ;  /* 0x000000ffff00b224 */ /* 0x000fe400078e0a00 */
[--C-:B------:R-:W-:Y:S01]  /*a520*/  @!P6 IMAD.IADD R16, R16, 0x1, -R59.reuse ;  /* 0x000000011010e824 */ /* 0x100fe200078e0a3b */
[----:B------:R-:W-:Y:S02]  /*a530*/  ISETP.GT.U32.AND P6, PT, R59, R2, PT ;  /* 0x000000023b00720c */ /* 0x000fe40003fc4070 */
[----:B------:R-:W-:Y:S01]  /*a540*/  @!P5 IMAD.IADD R4, R4, 0x1, -R59 ;  /* 0x000000010404d824 */ /* 0x000fe200078e0a3b */
[----:B------:R0:W-:Y:S01]  /*a550*/  STL [R1+0x1ec], R0 ;  /* 0x0001ec0001007387 */ /* 0x0001e20000100800 */
[----:B------:R-:W-:Y:S02]  /*a560*/  @!P2 IMAD.MOV R6, RZ, RZ, -R6 ;  /* 0x000000ffff06a224 */ /* 0x000fe400078e0a06 */
[----:B0-----:R-:W-:-:S04]  /*a570*/  IMAD.MOV.U32 R0, RZ, RZ, R4 ;  /* 0x000000ffff007224 */ /* 0x001fc800078e0004 */
[----:B------:R-:W-:Y:S01]  /*a580*/  @!P4 IMAD.MOV R0, RZ, RZ, -R0 ;  /* 0x000000ffff00c224 */ /* 0x000fe200078e0a00 */
[----:B------:R-:W-:Y:S02]  /*a590*/  STL [R1+0x1f0], R6 ;  /* 0x0001f00601007387 */ /* 0x000fe40000100800 */
[----:B------:R-:W-:Y:S02]  /*a5a0*/  @!P6 IADD3 R2, PT, PT, R2, -R59, RZ ;  /* 0x8000003b0202e210 */ /* 0x000fe40007ffe0ff */
[----:B------:R0:W-:Y:S04]  /*a5b0*/  STL [R1+0x1f4], R0 ;  /* 0x0001f40001007387 */ /* 0x0001e80000100800 */
[----:B------:R-:W3:Y:S01]  /*a5c0*/  LDL.LU R29, [R1+0x80c] ;  /* 0x00080c00011d7983 */ /* 0x000ee20000300800 */
[----:B0-----:R-:W-:Y:S01]  /*a5d0*/  IMAD.MOV.U32 R0, RZ, RZ, R2 ;  /* 0x000000ffff007224 */ /* 0x001fe200078e0002 */
[----:B------:R-:W-:-:S02]  /*a5e0*/  ISETP.GE.AND P0, PT, R40, RZ, PT ;  /* 0x000000ff2800720c */ /* 0x000fc40003f06270 */
[----:B------:R-:W3:Y:S01]  /*a5f0*/  LDL.LU R40, [R1+0x810] ;  /* 0x0008100001287983 */ /* 0x000ee20000300800 */
[----:B------:R-:W-:Y:S01]  /*a600*/  @!P1 IMAD.MOV R0, RZ, RZ, -R0 ;  /* 0x000000ffff009224 */ /* 0x000fe200078e0a00 */
[----:B------:R-:W-:Y:S02]  /*a610*/  IABS R14, R43 ;  /* 0x0000002b000e7213 */ /* 0x000fe40000000000 */
[----:B------:R-:W-:Y:S02]  /*a620*/  ISETP.GE.AND P2, PT, R43, RZ, PT ;  /* 0x000000ff2b00720c */ /* 0x000fe40003f46270 */
[----:B------:R0:W-:Y:S04]  /*a630*/  STL [R1+0x1f8], R0 ;  /* 0x0001f80001007387 */ /* 0x0001e80000100800 */
[----:B------:R-:W3:Y:S04]  /*a640*/  LDL.LU R32, [R1+0x814] ;  /* 0x0008140001207983 */ /* 0x000ee80000300800 */
[----:B------:R-:W3:Y:S01]  /*a650*/  LDL.LU R43, [R1+0x818] ;  /* 0x00081800012b7983 */ /* 0x000ee20000300800 */
[----:B------:R-:W-:-:S04]  /*a660*/  IMAD.HI.U32 R5, R9, R14, RZ ;  /* 0x0000000e09057227 */ /* 0x000fc800078e00ff */
[----:B------:R-:W-:-:S04]  /*a670*/  IMAD.MOV R5, RZ, RZ, -R5 ;  /* 0x000000ffff057224 */ /* 0x000fc800078e0a05 */
[----:B------:R-:W-:Y:S01]  /*a680*/  IMAD R14, R59, R5, R14 ;  /* 0x000000053b0e7224 */ /* 0x000fe200078e020e */
[----:B------:R-:W-:Y:S02]  /*a690*/  IABS R12, R45 ;  /* 0x0000002d000c7213 */ /* 0x000fe40000000000 */
[----:B------:R-:W-:Y:S02]  /*a6a0*/  ISETP.GE.AND P4, PT, R45, RZ, PT ;  /* 0x000000ff2d00720c */ /* 0x000fe40003f86270 */
[----:B------:R-:W-:Y:S01]  /*a6b0*/  ISETP.GT.U32.AND P5, PT, R59, R14, PT ;  /* 0x0000000e3b00720c */ /* 0x000fe20003fa4070 */
[----:B------:R-:W3:Y:S01]  /*a6c0*/  LDL.LU R45, [R1+0x81c] ;  /* 0x00081c00012d7983 */ /* 0x000ee20000300800 */
[----:B------:R-:W-:-:S11]  /*a6d0*/  IMAD.HI.U32 R7, R9, R12, RZ ;  /* 0x0000000c09077227 */ /* 0x000fd600078e00ff */
[----:B------:R-:W-:-:S05]  /*a6e0*/  @!P5 IMAD.IADD R14, R14, 0x1, -R59 ;  /* 0x000000010e0ed824 */ /* 0x000fca00078e0a3b */
[----:B------:R-:W-:Y:S01]  /*a6f0*/  ISETP.GT.U32.AND P5, PT, R59, R14, PT ;  /* 0x0000000e3b00720c */ /* 0x000fe20003fa4070 */
[----:B------:R-:W-:-:S04]  /*a700*/  IMAD.MOV R7, RZ, RZ, -R7 ;  /* 0x000000ffff077224 */ /* 0x000fc800078e0a07 */
[----:B------:R-:W-:-:S08]  /*a710*/  IMAD R12, R59, R7, R12 ;  /* 0x000000073b0c7224 */ /* 0x000fd000078e020c */
[----:B------:R-:W-:Y:S01]  /*a720*/  @!P5 IMAD.IADD R14, R14, 0x1, -R59 ;  /* 0x000000010e0ed824 */ /* 0x000fe200078e0a3b */
[----:B--2---:R-:W-:Y:S02]  /*a730*/  IABS R11, R48 ;  /* 0x00000030000b7213 */ /* 0x004fe40000000000 */
[----:B------:R-:W-:Y:S02]  /*a740*/  ISETP.GE.AND P1, PT, R48, RZ, PT ;  /* 0x000000ff3000720c */ /* 0x000fe40003f26270 */
[----:B------:R-:W2:Y:S01]  /*a750*/  LDL.LU R48, [R1+0x820] ;  /* 0x0008200001307983 */ /* 0x000ea20000300800 */
[----:B----4-:R-:W-:Y:S02]  /*a760*/  IABS R7, R54 ;  /* 0x0000003600077213 */ /* 0x010fe40000000000 */
[----:B------:R-:W-:Y:S02]  /*a770*/  ISETP.GE.AND P5, PT, R54, RZ, PT ;  /* 0x000000ff3600720c */ /* 0x000fe40003fa6270 */
[----:B------:R-:W4:Y:S01]  /*a780*/  LDL.LU R54, [R1+0x824] ;  /* 0x0008240001367983 */ /* 0x000f220000300800 */
[----:B------:R-:W-:Y:S01]  /*a790*/  ISETP.GT.U32.AND P3, PT, R59, R16, PT ;  /* 0x000000103b00720c */ /* 0x000fe20003f64070 */
[----:B------:R-:W-:-:S04]  /*a7a0*/  IMAD.HI.U32 R5, R9, R11, RZ ;  /* 0x0000000b09057227 */ /* 0x000fc800078e00ff */
[----:B------:R-:W-:Y:S01]  /*a7b0*/  IMAD.MOV R5, RZ, RZ, -R5 ;  /* 0x000000ffff057224 */ /* 0x000fe200078e0a05 */
[----:B------:R-:W-:-:S03]  /*a7c0*/  ISETP.GT.U32.AND P6, PT, R59, R12, PT ;  /* 0x0000000c3b00720c */ /* 0x000fc60003fc4070 */
[----:B------:R-:W-:-:S04]  /*a7d0*/  IMAD R11, R59, R5, R11 ;  /* 0x000000053b0b7224 */ /* 0x000fc800078e020b */
[----:B------:R-:W-:Y:S01]  /*a7e0*/  @!P3 IMAD.IADD R16, R16, 0x1, -R59 ;  /* 0x000000011010b824 */ /* 0x000fe200078e0a3b */
[----:B------:R-:W-:-:S05]  /*a7f0*/  ISETP.GT.U32.AND P3, PT, R59, R11, PT ;  /* 0x0000000b3b00720c */ /* 0x000fca0003f64070 */
[----:B------:R-:W-:Y:S02]  /*a800*/  @!P6 IMAD.IADD R12, R12, 0x1, -R59 ;  /* 0x000000010c0ce824 */ /* 0x000fe400078e0a3b */
[----:B------:R-:W-:-:S03]  /*a810*/  IMAD.HI.U32 R17, R9, R7, RZ ;  /* 0x0000000709117227 */ /* 0x000fc600078e00ff */
[----:B------:R-:W-:-:S03]  /*a820*/  ISETP.GT.U32.AND P6, PT, R59, R12, PT ;  /* 0x0000000c3b00720c */ /* 0x000fc60003fc4070 */
[----:B------:R-:W-:Y:S02]  /*a830*/  @!P3 IMAD.IADD R11, R11, 0x1, -R59 ;  /* 0x000000010b0bb824 */ /* 0x000fe400078e0a3b */
[----:B------:R-:W-:-:S03]  /*a840*/  IMAD.MOV R17, RZ, RZ, -R17 ;  /* 0x000000ffff117224 */ /* 0x000fc600078e0a11 */
[----:B------:R-:W-:Y:S02]  /*a850*/  ISETP.GT.U32.AND P3, PT, R59, R11, PT ;  /* 0x0000000b3b00720c */ /* 0x000fe40003f64070 */
[----:B---3--:R-:W-:-:S05]  /*a860*/  IABS R6, R35 ;  /* 0x0000002300067213 */ /* 0x008fca0000000000 */
[----:B------:R-:W-:Y:S01]  /*a870*/  IMAD.HI.U32 R2, R9, R6, RZ ;  /* 0x0000000609027227 */ /* 0x000fe200078e00ff */
[----:B------:R-:W-:-:S03]  /*a880*/  IABS R5, R61 ;  /* 0x0000003d00057213 */ /* 0x000fc60000000000 */
[----:B------:R-:W-:Y:S02]  /*a890*/  IMAD.MOV R2, RZ, RZ, -R2 ;  /* 0x000000ffff027224 */ /* 0x000fe400078e0a02 */
[C---:B------:R-:W-:Y:S01]  /*a8a0*/  IMAD R7, R59.reuse, R17, R7 ;  /* 0x000000113b077224 */ /* 0x040fe200078e0207 */
[----:B------:R-:W-:Y:S01]  /*a8b0*/  IABS R4, R27 ;  /* 0x0000001b00047213 */ /* 0x000fe20000000000 */
[C---:B------:R-:W-:Y:S02]  /*a8c0*/  IMAD R6, R59.reuse, R2, R6 ;  /* 0x000000023b067224 */ /* 0x040fe400078e0206 */
[----:B------:R-:W-:Y:S01]  /*a8d0*/  @!P6 IMAD.IADD R12, R12, 0x1, -R59 ;  /* 0x000000010c0ce824 */ /* 0x000fe200078e0a3b */
[----:B------:R-:W-:Y:S01]  /*a8e0*/  ISETP.GT.U32.AND P6, PT, R59, R7, PT ;  /* 0x000000073b00720c */ /* 0x000fe20003fc4070 */
[----:B------:R-:W-:-:S04]  /*a8f0*/  IMAD.HI.U32 R19, R9, R5, RZ ;  /* 0x0000000509137227 */ /* 0x000fc800078e00ff */
[----:B------:R-:W-:Y:S01]  /*a900*/  @!P3 IMAD.IADD R11, R11, 0x1, -R59 ;  /* 0x000000010b0bb824 */ /* 0x000fe200078e0a3b */
[----:B------:R-:W-:Y:S01]  /*a910*/  ISETP.GT.U32.AND P3, PT, R59, R6, PT ;  /* 0x000000063b00720c */ /* 0x000fe20003f64070 */
[----:B------:R-:W-:-:S04]  /*a920*/  IMAD.HI.U32 R17, R9, R4, RZ ;  /* 0x0000000409117227 */ /* 0x000fc800078e00ff */
[----:B------:R-:W-:Y:S02]  /*a930*/  IMAD.MOV R19, RZ, RZ, -R19 ;  /* 0x000000ffff137224 */ /* 0x000fe400078e0a13 */
[----:B------:R-:W-:Y:S02]  /*a940*/  IMAD.MOV R17, RZ, RZ, -R17 ;  /* 0x000000ffff117224 */ /* 0x000fe400078e0a11 */
[C---:B------:R-:W-:Y:S02]  /*a950*/  IMAD R5, R59.reuse, R19, R5 ;  /* 0x000000133b057224 */ /* 0x040fe400078e0205 */
[----:B------:R-:W-:Y:S02]  /*a960*/  IMAD R4, R59, R17, R4 ;  /* 0x000000113b047224 */ /* 0x000fe400078e0204 */
[--C-:B------:R-:W-:Y:S01]  /*a970*/  @!P6 IMAD.IADD R7, R7, 0x1, -R59.reuse ;  /* 0x000000010707e824 */ /* 0x100fe200078e0a3b */
[C---:B------:R-:W-:Y:S02]  /*a980*/  ISETP.GT.U32.AND P6, PT, R59.reuse, R5, PT ;  /* 0x000000053b00720c */ /* 0x040fe40003fc4070 */
[----:B------:R-:W-:Y:S01]  /*a990*/  IABS R2, R29 ;  /* 0x0000001d00027213 */ /* 0x000fe20000000000 */
[----:B------:R-:W-:Y:S01]  /*a9a0*/  @!P3 IMAD.IADD R6, R6, 0x1, -R59 ;  /* 0x000000010606b824 */ /* 0x000fe200078e0a3b */
[----:B------:R-:W-:Y:S01]  /*a9b0*/  ISETP.GT.U32.AND P3, PT, R59, R4, PT ;  /* 0x000000043b00720c */ /* 0x000fe20003f64070 */
[----:B0-----:R-:W-:-:S02]  /*a9c0*/  IMAD.MOV.U32 R0, RZ, RZ, R16 ;  /* 0x000000ffff007224 */ /* 0x001fc400078e0010 */
[----:B------:R-:W-:-:S04]  /*a9d0*/  IMAD.HI.U32 R22, R9, R2, RZ ;  /* 0x0000000209167227 */ /* 0x000fc800078e00ff */
[----:B------:R-:W-:Y:S02]  /*a9e0*/  IMAD.MOV R22, RZ, RZ, -R22 ;  /* 0x000000ffff167224 */ /* 0x000fe400078e0a16 */
[----:B------:R-:W-:Y:S01]  /*a9f0*/  @!P0 IMAD.MOV R0, RZ, RZ, -R0 ;  /* 0x000000ffff008224 */ /* 0x000fe200078e0a00 */
[----:B------:R-:W-:Y:S01]  /*aa00*/  IABS R17, R40 ;  /* 0x0000002800117213 */ /* 0x000fe20000000000 */
[----:B------:R-:W-:Y:S02]  /*aa10*/  IMAD R2, R59, R22, R2 ;  /* 0x000000163b027224 */ /* 0x000fe400078e0202 */
[----:B------:R-:W-:Y:S01]  /*aa20*/  IMAD.MOV.U32 R10, RZ, RZ, R14 ;  /* 0x000000ffff0a7224 */ /* 0x000fe200078e000e */
[----:B------:R0:W-:Y:S01]  /*aa30*/  STL [R1+0x1e4], R0 ;  /* 0x0001e40001007387 */ /* 0x0001e20000100800 */
[--C-:B------:R-:W-:Y:S01]  /*aa40*/  @!P6 IMAD.IADD R5, R5, 0x1, -R59.reuse ;  /* 0x000000010505e824 */ /* 0x100fe200078e0a3b */
[----:B------:R-:W-:Y:S01]  /*aa50*/  IABS R19, R32 ;  /* 0x0000002000137213 */ /* 0x000fe20000000000 */
[----:B------:R-:W-:Y:S01]  /*aa60*/  IMAD.MOV.U32 R8, RZ, RZ, R12 ;  /* 0x000000ffff087224 */ /* 0x000fe200078e000c */
[----:B------:R-:W-:Y:S01]  /*aa70*/  ISETP.GT.U32.AND P0, PT, R59, R7, PT ;  /* 0x000000073b00720c */ /* 0x000fe20003f04070 */
[----:B------:R-:W-:Y:S01]  /*aa80*/  @!P3 IMAD.IADD R4, R4, 0x1, -R59 ;  /* 0x000000010404b824 */ /* 0x000fe200078e0a3b */
[----:B------:R-:W-:Y:S01]  /*aa90*/  IABS R21, R43 ;  /* 0x0000002b00157213 */ /* 0x000fe20000000000 */
[----:B------:R-:W-:-:S02]  /*aaa0*/  @!P2 IMAD.MOV R10, RZ, RZ, -R10 ;  /* 0x000000ffff0aa224 */ /* 0x000fc400078e0a0a */
[----:B0-----:R-:W-:Y:S01]  /*aab0*/  IMAD.MOV.U32 R0, RZ, RZ, R11 ;  /* 0x000000ffff007224 */ /* 0x001fe200078e000b */
[----:B------:R-:W-:Y:S01]  /*aac0*/  ISETP.GT.U32.AND P6, PT, R59, R2, PT ;  /* 0x000000023b00720c */ /* 0x000fe20003fc4070 */
[----:B------:R-:W-:Y:S01]  /*aad0*/  IMAD.HI.U32 R23, R9, R17, RZ ;  /* 0x0000001109177227 */ /* 0x000fe200078e00ff */
[----:B------:R-:W-:-:S03]  /*aae0*/  ISETP.GT.U32.AND P2, PT, R59, R6, PT ;  /* 0x000000063b00720c */ /* 0x000fc60003f44070 */
[----:B------:R-:W-:Y:S01]  /*aaf0*/  @!P4 IMAD.MOV R8, RZ, RZ, -R8 ;  /* 0x000000ffff08c224 */ /* 0x000fe200078e0a08 */
[----:B------:R-:W-:Y:S01]  /*ab00*/  ISETP.GT.U32.AND P4, PT, R59, R5, PT ;  /* 0x000000053b00720c */ /* 0x000fe20003f84070 */
[----:B------:R-:W-:-:S04]  /*ab10*/  IMAD.HI.U32 R24, R9, R19, RZ ;  /* 0x0000001309187227 */ /* 0x000fc800078e00ff */
[----:B------:R-:W-:-:S04]  /*ab20*/  IMAD.HI.U32 R25, R9, R21, RZ ;  /* 0x0000001509197227 */ /* 0x000fc800078e00ff */
[----:B------:R-:W-:Y:S01]  /*ab30*/  @!P1 IMAD.MOV R0, RZ, RZ, -R0 ;  /* 0x000000ffff009224 */ /* 0x000fe200078e0a00 */
[C---:B------:R-:W-:Y:S01]  /*ab40*/  ISETP.GT.U32.AND P1, PT, R59.reuse, R4, PT ;  /* 0x000000043b00720c */ /* 0x040fe20003f24070 */
[----:B------:R-:W-:Y:S02]  /*ab50*/  IMAD.MOV R23, RZ, RZ, -R23 ;  /* 0x000000ffff177224 */ /* 0x000fe400078e0a17 */
[----:B------:R-:W-:Y:S02]  /*ab60*/  IMAD.MOV R24, RZ, RZ, -R24 ;  /* 0x000000ffff187224 */ /* 0x000fe400078e0a18 */
[----:B------:R-:W-:Y:S02]  /*ab70*/  IMAD.MOV R25, RZ, RZ, -R25 ;  /* 0x000000ffff197224 */ /* 0x000fe400078e0a19 */
[C---:B------:R-:W-:Y:S02]  /*ab80*/  IMAD R17, R59.reuse, R23, R17 ;  /* 0x000000173b117224 */ /* 0x040fe400078e0211 */
[----:B------:R-:W-:-:S02]  /*ab90*/  IMAD R19, R59, R24, R19 ;  /* 0x000000183b137224 */ /* 0x000fc400078e0213 */
[----:B------:R-:W-:Y:S02]  /*aba0*/  IMAD R21, R59, R25, R21 ;  /* 0x000000193b157224 */ /* 0x000fe400078e0215 */
[--C-:B------:R-:W-:Y:S01]  /*abb0*/  @!P0 IMAD.IADD R7, R7, 0x1, -R59.reuse ;  /* 0x0000000107078824 */ /* 0x100fe200078e0a3b */
[C---:B------:R-:W-:Y:S01]  /*abc0*/  ISETP.GT.U32.AND P0, PT, R59.reuse, R17, PT ;  /* 0x000000113b00720c */ /* 0x040fe20003f04070 */
[--C-:B------:R-:W-:Y:S02]  /*abd0*/  @!P6 IMAD.IADD R2, R2, 0x1, -R59.reuse ;  /* 0x000000010202e824 */ /* 0x100fe400078e0a3b */
[--C-:B------:R-:W-:Y:S01]  /*abe0*/  @!P2 IMAD.IADD R6, R6, 0x1, -R59.reuse ;  /* 0x000000010606a824 */ /* 0x100fe200078e0a3b */
[----:B------:R-:W-:Y:S01]  /*abf0*/  ISETP.GT.U32.AND P2, PT, R59, R19, PT ;  /* 0x000000133b00720c */ /* 0x000fe20003f44070 */
[--C-:B------:R-:W-:Y:S01]  /*ac00*/  @!P4 IMAD.IADD R5, R5, 0x1, -R59.reuse ;  /* 0x000000010505c824 */ /* 0x100fe200078e0a3b */
[----:B------:R-:W-:Y:S01]  /*ac10*/  ISETP.GT.U32.AND P4, PT, R59, R21, PT ;  /* 0x000000153b00720c */ /* 0x000fe20003f84070 */
[----:B------:R-:W-:Y:S01]  /*ac20*/  @!P1 IMAD.IADD R4, R4, 0x1, -R59 ;  /* 0x0000000104049824 */ /* 0x000fe200078e0a3b */
[----:B------:R-:W-:-:S02]  /*ac30*/  ISETP.GE.AND P3, PT, R35, RZ, PT ;  /* 0x000000ff2300720c */ /* 0x000fc40003f66270 */
[----:B------:R-:W-:Y:S02]  /*ac40*/  ISETP.GE.AND P1, PT, R61, RZ, PT ;  /* 0x000000ff3d00720c */ /* 0x000fe40003f26270 */
[----:B------:R-:W-:Y:S01]  /*ac50*/  ISETP.GT.U32.AND P6, PT, R59, R2, PT ;  /* 0x000000023b00720c */ /* 0x000fe20003fc4070 */
[----:B------:R-:W-:Y:S01]  /*ac60*/  STL [R1+0x1e0], R10 ;  /* 0x0001e00a01007387 */ /* 0x000fe20000100800 */
[----:B------:R-:W-:-:S03]  /*ac70*/  @!P0 IMAD.IADD R17, R17, 0x1, -R59 ;  /* 0x0000000111118824 */ /* 0x000fc600078e0a3b */
[----:B------:R-:W3:Y:S01]  /*ac80*/  LDL.LU R35, [R1+0x828] ;  /* 0x0008280001237983 */ /* 0x000ee20000300800 */
[----:B------:R-:W-:-:S03]  /*ac90*/  ISETP.GE.AND P0, PT, R27, RZ, PT ;  /* 0x000000ff1b00720c */ /* 0x000fc60003f06270 */
[----:B------:R-:W-:Y:S01]  /*aca0*/  STL [R1+0x1dc], R8 ;  /* 0x0001dc0801007387 */ /* 0x000fe20000100800 */
[----:B------:R-:W-:-:S03]  /*acb0*/  @!P2 IMAD.IADD R19, R19, 0x1, -R59 ;  /* 0x000000011313a824 */ /* 0x000fc600078e0a3b */
[----:B------:R0:W-:Y:S01]  /*acc0*/  STL [R1+0x1d8], R0 ;  /* 0x0001d80001007387 */ /* 0x0001e20000100800 */
[----:B------:R-:W-:Y:S01]  /*acd0*/  ISETP.GE.AND P2, PT, R29, RZ, PT ;  /* 0x000000ff1d00720c */ /* 0x000fe20003f46270 */
[----:B------:R-:W-:Y:S02]  /*ace0*/  @!P4 IMAD.IADD R21, R21, 0x1, -R59 ;  /* 0x000000011515c824 */ /* 0x000fe400078e0a3b */
[----:B------:R-:W-:Y:S02]  /*acf0*/  @!P5 IMAD.MOV R7, RZ, RZ, -R7 ;  /* 0x000000ffff07d224 */ /* 0x000fe400078e0a07 */
[----:B------:R-:W-:Y:S02]  /*ad00*/  @!P3 IMAD.MOV R6, RZ, RZ, -R6 ;  /* 0x000000ffff06b224 */ /* 0x000fe400078e0a06 */
[----:B0-----:R-:W-:Y:S01]  /*ad10*/  IMAD.MOV.U32 R0, RZ, RZ, R5 ;  /* 0x000000ffff007224 */ /* 0x001fe200078e0005 */
[----:B------:R-:W-:Y:S01]  /*ad20*/  ISETP.GE.AND P4, PT, R40, RZ, PT ;  /* 0x000000ff2800720c */ /* 0x000fe20003f86270 */
[----:B------:R-:W-:Y:S01]  /*ad30*/  @!P6 IMAD.IADD R2, R2, 0x1, -R59 ;  /* 0x000000010202e824 */ /* 0x000fe200078e0a3b */
[----:B------:R-:W3:Y:S01]  /*ad40*/  LDL.LU R40, [R1+0x82c] ;  /* 0x00082c0001287983 */ /* 0x000ee20000300800 */
[----:B------:R-:W-:Y:S01]  /*ad50*/  @!P1 IMAD.MOV R0, RZ, RZ, -R0 ;  /* 0x000000ffff009224 */ /* 0x000fe200078e0a00 */
[----:B------:R-:W-:-:S02]  /*ad60*/  ISETP.GT.U32.AND P3, PT, R59, R19, PT ;  /* 0x000000133b00720c */ /* 0x000fc40003f64070 */
[----:B------:R-:W-:Y:S01]  /*ad70*/  STL [R1+0x1cc], R7 ;  /* 0x0001cc0701007387 */ /* 0x000fe20000100800 */
[----:B------:R-:W-:-:S03]  /*ad80*/  ISETP.GT.U32.AND P1, PT, R59, R21, PT ;  /* 0x000000153b00720c */ /* 0x000fc60003f24070 */
[----:B------:R-:W-:Y:S04]  /*ad90*/  STL [R1+0x1c8], R6 ;  /* 0x0001c80601007387 */ /* 0x000fe80000100800 */
[----:B------:R0:W-:Y:S01]  /*ada0*/  STL [R1+0x1b8], R0 ;  /* 0x0001b80001007387 */ /* 0x0001e20000100800 */
[----:B------:R-:W-:Y:S01]  /*adb0*/  @!P0 IMAD.MOV R4, RZ, RZ, -R4 ;  /* 0x000000ffff048224 */ /* 0x000fe200078e0a04 */
[----:B0-----:R-:W-:-:S04]  /*adc0*/  MOV R0, R2 ;  /* 0x0000000200007202 */ /* 0x001fc80000000f00 */
[----:B------:R-:W-:Y:S01]  /*add0*/  STL [R1+0x1b4], R4 ;  /* 0x0001b40401007387 */ /* 0x000fe20000100800 */
[----:B------:R-:W-:Y:S02]  /*ade0*/  @!P2 IMAD.MOV R0, RZ, RZ, -R0 ;  /* 0x000000ffff00a224 */ /* 0x000fe400078e0a00 */
[--C-:B------:R-:W-:Y:S01]  /*adf0*/  @!P3 IMAD.IADD R19, R19, 0x1, -R59.reuse ;  /* 0x000000011313b824 */ /* 0x100fe200078e0a3b */
[----:B------:R-:W-:Y:S01]  /*ae00*/  ISETP.GE.AND P3, PT, R43, RZ, PT ;  /* 0x000000ff2b00720c */ /* 0x000fe20003f66270 */
[----:B------:R-:W-:Y:S01]  /*ae10*/  @!P1 IMAD.IADD R21, R21, 0x1, -R59 ;  /* 0x0000000115159824 */ /* 0x000fe200078e0a3b */
[----:B------:R0:W-:Y:S01]  /*ae20*/  STL [R1+0x1b0], R0 ;  /* 0x0001b00001007387 */ /* 0x0001e20000100800 */
[----:B------:R-:W-:Y:S02]  /*ae30*/  IABS R22, R45 ;  /* 0x0000002d00167213 */ /* 0x000fe40000000000 */
[----:B------:R-:W-:Y:S01]  /*ae40*/  ISETP.GE.AND P1, PT, R45, RZ, PT ;  /* 0x000000ff2d00720c */ /* 0x000fe20003f26270 */
[----:B------:R-:W3:Y:S04]  /*ae50*/  LDL.LU R43, [R1+0x830] ;  /* 0x00083000012b7983 */ /* 0x000ee80000300800 */
[----:B------:R-:W3:Y:S01]  /*ae60*/  LDL.LU R45, [R1+0x834] ;  /* 0x00083400012d7983 */ /* 0x000ee20000300800 */
[----:B--2---:R-:W-:-:S05]  /*ae70*/  IABS R12, R48 ;  /* 0x00000030000c7213 */ /* 0x004fca0000000000 */
[----:B------:R-:W-:-:S04]  /*ae80*/  IMAD.HI.U32 R16, R9, R12, RZ ;  /* 0x0000000c09107227 */ /* 0x000fc800078e00ff */
[----:B------:R-:W-:-:S04]  /*ae90*/  IMAD.MOV R16, RZ, RZ, -R16 ;  /* 0x000000ffff107224 */ /* 0x000fc800078e0a10 */
[----:B------:R-:W-:-:S05]  /*aea0*/  IMAD R12, R59, R16, R12 ;  /* 0x000000103b0c7224 */ /* 0x000fca00078e020c */
[----:B------:R-:W-:-:S13]  /*aeb0*/  ISETP.GT.U32.AND P0, PT, R59, R12, PT ;  /* 0x0000000c3b00720c */ /* 0x000fda0003f04070 */
[----:B------:R-:W-:Y:S01]  /*aec0*/  @!P0 IMAD.IADD R12, R12, 0x1, -R59 ;  /* 0x000000010c0c8824 */ /* 0x000fe200078e0a3b */
[----:B----4-:R-:W-:Y:S02]  /*aed0*/  IABS R11, R54 ;  /* 0x00000036000b7213 */ /* 0x010fe40000000000 */
[----:B------:R-:W-:Y:S02]  /*aee0*/  ISETP.GE.AND P0, PT, R54, RZ, PT ;  /* 0x000000ff3600720c */ /* 0x000fe40003f06270 */
[----:B------:R-:W2:Y:S01]  /*aef0*/  LDL.LU R54, [R1+0x838] ;  /* 0x0008380001367983 */ /* 0x000ea20000300800 */
[----:B------:R-:W-:-:S05]  /*af00*/  IMAD.HI.U32 R26, R9, R22, RZ ;  /* 0x00000016091a7227 */ /* 0x000fca00078e00ff */
[----:B------:R-:W-:-:S05]  /*af10*/  IADD3 R26, PT, PT, -R26, RZ, RZ ;  /* 0x000000ff1a1a7210 */ /* 0x000fca0007ffe1ff */
[----:B------:R-:W-:-:S05]  /*af20*/  IMAD R22, R59, R26, R22 ;  /* 0x0000001a3b167224 */ /* 0x000fca00078e0216 */
[----:B------:R-:W-:-:S13]  /*af30*/  ISETP.GT.U32.AND P6, PT, R59, R22, PT ;  /* 0x000000163b00720c */ /* 0x000fda0003fc4070 */
[----:B------:R-:W-:-:S05]  /*af40*/  @!P6 IMAD.IADD R22, R22, 0x1, -R59 ;  /* 0x000000011616e824 */ /* 0x000fca00078e0a3b */
[----:B------:R-:W-:-:S13]  /*af50*/  ISETP.GT.U32.AND P5, PT, R59, R22, PT ;  /* 0x000000163b00720c */ /* 0x000fda0003fa4070 */
[----:B------:R-:W-:Y:S01]  /*af60*/  @!P5 IMAD.IADD R22, R22, 0x1, -R59 ;  /* 0x000000011616d824 */ /* 0x000fe200078e0a3b */
[----:B------:R-:W-:Y:S02]  /*af70*/  ISETP.GE.AND P5, PT, R48, RZ, PT ;  /* 0x000000ff3000720c */ /* 0x000fe40003fa6270 */
[----:B------:R-:W4:Y:S01]  /*af80*/  LDL.LU R48, [R1+0x83c] ;  /* 0x00083c0001307983 */ /* 0x000f220000300800 */
[----:B------:R-:W-:Y:S01]  /*af90*/  ISETP.GT.U32.AND P6, PT, R59, R17, PT ;  /* 0x000000113b00720c */ /* 0x000fe20003fc4070 */
[----:B------:R-:W-:Y:S01]  /*afa0*/  IMAD.HI.U32 R14, R9, R11, RZ ;  /* 0x0000000b090e7227 */ /* 0x000fe200078e00ff */
[----:B------:R-:W-:-:S03]  /*afb0*/  ISETP.GE.AND P2, PT, R32, RZ, PT ;  /* 0x000000ff2000720c */ /* 0x000fc60003f46270 */
[----:B------:R-:W-:-:S04]  /*afc0*/  IMAD.MOV R14, RZ, RZ, -R14 ;  /* 0x000000ffff0e7224 */ /* 0x000fc800078e0a0e */
[----:B------:R-:W-:-:S04]  /*afd0*/  IMAD R11, R59, R14, R11 ;  /* 0x0000000e3b0b7224 */ /* 0x000fc800078e020b */
[----:B------:R-:W-:Y:S01]  /*afe0*/  @!P6 IMAD.IADD R17, R17, 0x1, -R59 ;  /* 0x000000011111e824 */ /* 0x000fe200078e0a3b */
[----:B------:R-:W-:Y:S01]  /*aff0*/  ISETP.GT.U32.AND P6, PT, R59, R11, PT ;  /* 0x0000000b3b00720c */ /* 0x000fe20003fc4070 */
[----:B0-----:R-:W-:Y:S02]  /*b000*/  IMAD.MOV.U32 R0, RZ, RZ, R19 ;  /* 0x000000ffff007224 */ /* 0x001fe400078e0013 */
[----:B------:R-:W-:Y:S02]  /*b010*/  IMAD.MOV.U32 R4, RZ, RZ, R17 ;  /* 0x000000ffff047224 */ /* 0x000fe400078e0011 */
[----:B------:R-:W-:Y:S02]  /*b020*/  @!P2 IMAD.MOV R0, RZ, RZ, -R0 ;  /* 0x000000ffff00a224 */ /* 0x000fe400078e0a00 */
[----:B------:R-:W-:-:S05]  /*b030*/  @!P4 IMAD.MOV R4, RZ, RZ, -R4 ;  /* 0x000000ffff04c224 */ /* 0x000fca00078e0a04 */
[----:B------:R-:W-:Y:S01]  /*b040*/  STL [R1+0x1ac], R4 ;  /* 0x0001ac0401007387 */ /* 0x000fe20000100800 */
[----:B------:R-:W-:-:S03]  /*b050*/  @!P6 IMAD.IADD R11, R11, 0x1, -R59 ;  /* 0x000000010b0be824 */ /* 0x000fc600078e0a3b */
[----:B------:R0:W-:Y:S04]  /*b060*/  STL [R1+0x1a8], R0 ;  /* 0x0001a80001007387 */ /* 0x0001e80000100800 */
[----:B------:R-:W4:Y:S01]  /*b070*/  LDL.LU R29, [R1+0x840] ;  /* 0x00084000011d7983 */ /* 0x000f220000300800 */
[C---:B------:R-:W-:Y:S01]  /*b080*/  ISETP.GT.U32.AND P2, PT, R59.reuse, R11, PT ;  /* 0x0000000b3b00720c */ /* 0x040fe20003f44070 */
[----:B0-----:R-:W-:Y:S01]  /*b090*/  IMAD.MOV.U32 R0, RZ, RZ, R22 ;  /* 0x000000ffff007224 */ /* 0x001fe200078e0016 */
[----:B------:R-:W-:-:S03]  /*b0a0*/  ISETP.GT.U32.AND P4, PT, R59, R12, PT ;  /* 0x0000000c3b00720c */ /* 0x000fc60003f84070 */
[----:B------:R-:W-:-:S08]  /*b0b0*/  @!P1 IMAD.MOV R0, RZ, RZ, -R0 ;  /* 0x000000ffff009224 */ /* 0x000fd000078e0a00 */
[--C-:B------:R-:W-:Y:S01]  /*b0c0*/  @!P2 IMAD.IADD R11, R11, 0x1, -R59.reuse ;  /* 0x000000010b0ba824 */ /* 0x100fe200078e0a3b */
[----:B------:R0:W-:Y:S01]  /*b0d0*/  STL [R1+0x1a0], R0 ;  /* 0x0001a00001007387 */ /* 0x0001e20000100800 */
[----:B------:R-:W-:-:S04]  /*b0e0*/  @!P4 IMAD.IADD R12, R12, 0x1, -R59 ;  /* 0x000000010c0cc824 */ /* 0x000fc800078e0a3b */
[----:B0-----:R-:W-:-:S04]  /*b0f0*/  IMAD.MOV.U32 R0, RZ, RZ, R12 ;  /* 0x000000ffff007224 */ /* 0x001fc800078e000c */
[----:B------:R-:W-:Y:S01]  /*b100*/  @!P5 IMAD.MOV R0, RZ, RZ, -R0 ;  /* 0x000000ffff00d224 */ /* 0x000fe200078e0a00 */
[----:B---3--:R-:W-:-:S05]  /*b110*/  IABS R6, R40 ;  /* 0x0000002800067213 */ /* 0x008fca0000000000 */
[----:B------:R-:W-:-:S04]  /*b120*/  IMAD.HI.U32 R4, R9, R6, RZ ;  /* 0x0000000609047227 */ /* 0x000fc800078e00ff */
[----:B------:R-:W-:-:S04]  /*b130*/  IMAD.MOV R5, RZ, RZ, -R4 ;  /* 0x000000ffff057224 */ /* 0x000fc800078e0a04 */
[----:B------:R-:W-:Y:S01]  /*b140*/  IMAD R6, R59, R5, R6 ;  /* 0x000000053b067224 */ /* 0x000fe200078e0206 */
[----:B------:R-:W-:-:S05]  /*b150*/  IABS R14, R35 ;  /* 0x00000023000e7213 */ /* 0x000fca0000000000 */
[----:B------:R-:W-:Y:S01]  /*b160*/  IMAD.HI.U32 R2, R9, R14, RZ ;  /* 0x0000000e09027227 */ /* 0x000fe200078e00ff */
[----:B------:R-:W-:Y:S02]  /*b170*/  ISETP.GE.AND P2, PT, R45, RZ, PT ;  /* 0x000000ff2d00720c */ /* 0x000fe40003f46270 */
[----:B------:R-:W-:Y:S02]  /*b180*/  IABS R5, R45 ;  /* 0x0000002d00057213 */ /* 0x000fe40000000000 */
[----:B------:R-:W3:Y:S01]  /*b190*/  LDL.LU R45, [R1+0x844] ;  /* 0x00084400012d7983 */ /* 0x000ee20000300800 */
[----:B------:R-:W-:-:S03]  /*b1a0*/  IMAD.MOV R2, RZ, RZ, -R2 ;  /* 0x000000ffff027224 */ /* 0x000fc600078e0a02 */
[----:B------:R0:W-:Y:S01]  /*b1b0*/  STL [R1+0x18c], R0 ;  /* 0x00018c0001007387 */ /* 0x0001e20000100800 */
[----:B------:R-:W-:Y:S01]  /*b1c0*/  IMAD R2, R59, R2, R14 ;  /* 0x000000023b027224 */ /* 0x000fe200078e020e */
[----:B0-----:R-:W-:-:S04]  /*b1d0*/  MOV R0, R11 ;  /* 0x0000000b00007202 */ /* 0x001fc80000000f00 */
[----:B------:R-:W-:Y:S01]  /*b1e0*/  ISETP.GT.U32.AND P6, PT, R59, R2, PT ;  /* 0x000000023b00720c */ /* 0x000fe20003fc4070 */
[----:B------:R-:W-:Y:S01]  /*b1f0*/  @!P0 IMAD.MOV R0, RZ, RZ, -R0 ;  /* 0x000000ffff008224 */ /* 0x000fe200078e0a00 */
[----:B------:R-:W-:Y:S02]  /*b200*/  ISETP.GE.AND P1, PT, R40, RZ, PT ;  /* 0x000000ff2800720c */ /* 0x000fe40003f26270 */
[----:B------:R-:W-:-:S09]  /*b210*/  IABS R4, R43 ;  /* 0x0000002b00047213 */ /* 0x000fd20000000000 */
[----:B------:R-:W-:Y:S01]  /*b220*/  @!P6 IMAD.IADD R2, R2, 0x1, -R59 ;  /* 0x000000010202e824 */ /* 0x000fe200078e0a3b */
[----:B------:R-:W-:Y:S01]  /*b230*/  ISETP.GT.U32.AND P6, PT, R59, R6, PT ;  /* 0x000000063b00720c */ /* 0x000fe20003fc4070 */
[----:B------:R-:W-:-:S03]  /*b240*/  IMAD.HI.U32 R7, R9, R4, RZ ;  /* 0x0000000409077227 */ /* 0x000fc600078e00ff */
[----:B------:R-:W-:Y:S01]  /*b250*/  ISETP.GT.U32.AND P5, PT, R59, R2, PT ;  /* 0x000000023b00720c */ /* 0x000fe20003fa4070 */
[----:B------:R-:W-:-:S04]  /*b260*/  IMAD.MOV R7, RZ, RZ, -R7 ;  /* 0x000000ffff077224 */ /* 0x000fc800078e0a07 */
[----:B------:R-:W-:-:S04]  /*b270*/  IMAD R4, R59, R7, R4 ;  /* 0x000000073b047224 */ /* 0x000fc800078e0204 */
[----:B------:R-:W-:-:S04]  /*b280*/  @!P6 IMAD.IADD R6, R6, 0x1, -R59 ;  /* 0x000000010606e824 */ /* 0x000fc800078e0a3b */
[----:B------:R-:W-:Y:S01]  /*b290*/  @!P5 IMAD.IADD R2, R2, 0x1, -R59 ;  /* 0x000000010202d824 */ /* 0x000fe200078e0a3b */
[C---:B------:R-:W-:Y:S02]  /*b2a0*/  ISETP.GT.U32.AND P5, PT, R59.reuse, R4, PT ;  /* 0x000000043b00720c */ /* 0x040fe40003fa4070 */
[----:B--2---:R-:W-:Y:S02]  /*b2b0*/  IABS R17, R54 ;  /* 0x0000003600117213 */ /* 0x004fe40000000000 */
[----:B------:R-:W-:Y:S02]  /*b2c0*/  ISETP.GE.AND P0, PT, R54, RZ, PT ;  /* 0x000000ff3600720c */ /* 0x000fe40003f06270 */
[----:B------:R-:W2:Y:S04]  /*b2d0*/  LDL.LU R54, [R1+0x848] ;  /* 0x0008480001367983 */ /* 0x000ea80000300800 */
[----:B------:R-:W2:Y:S04]  /*b2e0*/  LDL.LU R40, [R1+0x84c] ;  /* 0x00084c0001287983 */ /* 0x000ea80000300800 */
[----:B------:R0:W-:Y:S04]  /*b2f0*/  STL [R1+0x19c], R0 ;  /* 0x00019c0001007387 */ /* 0x0001e80000100800 */
[----:B------:R-:W2:Y:S01]  /*b300*/  LDL.LU R32, [R1+0x850] ;  /* 0x0008500001207983 */ /* 0x000ea20000300800 */
[----:B------:R-:W-:Y:S01]  /*b310*/  ISETP.GT.U32.AND P6, PT, R59, R6, PT ;  /* 0x000000063b00720c */ /* 0x000fe20003fc4070 */
[----:B------:R-:W-:-:S02]  /*b320*/  IMAD.MOV.U32 R23, RZ, RZ, R21 ;  /* 0x000000ffff177224 */ /* 0x000fc400078e0015 */
[----:B------:R-:W-:Y:S02]  /*b330*/  @!P5 IMAD.IADD R4, R4, 0x1, -R59 ;  /* 0x000000010404d824 */ /* 0x000fe400078e0a3b */
[----:B------:R-:W-:Y:S01]  /*b340*/  @!P3 IMAD.MOV R23, RZ, RZ, -R23 ;  /* 0x000000ffff17b224 */ /* 0x000fe200078e0a17 */
[----:B------:R-:W-:Y:S02]  /*b350*/  ISETP.GE.AND P3, PT, R35, RZ, PT ;  /* 0x000000ff2300720c */ /* 0x000fe40003f66270 */
[----:B------:R-:W-:Y:S01]  /*b360*/  ISETP.GT.U32.AND P5, PT, R59, R4, PT ;  /* 0x000000043b00720c */ /* 0x000fe20003fa4070 */
[----:B------:R-:W2:Y:S01]  /*b370*/  LDL.LU R35, [R1+0x854] ;  /* 0x0008540001237983 */ /* 0x000ea20000300800 */
[----:B------:R-:W-:-:S03]  /*b380*/  IMAD.MOV.U32 R8, RZ, RZ, R2 ;  /* 0x000000ffff087224 */ /* 0x000fc600078e0002 */
[----:B------:R-:W-:-:S04]  /*b390*/  @!P6 IMAD.IADD R6, R6, 0x1, -R59 ;  /* 0x000000010606e824 */ /* 0x000fc800078e0a3b */
[----:B0-----:R-:W-:Y:S02]  /*b3a0*/  IMAD.MOV.U32 R0, RZ, RZ, R6 ;  /* 0x000000ffff007224 */ /* 0x001fe400078e0006 */
[----:B------:R-:W-:Y:S02]  /*b3b0*/  @!P3 IMAD.MOV R8, RZ, RZ, -R8 ;  /* 0x000000ffff08b224 */ /* 0x000fe400078e0a08 */
[----:B------:R-:W-:Y:S02]  /*b3c0*/  @!P1 IMAD.MOV R0, RZ, RZ, -R0 ;  /* 0x000000ffff009224 */ /* 0x000fe400078e0a00 */
[----:B------:R-:W-:Y:S01]  /*b3d0*/  @!P5 IMAD.IADD R4, R4, 0x1, -R59 ;  /* 0x000000010404d824 */ /* 0x000fe200078e0a3b */
[----:B------:R-:W-:Y:S04]  /*b3e0*/  STL [R1+0x190], R8 ;  /* 0x0001900801007387 */ /* 0x000fe80000100800 */
[----:B------:R0:W-:Y:S01]  /*b3f0*/  STL [R1+0x198], R0 ;  /* 0x0001980001007387 */ /* 0x0001e20000100800 */
[----:B----4-:R-:W-:-:S02]  /*b400*/  IABS R16, R48 ;  /* 0x0000003000107213 */ /* 0x010fc40000000000 */
[----:B------:R-:W-:Y:S02]  /*b410*/  ISETP.GE.AND P5, PT, R48, RZ, PT ;  /* 0x000000ff3000720c */ /* 0x000fe40003fa6270 */
[----:B------:R-:W4:Y:S01]  /*b420*/  LDL.LU R48, [R1+0x858] ;  /* 0x0008580001307983 */ /* 0x000f220000300800 */
[----:B------:R-:W-:-:S04]  /*b430*/  IMAD.HI.U32 R11, R9, R5, RZ ;  /* 0x00000005090b7227 */ /* 0x000fc800078e00ff */
[----:B------:R-:W-:Y:S02]  /*b440*/  IMAD.MOV R11, RZ, RZ, -R11 ;  /* 0x000000ffff0b7224 */ /* 0x000fe400078e0a0b */
[----:B------:R-:W-:-:S04]  /*b450*/  IMAD.HI.U32 R19, R9, R17, RZ ;  /* 0x0000001109137227 */ /* 0x000fc800078e00ff */
[----:B------:R-:W-:Y:S02]  /*b460*/  IMAD R5, R59, R11, R5 ;  /* 0x0000000b3b057224 */ /* 0x000fe400078e0205 */
[----:B------:R-:W-:Y:S02]  /*b470*/  IMAD.MOV R19, RZ, RZ, -R19 ;  /* 0x000000ffff137224 */ /* 0x000fe400078e0a13 */
[----:B------:R-:W-:Y:S01]  /*b480*/  IMAD.HI.U32 R14, R9, R16, RZ ;  /* 0x00000010090e7227 */ /* 0x000fe200078e00ff */
[----:B------:R-:W-:-:S03]  /*b490*/  ISETP.GT.U32.AND P6, PT, R59, R5, PT ;  /* 0x000000053b00720c */ /* 0x000fc60003fc4070 */
[----:B------:R-:W-:Y:S02]  /*b4a0*/  IMAD R17, R59, R19, R17 ;  /* 0x000000133b117224 */ /* 0x000fe400078e0211 */
[----:B------:R-:W-:Y:S01]  /*b4b0*/  IMAD.MOV R14, RZ, RZ, -R14 ;  /* 0x000000ffff0e7224 */ /* 0x000fe200078e0a0e */
[----:B------:R-:W-:-:S05]  /*b4c0*/  IABS R7, R29 ;  /* 0x0000001d00077213 */ /* 0x000fca0000000000 */
[----:B------:R-:W-:Y:S01]  /*b4d0*/  IMAD.HI.U32 R11, R9, R7, RZ ;  /* 0x00000007090b7227 */ /* 0x000fe200078e00ff */
[----:B------:R-:W-:-:S03]  /*b4e0*/  ISETP.GT.U32.AND P3, PT, R59, R17, PT ;  /* 0x000000113b00720c */ /* 0x000fc60003f64070 */
[----:B------:R-:W-:Y:S02]  /*b4f0*/  IMAD.MOV R11, RZ, RZ, -R11 ;  /* 0x000000ffff0b7224 */ /* 0x000fe400078e0a0b */
[C---:B------:R-:W-:Y:S02]  /*b500*/  IMAD R16, R59.reuse, R14, R16 ;  /* 0x0000000e3b107224 */ /* 0x040fe400078e0210 */
[----:B------:R-:W-:Y:S02]  /*b510*/  IMAD R7, R59, R11, R7 ;  /* 0x0000000b3b077224 */ /* 0x000fe400078e0207 */
[--C-:B------:R-:W-:Y:S01]  /*b520*/  @!P6 IMAD.IADD R5, R5, 0x1, -R59.reuse ;  /* 0x000000010505e824 */ /* 0x100fe200078e0a3b */
[C---:B------:R-:W-:Y:S02]  /*b530*/  ISETP.GT.U32.AND P1, PT, R59.reuse, R16, PT ;  /* 0x000000103b00720c */ /* 0x040fe40003f24070 */
[----:B------:R-:W-:Y:S01]  /*b540*/  ISETP.GT.U32.AND P6, PT, R59, R7, PT ;  /* 0x000000073b00720c */ /* 0x000fe20003fc4070 */
[----:B------:R-:W-:Y:S01]  /*b550*/  @!P3 IMAD.IADD R17, R17, 0x1, -R59 ;  /* 0x000000011111b824 */ /* 0x000fe200078e0a3b */
[----:B------:R-:W-:-:S02]  /*b560*/  ISETP.GE.AND P4, PT, R43, RZ, PT ;  /* 0x000000ff2b00720c */ /* 0x000fc40003f86270 */
[----:B------:R-:W4:Y:S01]  /*b570*/  LDL.LU R43, [R1+0x85c] ;  /* 0x00085c00012b7983 */ /* 0x000f220000300800 */
[----:B------:R-:W-:Y:S01]  /*b580*/  ISETP.GT.U32.AND P3, PT, R59, R5, PT ;  /* 0x000000053b00720c */ /* 0x000fe20003f64070 */
[----:B0-----:R-:W-:-:S05]  /*b590*/  IMAD.MOV.U32 R0, RZ, RZ, R4 ;  /* 0x000000ffff007224 */ /* 0x001fca00078e0004 */
[--C-:B------:R-:W-:Y:S01]  /*b5a0*/  @!P1 IMAD.IADD R16, R16, 0x1, -R59.reuse ;  /* 0x0000000110109824 */ /* 0x100fe200078e0a3b */
[----:B------:R-:W-:Y:S01]  /*b5b0*/  ISETP.GT.U32.AND P1, PT, R59, R17, PT ;  /* 0x000000113b00720c */ /* 0x000fe20003f24070 */
[--C-:B------:R-:W-:Y:S02]  /*b5c0*/  @!P6 IMAD.IADD R7, R7, 0x1, -R59.reuse ;  /* 0x000000010707e824 */ /* 0x100fe400078e0a3b */
[----:B------:R-:W-:Y:S01]  /*b5d0*/  @!P4 IMAD.MOV R0, RZ, RZ, -R0 ;  /* 0x000000ffff00c224 */ /* 0x000fe200078e0a00 */
[C---:B------:R-:W-:Y:S02]  /*b5e0*/  ISETP.GT.U32.AND P4, PT, R59.reuse, R16, PT ;  /* 0x000000103b00720c */ /* 0x040fe40003f84070 */
[----:B------:R-:W-:Y:S02]  /*b5f0*/  ISETP.GT.U32.AND P6, PT, R59, R7, PT ;  /* 0x000000073b00720c */ /* 0x000fe40003fc4070 */
[----:B------:R-:W-:Y:S01]  /*b600*/  @!P3 IADD3 R5, PT, PT, R5, -R59, RZ ;  /* 0x8000003b0505b210 */ /* 0x000fe20007ffe0ff */
[----:B------:R0:W-:Y:S04]  /*b610*/  STL [R1+0x194], R0 ;  /* 0x0001940001007387 */ /* 0x0001e80000100800 */
[----:B------:R-:W-:-:S02]  /*b620*/  @!P1 IMAD.IADD R17, R17, 0x1, -R59 ;  /* 0x0000000111119824 */ /* 0x000fc400078e0a3b */
[----:B------:R-:W-:Y:S01]  /*b630*/  IMAD.MOV.U32 R8, RZ, RZ, R5 ;  /* 0x000000ffff087224 */ /* 0x000fe200078e0005 */
[----:B------:R-:W-:Y:S01]  /*b640*/  ISETP.GE.AND P1, PT, R29, RZ, PT ;  /* 0x000000ff1d00720c */ /* 0x000fe20003f26270 */
[--C-:B------:R-:W-:Y:S02]  /*b650*/  @!P4 IMAD.IADD R16, R16, 0x1, -R59.reuse ;  /* 0x000000011010c824 */ /* 0x100fe400078e0a3b */
[----:B------:R-:W-:Y:S02]  /*b660*/  @!P6 IMAD.IADD R7, R7, 0x1, -R59 ;  /* 0x000000010707e824 */ /* 0x000fe400078e0a3b */
[----:B0-----:R-:W-:Y:S02]  /*b670*/  IMAD.MOV.U32 R0, RZ, RZ, R17 ;  /* 0x000000ffff007224 */ /* 0x001fe400078e0011 */
[----:B------:R-:W-:Y:S02]  /*b680*/  @!P2 IMAD.MOV R8, RZ, RZ, -R8 ;  /* 0x000000ffff08a224 */ /* 0x000fe400078e0a08 */
[----:B------:R-:W-:Y:S01]  /*b690*/  @!P0 IMAD.MOV R0, RZ, RZ, -R0 ;  /* 0x000000ffff008224 */ /* 0x000fe200078e0a00 */
[----:B---3--:R-:W-:-:S05]  /*b6a0*/  IABS R12, R45 ;  /* 0x0000002d000c7213 */ /* 0x008fca0000000000 */
[----:B------:R-:W-:-:S04]  /*b6b0*/  IMAD.HI.U32 R2, R9, R12, RZ ;  /* 0x0000000c09027227 */ /* 0x000fc800078e00ff */
[----:B------:R-:W-:-:S04]  /*b6c0*/  IMAD.MOV R2, RZ, RZ, -R2 ;  /* 0x000000ffff027224 */ /* 0x000fc800078e0a02 */
[----:B------:R-:W-:-:S05]  /*b6d0*/  IMAD R12, R59, R2, R12 ;  /* 0x000000023b0c7224 */ /* 0x000fca00078e020c */
[----:B------:R-:W-:Y:S02]  /*b6e0*/  ISETP.GT.U32.AND P3, PT, R59, R12, PT ;  /* 0x0000000c3b00720c */ /* 0x000fe40003f64070 */
[----:B------:R-:W-:Y:S02]  /*b6f0*/  ISETP.GE.AND P6, PT, R45, RZ, PT ;  /* 0x000000ff2d00720c */ /* 0x000fe40003fc6270 */
[----:B------:R-:W3:Y:S09]  /*b700*/  LDL.LU R45, [R1+0x860] ;  /* 0x00086000012d7983 */ /* 0x000ef20000300800 */
[----:B------:R-:W-:-:S05]  /*b710*/  @!P3 IMAD.IADD R12, R12, 0x1, -R59 ;  /* 0x000000010c0cb824 */ /* 0x000fca00078e0a3b */
[----:B------:R-:W-:Y:S02]  /*b720*/  ISETP.GT.U32.AND P2, PT, R59, R12, PT ;  /* 0x0000000c3b00720c */ /* 0x000fe40003f44070 */
[----:B--2---:R-:W-:Y:S02]  /*b730*/  IABS R14, R54 ;  /* 0x00000036000e7213 */ /* 0x004fe40000000000 */
[----:B------:R-:W-:Y:S02]  /*b740*/  ISETP.GE.AND P3, PT, R54, RZ, PT ;  /* 0x000000ff3600720c */ /* 0x000fe40003f66270 */
[----:B------:R-:W2:Y:S01]  /*b750*/  LDL.LU R54, [R1+0x864] ;  /* 0x0008640001367983 */ /* 0x000ea20000300800 */
[----:B------:R-:W-:-:S03]  /*b760*/  IMAD.HI.U32 R4, R9, R14, RZ ;  /* 0x0000000e09047227 */ /* 0x000fc600078e00ff */
[----:B------:R0:W-:Y:S01]  /*b770*/  STL [R1+0xcc], R8 ;  /* 0x0000cc0801007387 */ /* 0x0001e20000100800 */
[----:B------:R-:W-:-:S03]  /*b780*/  IMAD.MOV R4, RZ, RZ, -R4 ;  /* 0x000000ffff047224 */ /* 0x000fc600078e0a04 */
[----:B------:R1:W-:Y:S01]  /*b790*/  STL [R1+0x110], R0 ;  /* 0x0001100001007387 */ /* 0x0003e20000100800 */
[----:B0-----:R-:W-:Y:S02]  /*b7a0*/  IMAD.MOV.U32 R8, RZ, RZ, R16 ;  /* 0x000000ffff087224 */ /* 0x001fe400078e0010 */
[----:B-1----:R-:W-:Y:S02]  /*b7b0*/  IMAD.MOV.U32 R0, RZ, RZ, R7 ;  /* 0x000000ffff007224 */ /* 0x002fe400078e0007 */
[----:B------:R-:W-:Y:S01]  /*b7c0*/  @!P5 IMAD.MOV R8, RZ, RZ, -R8 ;  /* 0x000000ffff08d224 */ /* 0x000fe200078e0a08 */
[----:B------:R-:W-:Y:S01]  /*b7d0*/  IABS R6, R40 ;  /* 0x0000002800067213 */ /* 0x000fe20000000000 */
[----:B------:R-:W-:Y:S02]  /*b7e0*/  IMAD R14, R59, R4, R14 ;  /* 0x000000043b0e7224 */ /* 0x000fe400078e020e */
[----:B------:R-:W-:Y:S01]  /*b7f0*/  @!P1 IMAD.MOV R0, RZ, RZ, -R0 ;  /* 0x000000ffff009224 */ /* 0x000fe200078e0a00 */
[----:B------:R-:W-:Y:S01]  /*b800*/  ISETP.GE.AND P1, PT, R40, RZ, PT ;  /* 0x000000ff2800720c */ /* 0x000fe20003f26270 */
[----:B------:R-:W-:Y:S01]  /*b810*/  STL [R1+0x178], R8 ;  /* 0x0001780801007387 */ /* 0x000fe20000100800 */
[----:B------:R-:W-:-:S03]  /*b820*/  IABS R2, R32 ;  /* 0x0000002000027213 */ /* 0x000fc60000000000 */
[----:B------:R-:W2:Y:S01]  /*b830*/  LDL.LU R40, [R1+0x868] ;  /* 0x0008680001287983 */ /* 0x000ea20000300800 */
[----:B------:R-:W-:Y:S01]  /*b840*/  ISETP.GT.U32.AND P4, PT, R59, R14, PT ;  /* 0x0000000e3b00720c */ /* 0x000fe20003f84070 */
[----:B------:R-:W-:-:S04]  /*b850*/  IMAD.HI.U32 R21, R9, R6, RZ ;  /* 0x0000000609157227 */ /* 0x000fc800078e00ff */
[----:B------:R-:W-:-:S04]  /*b860*/  IMAD.HI.U32 R19, R9, R2, RZ ;  /* 0x0000000209137227 */ /* 0x000fc800078e00ff */
[----:B------:R-:W-:Y:S02]  /*b870*/  IMAD.MOV R21, RZ, RZ, -R21 ;  /* 0x000000ffff157224 */ /* 0x000fe400078e0a15 */
[----:B------:R-:W-:Y:S02]  /*b880*/  IMAD.MOV R19, RZ, RZ, -R19 ;  /* 0x000000ffff137224 */ /* 0x000fe400078e0a13 */
[C---:B------:R-:W-:Y:S02]  /*b890*/  IMAD R6, R59.reuse, R21, R6 ;  /* 0x000000153b067224 */ /* 0x040fe400078e0206 */
[C---:B------:R-:W-:Y:S02]  /*b8a0*/  IMAD R2, R59.reuse, R19, R2 ;  /* 0x000000133b027224 */ /* 0x040fe400078e0202 */
[----:B------:R-:W-:Y:S01]  /*b8b0*/  @!P4 IMAD.IADD R14, R14, 0x1, -R59 ;  /* 0x000000010e0ec824 */ /* 0x000fe200078e0a3b */
[C---:B------:R-:W-:Y:S02]  /*b8c0*/  ISETP.GT.U32.AND P4, PT, R59.reuse, R6, PT ;  /* 0x000000063b00720c */ /* 0x040fe40003f84070 */
[----:B------:R-:W-:-:S02]  /*b8d0*/  ISETP.GT.U32.AND P5, PT, R59, R2, PT ;  /* 0x000000023b00720c */ /* 0x000fc40003fa4070 */
[----:B------:R-:W-:Y:S01]  /*b8e0*/  ISETP.GT.U32.AND P0, PT, R59, R14, PT ;  /* 0x0000000e3b00720c */ /* 0x000fe20003f04070 */
[----:B------:R-:W-:Y:S01]  /*b8f0*/  @!P2 IMAD.IADD R12, R12, 0x1, -R59 ;  /* 0x000000010c0ca824 */ /* 0x000fe200078e0a3b */
[----:B------:R0:W-:Y:S01]  /*b900*/  STL [R1+0x188], R0 ;  /* 0x0001880001007387 */ /* 0x0001e20000100800 */
[----:B------:R-:W-:-:S06]  /*b910*/  IABS R11, R35 ;  /* 0x00000023000b7213 */ /* 0x000fcc0000000000 */
[--C-:B------:R-:W-:Y:S02]  /*b920*/  @!P4 IMAD.IADD R6, R6, 0x1, -R59.reuse ;  /* 0x000000010606c824 */ /* 0x100fe400078e0a3b */
[----:B0-----:R-:W-:Y:S02]  /*b930*/  IMAD.MOV.U32 R0, RZ, RZ, R12 ;  /* 0x000000ffff007224 */ /* 0x001fe400078e000c */
[--C-:B------:R-:W-:Y:S01]  /*b940*/  @!P5 IMAD.IADD R2, R2, 0x1, -R59.reuse ;  /* 0x000000010202d824 */ /* 0x100fe200078e0a3b */
[----:B------:R-:W-:Y:S01]  /*b950*/  ISETP.GT.U32.AND P5, PT, R59, R6, PT ;  /* 0x000000063b00720c */ /* 0x000fe20003fa4070 */
[----:B------:R-:W-:Y:S01]  /*b960*/  @!P6 IMAD.MOV R0, RZ, RZ, -R0 ;  /* 0x000000ffff00e224 */ /* 0x000fe200078e0a00 */
[----:B------:R-:W-:Y:S01]  /*b970*/  ISETP.GE.AND P4, PT, R35, RZ, PT ;  /* 0x000000ff2300720c */ /* 0x000fe20003f86270 */
[----:B------:R-:W-:Y:S01]  /*b980*/  @!P0 IMAD.IADD R14, R14, 0x1, -R59 ;  /* 0x000000010e0e8824 */ /* 0x000fe200078e0a3b */
[----:B------:R-:W2:Y:S01]  /*b990*/  LDL.LU R35, [R1+0x86c] ;  /* 0x00086c0001237983 */ /* 0x000ea20000300800 */
[----:B------:R-:W-:-:S03]  /*b9a0*/  IMAD.HI.U32 R4, R9, R11, RZ ;  /* 0x0000000b09047227 */ /* 0x000fc600078e00ff */
[----:B------:R0:W-:Y:S01]  /*b9b0*/  STL [R1+0x184], R0 ;  /* 0x0001840001007387 */ /* 0x0001e20000100800 */
[----:B------:R-:W-:Y:S02]  /*b9c0*/  IMAD.MOV R4, RZ, RZ, -R4 ;  /* 0x000000ffff047224 */ /* 0x000fe400078e0a04 */
[----:B0-----:R-:W-:-:S04]  /*b9d0*/  IMAD.MOV.U32 R0, RZ, RZ, R14 ;  /* 0x000000ffff007224 */ /* 0x001fc800078e000e */
[----:B------:R-:W-:Y:S02]  /*b9e0*/  @!P3 IMAD.MOV R0, RZ, RZ, -R0 ;  /* 0x000000ffff00b224 */ /* 0x000fe400078e0a00 */
[C---:B------:R-:W-:Y:S01]  /*b9f0*/  IMAD R11, R59.reuse, R4, R11 ;  /* 0x000000043b0b7224 */ /* 0x040fe200078e020b */
[----:B----4-:R-:W-:Y:S01]  /*ba00*/  IABS R4, R48 ;  /* 0x0000003000047213 */ /* 0x010fe20000000000 */
[----:B------:R-:W-:Y:S01]  /*ba10*/  @!P5 IMAD.IADD R6, R6, 0x1, -R59 ;  /* 0x000000010606d824 */ /* 0x000fe200078e0a3b */
[----:B------:R-:W-:Y:S01]  /*ba20*/  ISETP.GE.AND P5, PT, R48, RZ, PT ;  /* 0x000000ff3000720c */ /* 0x000fe20003fa6270 */
[----:B------:R0:W-:Y:S04]  /*ba30*/  STL [R1+0x180], R0 ;  /* 0x0001800001007387 */ /* 0x0001e80000100800 */
[----:B------:R-:W4:Y:S01]  /*ba40*/  LDL.LU R48, [R1+0x870] ;  /* 0x0008700001307983 */ /* 0x000f220000300800 */
[----:B------:R-:W-:-:S13]  /*ba50*/  ISETP.GT.U32.AND P2, PT, R59, R11, PT ;  /* 0x0000000b3b00720c */ /* 0x000fda0003f44070 */
[----:B------:R-:W-:-:S04]  /*ba60*/  @!P2 IADD3 R11, PT, PT, R11, -R59, RZ ;  /* 0x8000003b0b0ba210 */ /* 0x000fc80007ffe0ff */
[----:B------:R-:W-:Y:S01]  /*ba70*/  ISETP.GT.U32.AND P6, PT, R59, R11, PT ;  /* 0x0000000b3b00720c */ /* 0x000fe20003fc4070 */
[----:B------:R-:W-:Y:S01]  /*ba80*/  IMAD.HI.U32 R7, R9, R4, RZ ;  /* 0x0000000409077227 */ /* 0x000fe200078e00ff */
[----:B------:R-:W-:-:S03]  /*ba90*/  IABS R5, R43 ;  /* 0x0000002b00057213 */ /* 0x000fc60000000000 */
[----:B------:R-:W-:-:S08]  /*baa0*/  IMAD.MOV R7, RZ, RZ, -R7 ;  /* 0x000000ffff077224 */ /* 0x000fd000078e0a07 */
[----:B------:R-:W-:Y:S01]  /*bab0*/  @!P6 IMAD.IADD R11, R11, 0x1, -R59 ;  /* 0x000000010b0be824 */ /* 0x000fe200078e0a3b */
[----:B------:R-:W-:Y:S02]  /*bac0*/  ISETP.GE.AND P6, PT, R43, RZ, PT ;  /* 0x000000ff2b00720c */ /* 0x000fe40003fc6270 */
[----:B------:R-:W4:Y:S01]  /*bad0*/  LDL.LU R43, [R1+0x874] ;  /* 0x00087400012b7983 */ /* 0x000f220000300800 */
[C---:B------:R-:W-:Y:S01]  /*bae0*/  IMAD R4, R59.reuse, R7, R4 ;  /* 0x000000073b047224 */ /* 0x040fe200078e0204 */
[----:B------:R-:W-:Y:S01]  /*baf0*/  ISETP.GT.U32.AND P2, PT, R59, R2, PT ;  /* 0x000000023b00720c */ /* 0x000fe20003f44070 */
[----:B------:R-:W-:-:S03]  /*bb00*/  IMAD.HI.U32 R7, R9, R5, RZ ;  /* 0x0000000509077227 */ /* 0x000fc600078e00ff */
[----:B------:R-:W-:Y:S01]  /*bb10*/  ISETP.GT.U32.AND P3, PT, R59, R4, PT ;  /* 0x000000043b00720c */ /* 0x000fe20003f64070 */
[----:B------:R-:W-:-:S04]  /*bb20*/  IMAD.MOV R7, RZ, RZ, -R7 ;  /* 0x000000ffff077224 */ /* 0x000fc800078e0a07 */
[----:B------:R-:W-:-:S04]  /*bb30*/  IMAD R5, R59, R7, R5 ;  /* 0x000000073b057224 */ /* 0x000fc800078e0205 */
[----:B------:R-:W-:Y:S01]  /*bb40*/  @!P2 IMAD.IADD R2, R2, 0x1, -R59 ;  /* 0x000000010202a824 */ /* 0x000fe200078e0a3b */
[----:B------:R-:W-:-:S03]  /*bb50*/  ISETP.GT.U32.AND P2, PT, R59, R5, PT ;  /* 0x000000053b00720c */ /* 0x000fc60003f44070 */
[----:B------:R-:W-:Y:S01]  /*bb60*/  @!P3 IMAD.IADD R4, R4, 0x1, -R59 ;  /* 0x000000010404b824 */ /* 0x000fe200078e0a3b */
[----:B------:R-:W-:Y:S01]  /*bb70*/  ISETP.GE.AND P0, PT, R32, RZ, PT ;  /* 0x000000ff2000720c */ /* 0x000fe20003f06270 */
[----:B------:R-:W-:Y:S02]  /*bb80*/  IMAD.MOV.U32 R8, RZ, RZ, R6 ;  /* 0x000000ffff087224 */ /* 0x000fe400078e0006 */
[----:B0-----:R-:W-:Y:S02]  /*bb90*/  IMAD.MOV.U32 R0, RZ, RZ, R2 ;  /* 0x000000ffff007224 */ /* 0x001fe400078e0002 */
[----:B------:R-:W-:-:S04]  /*bba0*/  @!P1 IMAD.MOV R8, RZ, RZ, -R8 ;  /* 0x000000ffff089224 */ /* 0x000fc800078e0a08 */
[----:B------:R-:W-:Y:S01]  /*bbb0*/  @!P2 IMAD.IADD R5, R5, 0x1, -R59 ;  /* 0x000000010505a824 */ /* 0x000fe200078e0a3b */
[----:B------:R-:W-:-:S03]  /*bbc0*/  ISETP.GT.U32.AND P1, PT, R59, R4, PT ;  /* 0x000000043b00720c */ /* 0x000fc60003f24070 */
[----:B------:R-:W-:Y:S01]  /*bbd0*/  @!P0 IMAD.MOV R0, RZ, RZ, -R0 ;  /* 0x000000ffff008224 */ /* 0x000fe200078e0a00 */
[----:B------:R-:W-:-:S09]  /*bbe0*/  ISETP.GT.U32.AND P0, PT, R59, R5, PT ;  /* 0x000000053b00720c */ /* 0x000fd20003f04070 */
[----:B------:R-:W-:-:S04]  /*bbf0*/  @!P1 IMAD.IADD R4, R4, 0x1, -R59 ;  /* 0x0000000104049824 */ /* 0x000fc800078e0a3b */
[----:B------:R-:W-:Y:S01]  /*bc00*/  @!P0 IMAD.IADD R5, R5, 0x1, -R59 ;  /* 0x0000000105058824 */ /* 0x000fe200078e0a3b */
[----:B---3--:R-:W-:Y:S02]  /*bc10*/  IABS R16, R45 ;  /* 0x0000002d00107213 */ /* 0x008fe40000000000 */
[----:B------:R-:W-:Y:S02]  /*bc20*/  ISETP.GE.AND P3, PT, R45, RZ, PT ;  /* 0x000000ff2d00720c */ /* 0x000fe40003f66270 */
[----:B------:R-:W3:Y:S04]  /*bc30*/  LDL.LU R45, [R1+0x878] ;  /* 0x00087800012d7983 */ /* 0x000ee80000300800 */
[----:B------:R-:W-:Y:S04]  /*bc40*/  STL [R1+0x158], R8 ;  /* 0x0001580801007387 */ /* 0x000fe80000100800 */
[----:B------:R0:W-:Y:S02]  /*bc50*/  STL [R1+0x164], R0 ;  /* 0x0001640001007387 */ /* 0x0001e40000100800 */
[----:B0-----:R-:W-:-:S04]  /*bc60*/  IMAD.MOV.U32 R0, RZ, RZ, R11 ;  /* 0x000000ffff007224 */ /* 0x001fc800078e000b */
[----:B------:R-:W-:Y:S02]  /*bc70*/  @!P4 IMAD.MOV R0, RZ, RZ, -R0 ;  /* 0x000000ffff00c224 */ /* 0x000fe400078e0a00 */
[----:B------:R-:W-:-:S03]  /*bc80*/  IMAD.HI.U32 R17, R9, R16, RZ ;  /* 0x0000001009117227 */ /* 0x000fc600078e00ff */
[----:B------:R0:W-:Y:S01]  /*bc90*/  STL [R1+0x170], R0 ;  /* 0x0001700001007387 */ /* 0x0001e20000100800 */
[----:B------:R-:W-:-:S04]  /*bca0*/  IMAD.MOV R17, RZ, RZ, -R17 ;  /* 0x000000ffff117224 */ /* 0x000fc800078e0a11 */
[----:B------:R-:W-:Y:S02]  /*bcb0*/  IMAD R16, R59, R17, R16 ;  /* 0x000000113b107224 */ /* 0x000fe400078e0210 */
[----:B0-----:R-:W-:-:S03]  /*bcc0*/  IMAD.MOV.U32 R0, RZ, RZ, R4 ;  /* 0x000000ffff007224 */ /* 0x001fc600078e0004 */
[----:B------:R-:W-:Y:S02]  /*bcd0*/  ISETP.GT.U32.AND P2, PT, R59, R16, PT ;  /* 0x000000103b00720c */ /* 0x000fe40003f44070 */
[----:B------:R-:W-:Y:S02]  /*bce0*/  @!P5 IADD3 R0, PT, PT, -R0, RZ, RZ ;  /* 0x000000ff0000d210 */ /* 0x000fe40007ffe1ff */
[----:B--2---:R-:W-:Y:S02]  /*bcf0*/  IABS R12, R54 ;  /* 0x00000036000c7213 */ /* 0x004fe40000000000 */
[----:B------:R-:W-:Y:S02]  /*bd00*/  ISETP.GE.AND P1, PT, R54, RZ, PT ;  /* 0x000000ff3600720c */ /* 0x000fe40003f26270 */
[----:B------:R-:W2:Y:S01]  /*bd10*/  LDL.LU R54, [R1+0x87c] ;  /* 0x00087c0001367983 */ /* 0x000ea20000300800 */
[----:B------:R-:W-:-:S05]  /*bd20*/  IABS R7, R40 ;  /* 0x0000002800077213 */ /* 0x000fca0000000000 */
[----:B------:R-:W-:-:S04]  /*bd30*/  IMAD.HI.U32 R6, R9, R7, RZ ;  /* 0x0000000709067227 */ /* 0x000fc800078e00ff */
[----:B------:R-:W-:-:S04]  /*bd40*/  IMAD.MOV R6, RZ, RZ, -R6 ;  /* 0x000000ffff067224 */ /* 0x000fc800078e0a06 */
[----:B------:R-:W-:-:S05]  /*bd50*/  IMAD R7, R59, R6, R7 ;  /* 0x000000063b077224 */ /* 0x000fca00078e0207 */
[----:B------:R-:W-:Y:S01]  /*bd60*/  ISETP.GT.U32.AND P0, PT, R59, R7, PT ;  /* 0x000000073b00720c */ /* 0x000fe20003f04070 */
[----:B------:R0:W-:Y:S01]  /*bd70*/  STL [R1+0x160], R0 ;  /* 0x0001600001007387 */ /* 0x0001e20000100800 */
[----:B------:R-:W-:-:S11]  /*bd80*/  IMAD.HI.U32 R14, R9, R12, RZ ;  /* 0x0000000c090e7227 */ /* 0x000fd600078e00ff */
[----:B------:R-:W-:-:S05]  /*bd90*/  @!P0 IMAD.IADD R7, R7, 0x1, -R59 ;  /* 0x0000000107078824 */ /* 0x000fca00078e0a3b */
[C---:B------:R-:W-:Y:S01]  /*bda0*/  ISETP.GT.U32.AND P0, PT, R59.reuse, R7, PT ;  /* 0x000000073b00720c */ /* 0x040fe20003f04070 */
[----:B0-----:R-:W-:Y:S02]  /*bdb0*/  IMAD.MOV.U32 R0, RZ, RZ, R5 ;  /* 0x000000ffff007224 */ /* 0x001fe400078e0005 */
[----:B------:R-:W-:Y:S02]  /*bdc0*/  IMAD.MOV R14, RZ, RZ, -R14 ;  /* 0x000000ffff0e7224 */ /* 0x000fe400078e0a0e */
[----:B------:R-:W-:Y:S02]  /*bdd0*/  @!P6 IMAD.MOV R0, RZ, RZ, -R0 ;  /* 0x000000ffff00e224 */ /* 0x000fe400078e0a00 */
[--C-:B------:R-:W-:Y:S01]  /*bde0*/  @!P2 IMAD.IADD R16, R16, 0x1, -R59.reuse ;  /* 0x000000011010a824 */ /* 0x100fe200078e0a3b */
[----:B------:R-:W-:Y:S01]  /*bdf0*/  ISETP.GE.AND P2, PT, R40, RZ, PT ;  /* 0x000000ff2800720c */ /* 0x000fe20003f46270 */
[----:B------:R-:W-:Y:S01]  /*be00*/  IMAD R12, R59, R14, R12 ;  /* 0x0000000e3b0c7224 */ /* 0x000fe200078e020c */
[----:B------:R-:W2:Y:S03]  /*be10*/  LDL.LU R40, [R1+0x880] ;  /* 0x0008800001287983 */ /* 0x000ea60000300800 */
[----:B------:R-:W-:Y:S01]  /*be20*/  @!P0 IMAD.IADD R7, R7, 0x1, -R59 ;  /* 0x0000000107078824 */ /* 0x000fe200078e0a3b */
[----:B------:R0:W-:Y:S01]  /*be30*/  STL [R1+0x15c], R0 ;  /* 0x00015c0001007387 */ /* 0x0001e20000100800 */
[----:B----4-:R-:W-:-:S02]  /*be40*/  IABS R14, R48 ;  /* 0x00000030000e7213 */ /* 0x010fc40000000000 */
[----:B------:R-:W-:Y:S02]  /*be50*/  ISETP.GE.AND P0, PT, R48, RZ, PT ;  /* 0x000000ff3000720c */ /* 0x000fe40003f06270 */
[----:B------:R-:W4:Y:S01]  /*be60*/  LDL.LU R48, [R1+0x884] ;  /* 0x0008840001307983 */ /* 0x000f220000300800 */
[C---:B------:R-:W-:Y:S02]  /*be70*/  ISETP.GT.U32.AND P4, PT, R59.reuse, R12, PT ;  /* 0x0000000c3b00720c */ /* 0x040fe40003f84070 */
[----:B------:R-:W-:-:S11]  /*be80*/  ISETP.GT.U32.AND P5, PT, R59, R16, PT ;  /* 0x000000103b00720c */ /* 0x000fd60003fa4070 */
[----:B------:R-:W-:-:S05]  /*be90*/  @!P4 IMAD.IADD R12, R12, 0x1, -R59 ;  /* 0x000000010c0cc824 */ /* 0x000fca00078e0a3b */
[----:B------:R-:W-:Y:S01]  /*bea0*/  ISETP.GT.U32.AND P4, PT, R59, R12, PT ;  /* 0x0000000c3b00720c */ /* 0x000fe20003f84070 */
[----:B------:R-:W-:-:S04]  /*beb0*/  @!P5 IMAD.IADD R16, R16, 0x1, -R59 ;  /* 0x000000011010d824 */ /* 0x000fc800078e0a3b */
[----:B0-----:R-:W-:-:S04]  /*bec0*/  IMAD.MOV.U32 R0, RZ, RZ, R16 ;  /* 0x000000ffff007224 */ /* 0x001fc800078e0010 */
[----:B------:R-:W-:-:S04]  /*bed0*/  @!P3 IMAD.MOV R0, RZ, RZ, -R0 ;  /* 0x000000ffff00b224 */ /* 0x000fc800078e0a00 */
[----:B------:R-:W-:Y:S01]  /*bee0*/  @!P4 IMAD.IADD R12, R12, 0x1, -R59 ;  /* 0x000000010c0cc824 */ /* 0x000fe200078e0a3b */
[----:B------:R0:W-:Y:S03]  /*bef0*/  STL [R1+0x124], R0 ;  /* 0x0001240001007387 */ /* 0x0001e60000100800 */
[----:B------:R-:W-:Y:S01]  /*bf00*/  IMAD.MOV.U32 R8, RZ, RZ, R12 ;  /* 0x000000ffff087224 */ /* 0x000fe200078e000c */
[----:B------:R-:W-:-:S03]  /*bf10*/  IABS R2, R35 ;  /* 0x0000002300027213 */ /* 0x000fc60000000000 */
[----:B------:R-:W-:Y:S02]  /*bf20*/  @!P1 IMAD.MOV R8, RZ, RZ, -R8 ;  /* 0x000000ffff089224 */ /* 0x000fe400078e0a08 */
[----:B0-----:R-:W-:Y:S01]  /*bf30*/  IMAD.MOV.U32 R0, RZ, RZ, R7 ;  /* 0x000000ffff007224 */ /* 0x001fe200078e0007 */
[----:B------:R-:W-:Y:S01]  /*bf40*/  IABS R11, R43 ;  /* 0x0000002b000b7213 */ /* 0x000fe20000000000 */
[----:B------:R-:W-:Y:S01]  /*bf50*/  IMAD.HI.U32 R6, R9, R2, RZ ;  /* 0x0000000209067227 */ /* 0x000fe200078e00ff */
[----:B------:R-:W-:Y:S03]  /*bf60*/  STL [R1+0x128], R8 ;  /* 0x0001280801007387 */ /* 0x000fe60000100800 */
[----:B------:R-:W-:Y:S01]  /*bf70*/  @!P2 IMAD.MOV R0, RZ, RZ, -R0 ;  /* 0x000000ffff00a224 */ /* 0x000fe200078e0a00 */
[----:B------:R-:W-:Y:S02]  /*bf80*/  ISETP.GE.AND P2, PT, R43, RZ, PT ;  /* 0x000000ff2b00720c */ /* 0x000fe40003f46270 */
[----:B------:R-:W4:Y:S01]  /*bf90*/  LDL.LU R43, [R1+0x888] ;  /* 0x00088800012b7983 */ /* 0x000f220000300800 */
[----:B------:R-:W-:-:S02]  /*bfa0*/  IMAD.MOV R6, RZ, RZ, -R6 ;  /* 0x000000ffff067224 */ /* 0x000fc400078e0a06 */
        /* <DEDUP_REMOVED lines=8> */
[----:B------:R-:W-:Y:S01]  /*c030*/  ISETP.GT.U32.AND P4, PT, R59, R2, PT ;  /* 0x000000023b00720c */ /* 0x000fe20003f84070 */
[----:B------:R0:W-:Y:S01]  /*c040*/  STL [R1+0x130], R0 ;  /* 0x0001300001007387 */ /* 0x0001e20000100800 */
[----:B------:R-:W-:-:S11]  /*c050*/  IMAD.HI.U32 R4, R9, R11, RZ ;  /* 0x0000000b09047227 */ /* 0x000fd600078e00ff */
[----:B------:R-:W-:Y:S02]  /*c060*/  @!P4 IMAD.IADD R2, R2, 0x1, -R59 ;  /* 0x000000010202c824 */ /* 0x000fe400078e0a3b */
[----:B------:R-:W-:Y:S01]  /*c070*/  IMAD.MOV R4, RZ, RZ, -R4 ;  /* 0x000000ffff047224 */ /* 0x000fe200078e0a04 */
[----:B---3--:R-:W-:-:S05]  /*c080*/  IABS R6, R45 ;  /* 0x0000002d00067213 */ /* 0x008fca0000000000 */
[----:B------:R-:W-:-:S04]  /*c090*/  IMAD.HI.U32 R14, R9, R6, RZ ;  /* 0x00000006090e7227 */ /* 0x000fc800078e00ff */
[----:B------:R-:W-:-:S04]  /*c0a0*/  IMAD.MOV R14, RZ, RZ, -R14 ;  /* 0x000000ffff0e7224 */ /* 0x000fc800078e0a0e */
[----:B------:R-:W-:Y:S01]  /*c0b0*/  IMAD R6, R59, R14, R6 ;  /* 0x0000000e3b067224 */ /* 0x000fe200078e0206 */
[----:B------:R-:W-:Y:S02]  /*c0c0*/  ISETP.GE.AND P4, PT, R45, RZ, PT ;  /* 0x000000ff2d00720c */ /* 0x000fe40003f86270 */
[----:B------:R-:W3:Y:S02]  /*c0d0*/  LDL.LU R45, [R1+0x88c] ;  /* 0x00088c00012d7983 */ /* 0x000ee40000300800 */
[C---:B------:R-:W-:Y:S01]  /*c0e0*/  ISETP.GT.U32.AND P1, PT, R59.reuse, R6, PT ;  /* 0x000000063b00720c */ /* 0x040fe20003f24070 */
[----:B------:R-:W-:Y:S01]  /*c0f0*/  IMAD R11, R59, R4, R11 ;  /* 0x000000043b0b7224 */ /* 0x000fe200078e020b */
[----:B------:R-:W-:-:S11]  /*c100*/  ISETP.GE.AND P5, PT, R35, RZ, PT ;  /* 0x000000ff2300720c */ /* 0x000fd60003fa6270 */
[----:B------:R-:W-:Y:S01]  /*c110*/  @!P1 IMAD.IADD R6, R6, 0x1, -R59 ;  /* 0x0000000106069824 */ /* 0x000fe200078e0a3b */
[----:B------:R-:W-:Y:S01]  /*c120*/  ISETP.GT.U32.AND P3, PT, R59, R5, PT ;  /* 0x000000053b00720c */ /* 0x000fe20003f64070 */
[----:B0-----:R-:W-:-:S05]  /*c130*/  IMAD.MOV.U32 R0, RZ, RZ, R2 ;  /* 0x000000ffff007224 */ /* 0x001fca00078e0002 */
[----:B------:R-:W-:-:S07]  /*c140*/  @!P5 IADD3 R0, PT, PT, -R0, RZ, RZ ;  /* 0x000000ff0000d210 */ /* 0x000fce0007ffe1ff */
[----:B------:R-:W-:Y:S01]  /*c150*/  @!P3 IMAD.IADD R5, R5, 0x1, -R59 ;  /* 0x000000010505b824 */ /* 0x000fe200078e0a3b */
[----:B--2---:R-:W-:Y:S02]  /*c160*/  IABS R4, R54 ;  /* 0x0000003600047213 */ /* 0x004fe40000000000 */
[----:B------:R-:W-:Y:S02]  /*c170*/  ISETP.GE.AND P1, PT, R54, RZ, PT ;  /* 0x000000ff3600720c */ /* 0x000fe40003f26270 */
[----:B------:R-:W2:Y:S04]  /*c180*/  LDL.LU R54, [R1+0x890] ;  /* 0x0008900001367983 */ /* 0x000ea80000300800 */
[----:B------:R0:W-:Y:S02]  /*c190*/  STL [R1+0x148], R0 ;  /* 0x0001480001007387 */ /* 0x0001e40000100800 */
[----:B0-----:R-:W-:-:S04]  /*c1a0*/  IMAD.MOV.U32 R0, RZ, RZ, R5 ;  /* 0x000000ffff007224 */ /* 0x001fc800078e0005 */
[----:B------:R-:W-:Y:S01]  /*c1b0*/  @!P0 IMAD.MOV R0, RZ, RZ, -R0 ;  /* 0x000000ffff008224 */ /* 0x000fe200078e0a00 */
[----:B----4-:R-:W-:Y:S02]  /*c1c0*/  IABS R2, R48 ;  /* 0x0000003000027213 */ /* 0x010fe40000000000 */
[----:B------:R-:W-:Y:S02]  /*c1d0*/  ISETP.GE.AND P0, PT, R48, RZ, PT ;  /* 0x000000ff3000720c */ /* 0x000fe40003f06270 */
[----:B------:R-:W4:Y:S01]  /*c1e0*/  LDL.LU R48, [R1+0x894] ;  /* 0x0008940001307983 */ /* 0x000f220000300800 */
[C---:B------:R-:W-:Y:S02]  /*c1f0*/  ISETP.GT.U32.AND P6, PT, R59.reuse, R11, PT ;  /* 0x0000000b3b00720c */ /* 0x040fe40003fc4070 */
[----:B------:R-:W-:Y:S01]  /*c200*/  ISETP.GT.U32.AND P5, PT, R59, R6, PT ;  /* 0x000000063b00720c */ /* 0x000fe20003fa4070 */
[----:B------:R-:W4:Y:S10]  /*c210*/  LDL.LU R35, [R1+0x898] ;  /* 0x0008980001237983 */ /* 0x000f340000300800 */
[----:B------:R-:W-:-:S05]  /*c220*/  @!P6 IMAD.IADD R11, R11, 0x1, -R59 ;  /* 0x000000010b0be824 */ /* 0x000fca00078e0a3b */
[----:B------:R-:W-:Y:S01]  /*c230*/  ISETP.GT.U32.AND P6, PT, R59, R11, PT ;  /* 0x0000000b3b00720c */ /* 0x000fe20003fc4070 */
[--C-:B------:R-:W-:Y:S01]  /*c240*/  @!P5 IMAD.IADD R6, R6, 0x1, -R59.reuse ;  /* 0x000000010606d824 */ /* 0x100fe200078e0a3b */
[----:B------:R0:W-:Y:S11]  /*c250*/  STL [R1+0x144], R0 ;  /* 0x0001440001007387 */ /* 0x0001f60000100800 */
[----:B------:R-:W-:-:S04]  /*c260*/  @!P6 IMAD.IADD R11, R11, 0x1, -R59 ;  /* 0x000000010b0be824 */ /* 0x000fc800078e0a3b */
[----:B------:R-:W-:Y:S02]  /*c270*/  IMAD.MOV.U32 R8, RZ, RZ, R11 ;  /* 0x000000ffff087224 */ /* 0x000fe400078e000b */
[----:B0-----:R-:W-:Y:S02]  /*c280*/  IMAD.MOV.U32 R0, RZ, RZ, R6 ;  /* 0x000000ffff007224 */ /* 0x001fe400078e0006 */
[----:B------:R-:W-:Y:S02]  /*c290*/  @!P2 IMAD.MOV R8, RZ, RZ, -R8 ;  /* 0x000000ffff08a224 */ /* 0x000fe400078e0a08 */
[----:B------:R-:W-:-:S03]  /*c2a0*/  @!P4 IMAD.MOV R0, RZ, RZ, -R0 ;  /* 0x000000ffff00c224 */ /* 0x000fc600078e0a00 */
[----:B------:R-:W-:Y:S01]  /*c2b0*/  STL [R1+0x138], R8 ;  /* 0x0001380801007387 */ /* 0x000fe20000100800 */
[----:B------:R-:W-:-:S03]  /*c2c0*/  IABS R7, R40 ;  /* 0x0000002800077213 */ /* 0x000fc60000000000 */
[----:B------:R-:W4:Y:S01]  /*c2d0*/  LDL.LU R29, [R1+0x89c] ;  /* 0x00089c00011d7983 */ /* 0x000f220000300800 */
[----:B------:R-:W-:-:S03]  /*c2e0*/  ISETP.GE.AND P6, PT, R40, RZ, PT ;  /* 0x000000ff2800720c */ /* 0x000fc60003fc6270 */
[----:B------:R0:W-:Y:S01]  /*c2f0*/  STL [R1+0x140], R0 ;  /* 0x0001400001007387 */ /* 0x0001e20000100800 */
[----:B------:R-:W-:-:S03]  /*c300*/  IMAD.HI.U32 R14, R9, R4, RZ ;  /* 0x00000004090e7227 */ /* 0x000fc600078e00ff */
[----:B------:R-:W4:Y:S01]  /*c310*/  LDL.LU R40, [R1+0x8a0] ;  /* 0x0008a00001287983 */ /* 0x000f220000300800 */
[----:B------:R-:W-:Y:S01]  /*c320*/  IMAD.MOV R14, RZ, RZ, -R14 ;  /* 0x000000ffff0e7224 */ /* 0x000fe200078e0a0e */
[----:B------:R-:W-:Y:S02]  /*c330*/  IABS R11, R43 ;  /* 0x0000002b000b7213 */ /* 0x000fe40000000000 */
[----:B------:R-:W-:Y:S01]  /*c340*/  ISETP.GE.AND P2, PT, R43, RZ, PT ;  /* 0x000000ff2b00720c */ /* 0x000fe20003f46270 */
[C---:B------:R-:W-:Y:S01]  /*c350*/  IMAD R4, R59.reuse, R14, R4 ;  /* 0x0000000e3b047224 */ /* 0x040fe200078e0204 */
[----:B------:R-:W4:Y:S04]  /*c360*/  LDL.LU R43, [R1+0x8a4] ;  /* 0x0008a400012b7983 */ /* 0x000f280000300800 */
[----:B------:R-:W-:Y:S01]  /*c370*/  ISETP.GT.U32.AND P3, PT, R59, R4, PT ;  /* 0x000000043b00720c */ /* 0x000fe20003f64070 */
[----:B------:R-:W-:Y:S01]  /*c380*/  IMAD.HI.U32 R12, R9, R7, RZ ;  /* 0x00000007090c7227 */ /* 0x000fe200078e00ff */
[----:B------:R-:W4:Y:S03]  /*c390*/  LDL.LU R32, [R1+0x8a8] ;  /* 0x0008a80001207983 */ /* 0x000f260000300800 */
[----:B------:R-:W-:-:S04]  /*c3a0*/  IMAD.MOV R12, RZ, RZ, -R12 ;  /* 0x000000ffff0c7224 */ /* 0x000fc800078e0a0c */
[----:B------:R-:W-:-:S04]  /*c3b0*/  IMAD R7, R59, R12, R7 ;  /* 0x0000000c3b077224 */ /* 0x000fc800078e0207 */
[----:B------:R-:W-:Y:S01]  /*c3c0*/  @!P3 IMAD.IADD R4, R4, 0x1, -R59 ;  /* 0x000000010404b824 */ /* 0x000fe200078e0a3b */
[----:B------:R-:W-:-:S04]  /*c3d0*/  ISETP.GT.U32.AND P5, PT, R59, R7, PT ;  /* 0x000000073b00720c */ /* 0x000fc80003fa4070 */
[----:B------:R-:W-:Y:S01]  /*c3e0*/  ISETP.GT.U32.AND P3, PT, R59, R4, PT ;  /* 0x000000043b00720c */ /* 0x000fe20003f64070 */
[----:B------:R-:W-:-:S04]  /*c3f0*/  IMAD.HI.U32 R5, R9, R2, RZ ;  /* 0x0000000209057227 */ /* 0x000fc800078e00ff */
[----:B------:R-:W-:-:S04]  /*c400*/  IMAD.MOV R5, RZ, RZ, -R5 ;  /* 0x000000ffff057224 */ /* 0x000fc800078e0a05 */
[----:B------:R-:W-:-:S04]  /*c410*/  @!P5 IMAD.IADD R7, R7, 0x1, -R59 ;  /* 0x000000010707d824 */ /* 0x000fc800078e0a3b */
[----:B------:R-:W-:Y:S02]  /*c420*/  @!P3 IMAD.IADD R4, R4, 0x1, -R59 ;  /* 0x000000010404b824 */ /* 0x000fe400078e0a3b */
[C---:B------:R-:W-:Y:S02]  /*c430*/  IMAD R2, R59.reuse, R5, R2 ;  /* 0x000000053b027224 */ /* 0x040fe400078e0202 */
[----:B0-----:R-:W-:Y:S01]  /*c440*/  IMAD.MOV.U32 R0, RZ, RZ, R4 ;  /* 0x000000ffff007224 */ /* 0x001fe200078e0004 */
[----:B------:R-:W-:Y:S01]  /*c450*/  ISETP.GT.U32.AND P5, PT, R59, R7, PT ;  /* 0x000000073b00720c */ /* 0x000fe20003fa4070 */
[----:B------:R-:W-:-:S04]  /*c460*/  IMAD.HI.U32 R14, R9, R11, RZ ;  /* 0x0000000b090e7227 */ /* 0x000fc800078e00ff */
[----:B------:R-:W-:Y:S01]  /*c470*/  @!P1 IMAD.MOV R0, RZ, RZ, -R0 ;  /* 0x000000ffff009224 */ /* 0x000fe200078e0a00 */
[----:B------:R-:W-:Y:S01]  /*c480*/  ISETP.GT.U32.AND P1, PT, R59, R2, PT ;  /* 0x000000023b00720c */ /* 0x000fe20003f24070 */
[----:B------:R-:W-:-:S04]  /*c490*/  IMAD.MOV R14, RZ, RZ, -R14 ;  /* 0x000000ffff0e7224 */ /* 0x000fc800078e0a0e */
[----:B------:R-:W-:Y:S02]  /*c4a0*/  IMAD R11, R59, R14, R11 ;  /* 0x0000000e3b0b7224 */ /* 0x000fe400078e020b */
[----:B------:R-:W-:-:S03]  /*c4b0*/  @!P5 IMAD.IADD R7, R7, 0x1, -R59 ;  /* 0x000000010707d824 */ /* 0x000fc600078e0a3b */
[----:B------:R-:W-:-:S03]  /*c4c0*/  ISETP.GT.U32.AND P5, PT, R59, R11, PT ;  /* 0x0000000b3b00720c */ /* 0x000fc60003fa4070 */
[--C-:B------:R-:W-:Y:S01]  /*c4d0*/  @!P1 IMAD.IADD R2, R2, 0x1, -R59.reuse ;  /* 0x0000000102029824 */ /* 0x100fe200078e0a3b */
[----:B---3--:R-:W-:Y:S02]  /*c4e0*/  ISETP.GE.AND P4, PT, R45, RZ, PT ;  /* 0x000000ff2d00720c */ /* 0x008fe40003f86270 */
[----:B------:R-:W-:Y:S02]  /*c4f0*/  IABS R12, R45 ;  /* 0x0000002d000c7213 */ /* 0x000fe40000000000 */
[----:B------:R-:W3:Y:S04]  /*c500*/  LDL.LU R45, [R1+0x8ac] ;  /* 0x0008ac00012d7983 */ /* 0x000ee80000300800 */
[----:B------:R0:W-:Y:S01]  /*c510*/  STL [R1+0x13c], R0 ;  /* 0x00013c0001007387 */ /* 0x0001e20000100800 */
[----:B------:R-:W-:Y:S01]  /*c520*/  ISETP.GT.U32.AND P1, PT, R59, R2, PT ;  /* 0x000000023b00720c */ /* 0x000fe20003f24070 */
[----:B------:R-:W-:-:S05]  /*c530*/  @!P5 IMAD.IADD R11, R11, 0x1, -R59 ;  /* 0x000000010b0bd824 */ /* 0x000fca00078e0a3b */
[----:B------:R-:W-:Y:S01]  /*c540*/  ISETP.GT.U32.AND P5, PT, R59, R11, PT ;  /* 0x0000000b3b00720c */ /* 0x000fe20003fa4070 */
[----:B------:R-:W-:-:S06]  /*c550*/  IMAD.MOV.U32 R8, RZ, RZ, R7 ;  /* 0x000000ffff087224 */ /* 0x000fcc00078e0007 */
[----:B------:R-:W-:Y:S01]  /*c560*/  @!P1 IADD3 R2, PT, PT, R2, -R59, RZ ;  /* 0x8000003b02029210 */ /* 0x000fe20007ffe0ff */
[----:B------:R-:W-:-:S04]  /*c570*/  @!P6 IMAD.MOV R8, RZ, RZ, -R8 ;  /* 0x000000ffff08e224 */ /* 0x000fc800078e0a08 */
[----:B0-----:R-:W-:Y:S01]  /*c580*/  IMAD.MOV.U32 R0, RZ, RZ, R2 ;  /* 0x000000ffff007224 */ /* 0x001fe200078e0002 */
[----:B--2---:R-:W-:Y:S02]  /*c590*/  ISETP.GE.AND P3, PT, R54, RZ, PT ;  /* 0x000000ff3600720c */ /* 0x004fe40003f66270 */
[----:B------:R-:W-:Y:S02]  /*c5a0*/  IABS R6, R54 ;  /* 0x0000003600067213 */ /* 0x000fe40000000000 */
[----:B------:R-:W2:Y:S01]  /*c5b0*/  LDL.LU R54, [R1+0x8b0] ;  /* 0x0008b00001367983 */ /* 0x000ea20000300800 */
        /* <DEDUP_REMOVED lines=8> */
[----:B------:R-:W-:Y:S01]  /*c640*/  IMAD.MOV R16, RZ, RZ, -R16 ;  /* 0x000000ffff107224 */ /* 0x000fe200078e0a10 */
[----:B------:R-:W-:-:S03]  /*c650*/  IABS R4, R35 ;  /* 0x0000002300047213 */ /* 0x000fc60000000000 */
[----:B------:R-:W-:Y:S02]  /*c660*/  IMAD R12, R59, R16, R12 ;  /* 0x000000103b0c7224 */ /* 0x000fe400078e020c */
[----:B------:R-:W-:-:S03]  /*c670*/  IMAD.HI.U32 R14, R9, R6, RZ ;  /* 0x00000006090e7227 */ /* 0x000fc600078e00ff */
[----:B------:R-:W-:Y:S01]  /*c680*/  ISETP.GT.U32.AND P1, PT, R59, R12, PT ;  /* 0x0000000c3b00720c */ /* 0x000fe20003f24070 */
[----:B------:R-:W-:-:S04]  /*c690*/  IMAD.HI.U32 R17, R9, R4, RZ ;  /* 0x0000000409117227 */ /* 0x000fc800078e00ff */
[----:B------:R-:W-:Y:S02]  /*c6a0*/  IMAD.MOV R14, RZ, RZ, -R14 ;  /* 0x000000ffff0e7224 */ /* 0x000fe400078e0a0e */
[----:B------:R-:W-:Y:S02]  /*c6b0*/  IMAD.MOV R17, RZ, RZ, -R17 ;  /* 0x000000ffff117224 */ /* 0x000fe400078e0a11 */
[C---:B------:R-:W-:Y:S02]  /*c6c0*/  IMAD R6, R59.reuse, R14, R6 ;  /* 0x0000000e3b067224 */ /* 0x040fe400078e0206 */
[----:B------:R-:W-:Y:S02]  /*c6d0*/  IMAD R4, R59, R17, R4 ;  /* 0x000000113b047224 */ /* 0x000fe400078e0204 */
[----:B------:R-:W-:Y:S01]  /*c6e0*/  IMAD.HI.U32 R19, R9, R5, RZ ;  /* 0x0000000509137227 */ /* 0x000fe200078e00ff */
[----:B------:R-:W-:-:S03]  /*c6f0*/  ISETP.GT.U32.AND P6, PT, R59, R6, PT ;  /* 0x000000063b00720c */ /* 0x000fc60003fc4070 */
[----:B------:R-:W-:Y:S01]  /*c700*/  @!P1 IMAD.IADD R12, R12, 0x1, -R59 ;  /* 0x000000010c0c9824 */ /* 0x000fe200078e0a3b */
[----:B------:R-:W-:Y:S01]  /*c710*/  ISETP.GT.U32.AND P1, PT, R59, R4, PT ;  /* 0x000000043b00720c */ /* 0x000fe20003f24070 */
[----:B------:R-:W-:-:S04]  /*c720*/  IMAD.MOV R19, RZ, RZ, -R19 ;  /* 0x000000ffff137224 */ /* 0x000fc800078e0a13 */
[----:B------:R-:W-:Y:S01]  /*c730*/  IMAD R5, R59, R19, R5 ;  /* 0x000000133b057224 */ /* 0x000fe200078e0205 */
[----:B------:R-:W-:-:S05]  /*c740*/  IABS R16, R29 ;  /* 0x0000001d00107213 */ /* 0x000fca0000000000 */
[----:B------:R-:W-:Y:S01]  /*c750*/  IMAD.HI.U32 R17, R9, R16, RZ ;  /* 0x0000001009117227 */ /* 0x000fe200078e00ff */
[----:B------:R-:W-:-:S03]  /*c760*/  IABS R14, R40 ;  /* 0x00000028000e7213 */ /* 0x000fc60000000000 */
[----:B------:R-:W-:Y:S02]  /*c770*/  IMAD.MOV R17, RZ, RZ, -R17 ;  /* 0x000000ffff117224 */ /* 0x000fe400078e0a11 */
[----:B------:R-:W-:Y:S01]  /*c780*/  IMAD.HI.U32 R7, R9, R14, RZ ;  /* 0x0000000e09077227 */ /* 0x000fe200078e00ff */
[----:B------:R-:W-:-:S03]  /*c790*/  ISETP.GT.U32.AND P0, PT, R59, R5, PT ;  /* 0x000000053b00720c */ /* 0x000fc60003f04070 */
[----:B------:R-:W-:Y:S02]  /*c7a0*/  IMAD.MOV R2, RZ, RZ, -R7 ;  /* 0x000000ffff027224 */ /* 0x000fe400078e0a07 */
[C---:B------:R-:W-:Y:S01]  /*c7b0*/  IMAD R7, R59.reuse, R17, R16 ;  /* 0x000000113b077224 */ /* 0x040fe200078e0210 */
[----:B------:R-:W-:Y:S01]  /*c7c0*/  IABS R16, R43 ;  /* 0x0000002b00107213 */ /* 0x000fe20000000000 */
[--C-:B------:R-:W-:Y:S01]  /*c7d0*/  @!P6 IMAD.IADD R6, R6, 0x1, -R59.reuse ;  /* 0x000000010606e824 */ /* 0x100fe200078e0a3b */
[----:B------:R-:W-:Y:S01]  /*c7e0*/  ISETP.GT.U32.AND P6, PT, R59, R12, PT ;  /* 0x0000000c3b00720c */ /* 0x000fe20003fc4070 */
[----:B------:R-:W-:Y:S02]  /*c7f0*/  @!P1 IMAD.IADD R4, R4, 0x1, -R59 ;  /* 0x0000000104049824 */ /* 0x000fe400078e0a3b */
[----:B0-----:R-:W-:Y:S02]  /*c800*/  IMAD.MOV.U32 R0, RZ, RZ, R11 ;  /* 0x000000ffff007224 */ /* 0x001fe400078e000b */
[----:B------:R-:W-:Y:S01]  /*c810*/  IMAD.HI.U32 R17, R9, R16, RZ ;  /* 0x0000001009117227 */ /* 0x000fe200078e00ff */
[----:B------:R-:W-:-:S03]  /*c820*/  ISETP.GT.U32.AND P1, PT, R59, R4, PT ;  /* 0x000000043b00720c */ /* 0x000fc60003f24070 */
[----:B------:R-:W-:Y:S01]  /*c830*/  @!P2 IMAD.MOV R0, RZ, RZ, -R0 ;  /* 0x000000ffff00a224 */ /* 0x000fe200078e0a00 */
[----:B------:R-:W-:Y:S01]  /*c840*/  ISETP.GT.U32.AND P2, PT, R59, R6, PT ;  /* 0x000000063b00720c */ /* 0x000fe20003f44070 */
[----:B------:R-:W-:Y:S02]  /*c850*/  IMAD.MOV R17, RZ, RZ, -R17 ;  /* 0x000000ffff117224 */ /* 0x000fe400078e0a11 */
[--C-:B------:R-:W-:Y:S02]  /*c860*/  @!P0 IMAD.IADD R5, R5, 0x1, -R59.reuse ;  /* 0x0000000105058824 */ /* 0x100fe400078e0a3b */
[--C-:B------:R-:W-:Y:S01]  /*c870*/  @!P6 IMAD.IADD R12, R12, 0x1, -R59.reuse ;  /* 0x000000010c0ce824 */ /* 0x100fe200078e0a3b */
[C---:B------:R-:W-:Y:S01]  /*c880*/  ISETP.GT.U32.AND P6, PT, R59.reuse, R7, PT ;  /* 0x000000073b00720c */ /* 0x040fe20003fc4070 */
[C---:B------:R-:W-:Y:S02]  /*c890*/  IMAD R16, R59.reuse, R17, R16 ;  /* 0x000000113b107224 */ /* 0x040fe400078e0210 */
[C---:B------:R-:W-:Y:S01]  /*c8a0*/  IMAD R2, R59.reuse, R2, R14 ;  /* 0x000000023b027224 */ /* 0x040fe200078e020e */
[C---:B------:R-:W-:Y:S01]  /*c8b0*/  ISETP.GT.U32.AND P0, PT, R59.reuse, R5, PT ;  /* 0x000000053b00720c */ /* 0x040fe20003f04070 */
[--C-:B------:R-:W-:Y:S01]  /*c8c0*/  @!P1 IMAD.IADD R4, R4, 0x1, -R59.reuse ;  /* 0x0000000104049824 */ /* 0x100fe200078e0a3b */
[C---:B------:R-:W-:Y:S01]  /*c8d0*/  ISETP.GT.U32.AND P1, PT, R59.reuse, R16, PT ;  /* 0x000000103b00720c */ /* 0x040fe20003f24070 */
[----:B------:R-:W-:Y:S01]  /*c8e0*/  @!P2 IMAD.IADD R6, R6, 0x1, -R59 ;  /* 0x000000010606a824 */ /* 0x000fe200078e0a3b */
[----:B------:R-:W-:Y:S01]  /*c8f0*/  ISETP.GT.U32.AND P2, PT, R59, R2, PT ;  /* 0x000000023b00720c */ /* 0x000fe20003f44070 */
[----:B------:R0:W-:Y:S01]  /*c900*/  STL [R1+0x114], R0 ;  /* 0x0001140001007387 */ /* 0x0001e20000100800 */
[----:B------:R-:W-:-:S03]  /*c910*/  MOV R8, R12 ;  /* 0x0000000c00087202 */ /* 0x000fc60000000f00 */
[----:B------:R-:W-:-:S04]  /*c920*/  @!P6 IMAD.IADD R7, R7, 0x1, -R59 ;  /* 0x000000010707e824 */ /* 0x000fc800078e0a3b */
[--C-:B------:R-:W-:Y:S01]  /*c930*/  @!P0 IMAD.IADD R5, R5, 0x1, -R59.reuse ;  /* 0x0000000105058824 */ /* 0x100fe200078e0a3b */
[----:B------:R-:W-:Y:S01]  /*c940*/  ISETP.GE.AND P0, PT, R35, RZ, PT ;  /* 0x000000ff2300720c */ /* 0x000fe20003f06270 */
[----:B0-----:R-:W-:Y:S01]  /*c950*/  IMAD.MOV.U32 R0, RZ, RZ, R6 ;  /* 0x000000ffff007224 */ /* 0x001fe200078e0006 */
[----:B------:R-:W4:Y:S01]  /*c960*/  LDL.LU R35, [R1+0x8b8] ;  /* 0x0008b80001237983 */ /* 0x000f220000300800 */
[--C-:B------:R-:W-:Y:S01]  /*c970*/  @!P1 IMAD.IADD R16, R16, 0x1, -R59.reuse ;  /* 0x0000000110109824 */ /* 0x100fe200078e0a3b */
[C---:B------:R-:W-:Y:S01]  /*c980*/  ISETP.GT.U32.AND P1, PT, R59.reuse, R7, PT ;  /* 0x000000073b00720c */ /* 0x040fe20003f24070 */
[----:B------:R-:W-:Y:S02]  /*c990*/  @!P2 IMAD.IADD R2, R2, 0x1, -R59 ;  /* 0x000000010202a824 */ /* 0x000fe400078e0a3b */
[----:B------:R-:W-:Y:S02]  /*c9a0*/  @!P4 IMAD.MOV R8, RZ, RZ, -R8 ;  /* 0x000000ffff08c224 */ /* 0x000fe400078e0a08 */
[----:B------:R-:W-:Y:S01]  /*c9b0*/  @!P3 IMAD.MOV R0, RZ, RZ, -R0 ;  /* 0x000000ffff00b224 */ /* 0x000fe200078e0a00 */
[----:B------:R-:W-:Y:S01]  /*c9c0*/  ISETP.GT.U32.AND P3, PT, R59, R2, PT ;  /* 0x000000023b00720c */ /* 0x000fe20003f64070 */
[----:B------:R-:W-:Y:S01]  /*c9d0*/  IMAD.MOV.U32 R6, RZ, RZ, R5 ;  /* 0x000000ffff067224 */ /* 0x000fe200078e0005 */
[----:B------:R-:W-:Y:S01]  /*c9e0*/  STL [R1+0x10c], R8 ;  /* 0x00010c0801007387 */ /* 0x000fe20000100800 */
[----:B------:R-:W-:-:S03]  /*c9f0*/  ISETP.GE.AND P6, PT, R29, RZ, PT ;  /* 0x000000ff1d00720c */ /* 0x000fc60003fc6270 */
[----:B------:R0:W-:Y:S01]  /*ca00*/  STL [R1+0x108], R0 ;  /* 0x0001080001007387 */ /* 0x0001e20000100800 */
[----:B------:R-:W-:Y:S01]  /*ca10*/  @!P5 IMAD.MOV R6, RZ, RZ, -R6 ;  /* 0x000000ffff06d224 */ /* 0x000fe200078e0a06 */
[----:B------:R-:W-:Y:S02]  /*ca20*/  IABS R19, R32 ;  /* 0x0000002000137213 */ /* 0x000fe40000000000 */
[----:B------:R-:W-:Y:S01]  /*ca30*/  ISETP.GE.AND P2, PT, R40, RZ, PT ;  /* 0x000000ff2800720c */ /* 0x000fe20003f46270 */
[----:B0-----:R-:W-:Y:S01]  /*ca40*/  IMAD.MOV.U32 R0, RZ, RZ, R4 ;  /* 0x000000ffff007224 */ /* 0x001fe200078e0004 */
[----:B------:R-:W-:Y:S01]  /*ca50*/  STL [R1+0x104], R6 ;  /* 0x0001040601007387 */ /* 0x000fe20000100800 */
[----:B------:R-:W-:Y:S02]  /*ca60*/  @!P1 IMAD.IADD R7, R7, 0x1, -R59 ;  /* 0x0000000107079824 */ /* 0x000fe400078e0a3b */
[----:B------:R-:W-:Y:S01]  /*ca70*/  @!P0 IMAD.MOV R0, RZ, RZ, -R0 ;  /* 0x000000ffff008224 */ /* 0x000fe200078e0a00 */
[----:B------:R-:W4:Y:S01]  /*ca80*/  LDL.LU R40, [R1+0x8bc] ;  /* 0x0008bc0001287983 */ /* 0x000f220000300800 */
[----:B------:R-:W-:-:S03]  /*ca90*/  IMAD.HI.U32 R17, R9, R19, RZ ;  /* 0x0000001309117227 */ /* 0x000fc600078e00ff */
[----:B------:R0:W-:Y:S01]  /*caa0*/  STL [R1+0x100], R0 ;  /* 0x0001000001007387 */ /* 0x0001e20000100800 */
[----:B------:R-:W-:Y:S01]  /*cab0*/  IMAD.MOV R17, RZ, RZ, -R17 ;  /* 0x000000ffff117224 */ /* 0x000fe200078e0a11 */
[----:B---3--:R-:W-:Y:S01]  /*cac0*/  IABS R11, R45 ;  /* 0x0000002d000b7213 */ /* 0x008fe20000000000 */
[----:B------:R-:W-:Y:S02]  /*cad0*/  @!P3 IMAD.IADD R2, R2, 0x1, -R59 ;  /* 0x000000010202b824 */ /* 0x000fe400078e0a3b */
[----:B0-----:R-:W-:Y:S02]  /*cae0*/  IMAD.MOV.U32 R0, RZ, RZ, R7 ;  /* 0x000000ffff007224 */ /* 0x001fe400078e0007 */
[----:B------:R-:W-:Y:S01]  /*caf0*/  IMAD.HI.U32 R22, R9, R11, RZ ;  /* 0x0000000b09167227 */ /* 0x000fe200078e00ff */
[----:B------:R-:W-:Y:S02]  /*cb00*/  ISETP.GE.AND P3, PT, R43, RZ, PT ;  /* 0x000000ff2b00720c */ /* 0x000fe40003f66270 */
[----:B------:R-:W3:Y:S01]  /*cb10*/  LDL.LU R43, [R1+0x8c0] ;  /* 0x0008c000012b7983 */ /* 0x000ee20000300800 */
[----:B------:R-:W-:-:S02]  /*cb20*/  @!P6 IMAD.MOV R0, RZ, RZ, -R0 ;  /* 0x000000ffff00e224 */ /* 0x000fc400078e0a00 */
[----:B------:R-:W-:Y:S02]  /*cb30*/  IMAD.MOV R22, RZ, RZ, -R22 ;  /* 0x000000ffff167224 */ /* 0x000fe400078e0a16 */
[C---:B------:R-:W-:Y:S02]  /*cb40*/  IMAD R17, R59.reuse, R17, R19 ;  /* 0x000000113b117224 */ /* 0x040fe400078e0213 */
[----:B------:R-:W-:Y:S01]  /*cb50*/  @!P2 IMAD.MOV R2, RZ, RZ, -R2 ;  /* 0x000000ffff02a224 */ /* 0x000fe200078e0a02 */
[----:B------:R0:W-:Y:S01]  /*cb60*/  STL [R1+0xfc], R0 ;  /* 0x0000fc0001007387 */ /* 0x0001e20000100800 */
[C---:B------:R-:W-:Y:S01]  /*cb70*/  IMAD R11, R59.reuse, R22, R11 ;  /* 0x000000163b0b7224 */ /* 0x040fe200078e020b */
[C---:B------:R-:W-:Y:S02]  /*cb80*/  ISETP.GT.U32.AND P5, PT, R59.reuse, R17, PT ;  /* 0x000000113b00720c */ /* 0x040fe40003fa4070 */
[----:B------:R-:W-:Y:S01]  /*cb90*/  STL [R1+0xf8], R2 ;  /* 0x0000f80201007387 */ /* 0x000fe20000100800 */
[----:B------:R-:W-:-:S02]  /*cba0*/  ISETP.GT.U32.AND P4, PT, R59, R16, PT ;  /* 0x000000103b00720c */ /* 0x000fc40003f84070 */
[----:B------:R-:W-:-:S08]  /*cbb0*/  ISETP.GT.U32.AND P0, PT, R59, R11, PT ;  /* 0x0000000b3b00720c */ /* 0x000fd00003f04070 */
[----:B------:R-:W-:-:S03]  /*cbc0*/  @!P5 IMAD.IADD R17, R17, 0x1, -R59 ;  /* 0x000000011111d824 */ /* 0x000fc600078e0a3b */
[--C-:B------:R-:W-:Y:S02]  /*cbd0*/  @!P4 IMAD.IADD R16, R16, 0x1, -R59.reuse ;  /* 0x000000011010c824 */ /* 0x100fe400078e0a3b */
[----:B------:R-:W-:Y:S01]  /*cbe0*/  @!P0 IMAD.IADD R11, R11, 0x1, -R59 ;  /* 0x000000010b0b8824 */ /* 0x000fe200078e0a3b */
[----:B------:R-:W-:Y:S02]  /*cbf0*/  ISETP.GT.U32.AND P0, PT, R59, R17, PT ;  /* 0x000000113b00720c */ /* 0x000fe40003f04070 */
[----:B--2---:R-:W-:Y:S02]  /*cc00*/  IABS R14, R54 ;  /* 0x00000036000e7213 */ /* 0x004fe40000000000 */
[----:B------:R-:W-:Y:S02]  /*cc10*/  ISETP.GE.AND P2, PT, R54, RZ, PT ;  /* 0x000000ff3600720c */ /* 0x000fe40003f46270 */
[----:B------:R-:W2:Y:S01]  /*cc20*/  LDL.LU R54, [R1+0x8c4] ;  /* 0x0008c40001367983 */ /* 0x000ea20000300800 */
[----:B0-----:R-:W-:-:S04]  /*cc30*/  IMAD.MOV.U32 R0, RZ, RZ, R16 ;  /* 0x000000ffff007224 */ /* 0x001fc800078e0010 */
[----:B------:R-:W-:Y:S01]  /*cc40*/  @!P3 IMAD.MOV R0, RZ, RZ, -R0 ;  /* 0x000000ffff00b224 */ /* 0x000fe200078e0a00 */
[----:B------:R-:W-:Y:S01]  /*cc50*/  ISETP.GE.AND P5, PT, R45, RZ, PT ;  /* 0x000000ff2d00720c */ /* 0x000fe20003fa6270 */
[----:B------:R-:W-:-:S03]  /*cc60*/  @!P0 IMAD.IADD R17, R17, 0x1, -R59 ;  /* 0x0000000111118824 */ /* 0x000fc600078e0a3b */
[----:B------:R0:W-:Y:S04]  /*cc70*/  STL [R1+0xf4], R0 ;  /* 0x0000f40001007387 */ /* 0x0001e80000100800 */
[----:B------:R-:W2:Y:S01]  /*cc80*/  LDL.LU R45, [R1+0x8c8] ;  /* 0x0008c800012d7983 */ /* 0x000ea20000300800 */
[----:B----4-:R-:W-:Y:S02]  /*cc90*/  IABS R12, R48 ;  /* 0x00000030000c7213 */ /* 0x010fe40000000000 */
[----:B------:R-:W-:Y:S02]  /*cca0*/  ISETP.GE.AND P0, PT, R48, RZ, PT ;  /* 0x000000ff3000720c */ /* 0x000fe40003f06270 */
[----:B------:R-:W4:Y:S01]  /*ccb0*/  LDL.LU R48, [R1+0x8cc] ;  /* 0x0008cc0001307983 */ /* 0x000f220000300800 */
[----:B------:R-:W-:-:S04]  /*ccc0*/  IMAD.HI.U32 R21, R9, R14, RZ ;  /* 0x0000000e09157227 */ /* 0x000fc800078e00ff */
[----:B------:R-:W-:-:S04]  /*ccd0*/  IMAD.MOV R21, RZ, RZ, -R21 ;  /* 0x000000ffff157224 */ /* 0x000fc800078e0a15 */
[----:B------:R-:W-:-:S05]  /*cce0*/  IMAD R14, R59, R21, R14 ;  /* 0x000000153b0e7224 */ /* 0x000fca00078e020e */
[----:B------:R-:W-:Y:S01]  /*ccf0*/  ISETP.GT.U32.AND P1, PT, R59, R14, PT ;  /* 0x0000000e3b00720c */ /* 0x000fe20003f24070 */
[----:B------:R-:W-:Y:S01]  /*cd00*/  IMAD.MOV.U32 R5, RZ, RZ, R12 ;  /* 0x000000ffff057224 */ /* 0x000fe200078e000c */
[----:B------:R-:W-:-:S03]  /*cd10*/  ISETP.GE.AND P4, PT, R32, RZ, PT ;  /* 0x000000ff2000720c */ /* 0x000fc60003f86270 */
[----:B------:R-:W-:-:S08]  /*cd20*/  IMAD.HI.U32 R4, R9, R5, RZ ;  /* 0x0000000509047227 */ /* 0x000fd000078e00ff */
[----:B------:R-:W-:Y:S01]  /*cd30*/  @!P1 IMAD.IADD R14, R14, 0x1, -R59 ;  /* 0x000000010e0e9824 */ /* 0x000fe200078e0a3b */
[----:B------:R-:W-:Y:S01]  /*cd40*/  ISETP.GT.U32.AND P1, PT, R59, R11, PT ;  /* 0x0000000b3b00720c */ /* 0x000fe20003f24070 */
[----:B------:R-:W-:-:S03]  /*cd50*/  IMAD.MOV R4, RZ, RZ, -R4 ;  /* 0x000000ffff047224 */ /* 0x000fc600078e0a04 */
[C---:B------:R-:W-:Y:S01]  /*cd60*/  ISETP.GT.U32.AND P6, PT, R59.reuse, R14, PT ;  /* 0x0000000e3b00720c */ /* 0x040fe20003fc4070 */
[----:B------:R-:W-:Y:S02]  /*cd70*/  IMAD R4, R59, R4, R5 ;  /* 0x000000043b047224 */ /* 0x000fe400078e0205 */
[----:B0-----:R-:W-:-:S06]  /*cd80*/  IMAD.MOV.U32 R0, RZ, RZ, R17 ;  /* 0x000000ffff007224 */ /* 0x001fcc00078e0011 */
[----:B------:R-:W-:Y:S02]  /*cd90*/  @!P1 IADD3 R11, PT, PT, R11, -R59, RZ ;  /* 0x8000003b0b0b9210 */ /* 0x000fe40007ffe0ff */
[----:B------:R-:W-:Y:S01]  /*cda0*/  ISETP.GT.U32.AND P3, PT, R59, R4, PT ;  /* 0x000000043b00720c */ /* 0x000fe20003f64070 */
[----:B------:R-:W-:Y:S02]  /*cdb0*/  @!P4 IMAD.MOV R0, RZ, RZ, -R0 ;  /* 0x000000ffff00c224 */ /* 0x000fe400078e0a00 */
[----:B------:R-:W-:Y:S02]  /*cdc0*/  IMAD.MOV.U32 R8, RZ, RZ, R11 ;  /* 0x000000ffff087224 */ /* 0x000fe400078e000b */
[--C-:B------:R-:W-:Y:S02]  /*cdd0*/  @!P6 IMAD.IADD R14, R14, 0x1, -R59.reuse ;  /* 0x000000010e0ee824 */ /* 0x100fe400078e0a3b */
[----:B------:R-:W-:Y:S01]  /*cde0*/  @!P5 IMAD.MOV R8, RZ, RZ, -R8 ;  /* 0x000000ffff08d224 */ /* 0x000fe200078e0a08 */
[----:B------:R0:W-:Y:S04]  /*cdf0*/  STL [R1+0xf0], R0 ;  /* 0x0000f00001007387 */ /* 0x0001e80000100800 */
[----:B------:R-:W-:Y:S01]  /*ce00*/  STL [R1+0xe0], R8 ;  /* 0x0000e00801007387 */ /* 0x000fe20000100800 */
[----:B------:R-:W-:-:S03]  /*ce10*/  @!P3 IMAD.IADD R4, R4, 0x1, -R59 ;  /* 0x000000010404b824 */ /* 0x000fc600078e0a3b */
[----:B------:R-:W4:Y:S01]  /*ce20*/  LDL.LU R27, [R1+0x8d0] ;  /* 0x0008d000011b7983 */ /* 0x000f220000300800 */
[----:B0-----:R-:W-:-:S04]  /*ce30*/  IMAD.MOV.U32 R0, RZ, RZ, R14 ;  /* 0x000000ffff007224 */ /* 0x001fc800078e000e */
[----:B------:R-:W-:Y:S01]  /*ce40*/  @!P2 IMAD.MOV R0, RZ, RZ, -R0 ;  /* 0x000000ffff00a224 */ /* 0x000fe200078e0a00 */
[----:B------:R-:W-:-:S04]  /*ce50*/  ISETP.GT.U32.AND P4, PT, R59, R4, PT ;  /* 0x000000043b00720c */ /* 0x000fc80003f84070 */
[----:B------:R0:W-:Y:S01]  /*ce60*/  STL [R1+0xe4], R0 ;  /* 0x0000e40001007387 */ /* 0x0001e20000100800 */
[----:B------:R-:W-:-:S05]  /*ce70*/  IABS R6, R35 ;  /* 0x0000002300067213 */ /* 0x000fca0000000000 */
[----:B------:R-:W-:-:S04]  /*ce80*/  IMAD.HI.U32 R5, R9, R6, RZ ;  /* 0x0000000609057227 */ /* 0x000fc800078e00ff */
[----:B------:R-:W-:-:S04]  /*ce90*/  IMAD.MOV R5, RZ, RZ, -R5 ;  /* 0x000000ffff057224 */ /* 0x000fc800078e0a05 */
[----:B------:R-:W-:-:S05]  /*cea0*/  IMAD R6, R59, R5, R6 ;  /* 0x000000053b067224 */ /* 0x000fca00078e0206 */
[----:B------:R-:W-:Y:S02]  /*ceb0*/  ISETP.GT.U32.AND P1, PT, R59, R6, PT ;  /* 0x000000063b00720c */ /* 0x000fe40003f24070 */
[----:B------:R-:W-:-:S05]  /*cec0*/  IABS R12, R40 ;  /* 0x00000028000c7213 */ /* 0x000fca0000000000 */
[----:B------:R-:W-:-:S04]  /*ced0*/  IMAD.HI.U32 R2, R9, R12, RZ ;  /* 0x0000000c09027227 */ /* 0x000fc800078e00ff */
[----:B------:R-:W-:-:S04]  /*cee0*/  IMAD.MOV R2, RZ, RZ, -R2 ;  /* 0x000000ffff027224 */ /* 0x000fc800078e0a02 */
[----:B------:R-:W-:Y:S02]  /*cef0*/  IMAD R12, R59, R2, R12 ;  /* 0x000000023b0c7224 */ /* 0x000fe400078e020c */
[--C-:B------:R-:W-:Y:S02]  /*cf00*/  @!P1 IMAD.IADD R6, R6, 0x1, -R59.reuse ;  /* 0x0000000106069824 */ /* 0x100fe400078e0a3b */
[----:B------:R-:W-:-:S03]  /*cf10*/  @!P4 IMAD.IADD R4, R4, 0x1, -R59 ;  /* 0x000000010404c824 */ /* 0x000fc600078e0a3b */
[----:B------:R-:W-:Y:S02]  /*cf20*/  ISETP.GT.U32.AND P1, PT, R59, R6, PT ;  /* 0x000000063b00720c */ /* 0x000fe40003f24070 */
[----:B---3--:R-:W-:Y:S02]  /*cf30*/  IABS R5, R43 ;  /* 0x0000002b00057213 */ /* 0x008fe40000000000 */
[----:B------:R-:W-:Y:S01]  /*cf40*/  ISETP.GE.AND P5, PT, R43, RZ, PT ;  /* 0x000000ff2b00720c */ /* 0x000fe20003fa6270 */
[----:B0-----:R-:W-:Y:S01]  /*cf50*/  IMAD.MOV.U32 R0, RZ, RZ, R4 ;  /* 0x000000ffff007224 */ /* 0x001fe200078e0004 */
[----:B------:R-:W-:Y:S01]  /*cf60*/  ISETP.GE.AND P6, PT, R35, RZ, PT ;  /* 0x000000ff2300720c */ /* 0x000fe20003fc6270 */
[----:B------:R-:W-:-:S04]  /*cf70*/  IMAD.HI.U32 R7, R9, R5, RZ ;  /* 0x0000000509077227 */ /* 0x000fc800078e00ff */
[----:B------:R-:W-:Y:S02]  /*cf80*/  @!P0 IMAD.MOV R0, RZ, RZ, -R0 ;  /* 0x000000ffff008224 */ /* 0x000fe400078e0a00 */
[----:B------:R-:W-:Y:S02]  /*cf90*/  @!P1 IMAD.IADD R6, R6, 0x1, -R59 ;  /* 0x0000000106069824 */ /* 0x000fe400078e0a3b */
[----:B------:R-:W-:-:S04]  /*cfa0*/  IMAD.MOV R7, RZ, RZ, -R7 ;  /* 0x000000ffff077224 */ /* 0x000fc800078e0a07 */
[----:B------:R-:W-:Y:S01]  /*cfb0*/  IMAD R5, R59, R7, R5 ;  /* 0x000000073b057224 */ /* 0x000fe200078e0205 */
[----:B--2---:R-:W-:Y:S02]  /*cfc0*/  ISETP.GE.AND P2, PT, R54, RZ, PT ;  /* 0x000000ff3600720c */ /* 0x004fe40003f46270 */
[----:B------:R-:W-:Y:S02]  /*cfd0*/  IABS R2, R54 ;  /* 0x0000003600027213 */ /* 0x000fe40000000000 */
[----:B------:R-:W2:Y:S04]  /*cfe0*/  LDL.LU R54, [R1+0x8d4] ;  /* 0x0008d40001367983 */ /* 0x000ea80000300800 */
[----:B------:R-:W3:Y:S04]  /*cff0*/  LDL.LU R29, [R1+0x8d8] ;  /* 0x0008d800011d7983 */ /* 0x000ee80000300800 */
[----:B------:R-:W3:Y:S04]  /*d000*/  LDL.LU R43, [R1+0x8dc] ;  /* 0x0008dc00012b7983 */ /* 0x000ee80000300800 */
[----:B------:R0:W-:Y:S01]  /*d010*/  STL [R1+0xe8], R0 ;  /* 0x0000e80001007387 */ /* 0x0001e20000100800 */
[----:B------:R-:W-:-:S02]  /*d020*/  IABS R7, R45 ;  /* 0x0000002d00077213 */ /* 0x000fc40000000000 */
[----:B------:R-:W-:Y:S02]  /*d030*/  ISETP.GE.AND P0, PT, R45, RZ, PT ;  /* 0x000000ff2d00720c */ /* 0x000fe40003f06270 */
[----:B------:R-:W3:Y:S01]  /*d040*/  LDL.LU R45, [R1+0x8e0] ;  /* 0x0008e000012d7983 */ /* 0x000ee20000300800 */
[----:B0-----:R-:W-:-:S04]  /*d050*/  IMAD.MOV.U32 R0, RZ, RZ, R6 ;  /* 0x000000ffff007224 */ /* 0x001fc800078e0006 */
[----:B------:R-:W-:Y:S01]  /*d060*/  @!P6 IMAD.MOV R0, RZ, RZ, -R0 ;  /* 0x000000ffff00e224 */ /* 0x000fe200078e0a00 */
[----:B----4-:R-:W-:Y:S02]  /*d070*/  IABS R4, R48 ;  /* 0x0000003000047213 */ /* 0x010fe40000000000 */
[----:B------:R-:W-:Y:S02]  /*d080*/  ISETP.GE.AND P6, PT, R48, RZ, PT ;  /* 0x000000ff3000720c */ /* 0x000fe40003fc6270 */
[----:B------:R-:W4:Y:S01]  /*d090*/  LDL.LU R48, [R1+0x8e4] ;  /* 0x0008e40001307983 */ /* 0x000f220000300800 */
[C---:B------:R-:W-:Y:S02]  /*d0a0*/  ISETP.GT.U32.AND P4, PT, R59.reuse, R12, PT ;  /* 0x0000000c3b00720c */ /* 0x040fe40003f84070 */
[----:B------:R-:W-:Y:S01]  /*d0b0*/  ISETP.GT.U32.AND P1, PT, R59, R5, PT ;  /* 0x000000053b00720c */ /* 0x000fe20003f24070 */
[----:B------:R-:W-:Y:S02]  /*d0c0*/  IMAD.MOV.U32 R6, RZ, RZ, R7 ;  /* 0x000000ffff067224 */ /* 0x000fe400078e0007 */
[----:B------:R-:W-:-:S08]  /*d0d0*/  IMAD.HI.U32 R14, R9, R2, RZ ;  /* 0x00000002090e7227 */ /* 0x000fd000078e00ff */
[--C-:B------:R-:W-:Y:S02]  /*d0e0*/  @!P4 IMAD.IADD R12, R12, 0x1, -R59.reuse ;  /* 0x000000010c0cc824 */ /* 0x100fe400078e0a3b */
[----:B------:R-:W-:-:S03]  /*d0f0*/  @!P1 IMAD.IADD R5, R5, 0x1, -R59 ;  /* 0x0000000105059824 */ /* 0x000fc600078e0a3b */
[----:B------:R-:W-:Y:S01]  /*d100*/  ISETP.GT.U32.AND P4, PT, R59, R12, PT ;  /* 0x0000000c3b00720c */ /* 0x000fe20003f84070 */
[----:B------:R-:W-:Y:S01]  /*d110*/  IMAD.HI.U32 R11, R9, R6, RZ ;  /* 0x00000006090b7227 */ /* 0x000fe200078e00ff */
[----:B------:R-:W-:-:S03]  /*d120*/  ISETP.GT.U32.AND P1, PT, R59, R5, PT ;  /* 0x000000053b00720c */ /* 0x000fc60003f24070 */
[----:B------:R-:W-:Y:S02]  /*d130*/  IMAD.MOV R14, RZ, RZ, -R14 ;  /* 0x000000ffff0e7224 */ /* 0x000fe400078e0a0e */
[----:B------:R-:W-:Y:S02]  /*d140*/  IMAD.MOV R11, RZ, RZ, -R11 ;  /* 0x000000ffff0b7224 */ /* 0x000fe400078e0a0b */
[C---:B------:R-:W-:Y:S02]  /*d150*/  IMAD R2, R59.reuse, R14, R2 ;  /* 0x0000000e3b027224 */ /* 0x040fe400078e0202 */
[C---:B------:R-:W-:Y:S02]  /*d160*/  IMAD R6, R59.reuse, R11, R6 ;  /* 0x0000000b3b067224 */ /* 0x040fe400078e0206 */
[----:B------:R-:W-:Y:S02]  /*d170*/  @!P4 IADD3 R12, PT, PT, R12, -R59, RZ ;  /* 0x8000003b0c0cc210 */ /* 0x000fe40007ffe0ff */
[----:B------:R-:W-:Y:S01]  /*d180*/  ISETP.GT.U32.AND P4, PT, R59, R2, PT ;  /* 0x000000023b00720c */ /* 0x000fe20003f84070 */
[----:B------:R-:W-:Y:S01]  /*d190*/  @!P1 IMAD.IADD R5, R5, 0x1, -R59 ;  /* 0x0000000105059824 */ /* 0x000fe200078e0a3b */
[----:B------:R-:W-:Y:S01]  /*d1a0*/  ISETP.GT.U32.AND P1, PT, R59, R6, PT ;  /* 0x000000063b00720c */ /* 0x000fe20003f24070 */
[----:B------:R0:W-:Y:S04]  /*d1b0*/  STL [R1+0xec], R0 ;  /* 0x0000ec0001007387 */ /* 0x0001e80000100800 */
[----:B------:R-:W4:Y:S01]  /*d1c0*/  LDL.LU R32, [R1+0x8e8] ;  /* 0x0008e80001207983 */ /* 0x000f220000300800 */
[----:B------:R-:W-:-:S03]  /*d1d0*/  IMAD.HI.U32 R7, R9, R4, RZ ;  /* 0x0000000409077227 */ /* 0x000fc600078e00ff */
[----:B------:R-:W4:Y:S02]  /*d1e0*/  LDL.LU R35, [R1+0x8ec] ;  /* 0x0008ec0001237983 */ /* 0x000f240000300800 */
[--C-:B------:R-:W-:Y:S01]  /*d1f0*/  @!P4 IMAD.IADD R2, R2, 0x1, -R59.reuse ;  /* 0x000000010202c824 */ /* 0x100fe200078e0a3b */
[----:B------:R-:W-:Y:S01]  /*d200*/  ISETP.GE.AND P3, PT, R40, RZ, PT ;  /* 0x000000ff2800720c */ /* 0x000fe20003f66270 */
[----:B------:R-:W-:Y:S01]  /*d210*/  @!P1 IMAD.IADD R6, R6, 0x1, -R59 ;  /* 0x0000000106069824 */ /* 0x000fe200078e0a3b */
[----:B------:R-:W4:Y:S01]  /*d220*/  LDL.LU R40, [R1+0x8f0] ;  /* 0x0008f00001287983 */ /* 0x000f220000300800 */
[----:B------:R-:W-:Y:S02]  /*d230*/  IABS R17, R27 ;  /* 0x0000001b00117213 */ /* 0x000fe40000000000 */
[----:B------:R-:W-:Y:S01]  /*d240*/  ISETP.GT.U32.AND P1, PT, R59, R2, PT ;  /* 0x000000023b00720c */ /* 0x000fe20003f24070 */
[----:B------:R-:W-:Y:S02]  /*d250*/  IMAD.MOV R7, RZ, RZ, -R7 ;  /* 0x000000ffff077224 */ /* 0x000fe400078e0a07 */
[----:B------:R-:W-:-:S04]  /*d260*/  IMAD.HI.U32 R14, R9, R17, RZ ;  /* 0x00000011090e7227 */ /* 0x000fc800078e00ff */
[----:B------:R-:W-:Y:S02]  /*d270*/  IMAD.MOV R14, RZ, RZ, -R14 ;  /* 0x000000ffff0e7224 */ /* 0x000fe400078e0a0e */
[C---:B------:R-:W-:Y:S02]  /*d280*/  IMAD R4, R59.reuse, R7, R4 ;  /* 0x000000073b047224 */ /* 0x040fe400078e0204 */
[C---:B------:R-:W-:Y:S02]  /*d290*/  IMAD R17, R59.reuse, R14, R17 ;  /* 0x0000000e3b117224 */ /* 0x040fe400078e0211 */
[----:B0-----:R-:W-:Y:S02]  /*d2a0*/  IMAD.MOV.U32 R0, RZ, RZ, R12 ;  /* 0x000000ffff007224 */ /* 0x001fe400078e000c */
[----:B------:R-:W-:Y:S01]  /*d2b0*/  @!P1 IMAD.IADD R2, R2, 0x1, -R59 ;  /* 0x0000000102029824 */ /* 0x000fe200078e0a3b */
[----:B------:R-:W-:Y:S01]  /*d2c0*/  ISETP.GT.U32.AND P1, PT, R59, R17, PT ;  /* 0x000000113b00720c */ /* 0x000fe20003f24070 */
[----:B------:R-:W-:-:S02]  /*d2d0*/  @!P3 IMAD.MOV R0, RZ, RZ, -R0 ;  /* 0x000000ffff00b224 */ /* 0x000fc400078e0a00 */
[----:B------:R-:W-:Y:S01]  /*d2e0*/  IMAD.MOV.U32 R8, RZ, RZ, R5 ;  /* 0x000000ffff087224 */ /* 0x000fe200078e0005 */
[C---:B------:R-:W-:Y:S02]  /*d2f0*/  ISETP.GT.U32.AND P3, PT, R59.reuse, R6, PT ;  /* 0x000000063b00720c */ /* 0x040fe40003f64070 */
[----:B------:R0:W-:Y:S01]  /*d300*/  STL [R1+0xdc], R0 ;  /* 0x0000dc0001007387 */ /* 0x0001e20000100800 */
[----:B------:R-:W-:Y:S01]  /*d310*/  @!P5 IMAD.MOV R8, RZ, RZ, -R8 ;  /* 0x000000ffff08d224 */ /* 0x000fe200078e0a08 */
[----:B------:R-:W-:Y:S01]  /*d320*/  ISETP.GT.U32.AND P4, PT, R59, R4, PT ;  /* 0x000000043b00720c */ /* 0x000fe20003f84070 */
[----:B0-----:R-:W-:-:S04]  /*d330*/  IMAD.MOV.U32 R0, RZ, RZ, R2 ;  /* 0x000000ffff007224 */ /* 0x001fc800078e0002 */
[----:B------:R-:W-:Y:S01]  /*d340*/  @!P2 IMAD.MOV R0, RZ, RZ, -R0 ;  /* 0x000000ffff00a224 */ /* 0x000fe200078e0a00 */
[----:B------:R-:W-:Y:S01]  /*d350*/  STL [R1+0xd8], R8 ;  /* 0x0000d80801007387 */ /* 0x000fe20000100800 */
[----:B------:R-:W-:-:S03]  /*d360*/  @!P1 IMAD.IADD R17, R17, 0x1, -R59 ;  /* 0x0000000111119824 */ /* 0x000fc600078e0a3b */
[----:B------:R0:W-:Y:S01]  /*d370*/  STL [R1+0xd4], R0 ;  /* 0x0000d40001007387 */ /* 0x0001e20000100800 */
[--C-:B------:R-:W-:Y:S02]  /*d380*/  @!P3 IMAD.IADD R6, R6, 0x1, -R59.reuse ;  /* 0x000000010606b824 */ /* 0x100fe400078e0a3b */
[----:B------:R-:W-:-:S05]  /*d390*/  @!P4 IMAD.IADD R4, R4, 0x1, -R59 ;  /* 0x000000010404c824 */ /* 0x000fca00078e0a3b */
[----:B------:R-:W-:Y:S01]  /*d3a0*/  ISETP.GT.U32.AND P4, PT, R59, R4, PT ;  /* 0x000000043b00720c */ /* 0x000fe20003f84070 */
[----:B0-----:R-:W-:-:S04]  /*d3b0*/  IMAD.MOV.U32 R0, RZ, RZ, R6 ;  /* 0x000000ffff007224 */ /* 0x001fc800078e0006 */
[----:B------:R-:W-:-:S08]  /*d3c0*/  @!P0 IMAD.MOV R0, RZ, RZ, -R0 ;  /* 0x000000ffff008224 */ /* 0x000fd000078e0a00 */
[----:B------:R-:W-:Y:S01]  /*d3d0*/  @!P4 IMAD.IADD R4, R4, 0x1, -R59 ;  /* 0x000000010404c824 */ /* 0x000fe200078e0a3b */
[----:B------:R-:W-:-:S03]  /*d3e0*/  ISETP.GE.AND P4, PT, R27, RZ, PT ;  /* 0x000000ff1b00720c */ /* 0x000fc60003f86270 */
[----:B------:R-:W-:Y:S01]  /*d3f0*/  @!P6 IMAD.MOV R4, RZ, RZ, -R4 ;  /* 0x000000ffff04e224 */ /* 0x000fe200078e0a04 */
[----:B--2---:R-:W-:Y:S02]  /*d400*/  IABS R11, R54 ;  /* 0x00000036000b7213 */ /* 0x004fe40000000000 */
[----:B---3--:R-:W-:-:S03]  /*d410*/  IABS R7, R29 ;  /* 0x0000001d00077213 */ /* 0x008fc60000000000 */
[----:B------:R-:W-:-:S04]  /*d420*/  IMAD.HI.U32 R21, R9, R11, RZ ;  /* 0x0000000b09157227 */ /* 0x000fc800078e00ff */
[----:B------:R-:W-:Y:S01]  /*d430*/  IMAD.HI.U32 R22, R9, R7, RZ ;  /* 0x0000000709167227 */ /* 0x000fe200078e00ff */
[----:B------:R-:W-:-:S03]  /*d440*/  IABS R16, R43 ;  /* 0x0000002b00107213 */ /* 0x000fc60000000000 */
[----:B------:R-:W-:Y:S02]  /*d450*/  IMAD.MOV R21, RZ, RZ, -R21 ;  /* 0x000000ffff157224 */ /* 0x000fe400078e0a15 */
[----:B------:R-:W-:Y:S02]  /*d460*/  IMAD.MOV R22, RZ, RZ, -R22 ;  /* 0x000000ffff167224 */ /* 0x000fe400078e0a16 */
[----:B------:R-:W-:Y:S02]  /*d470*/  IMAD R11, R59, R21, R11 ;  /* 0x000000153b0b7224 */ /* 0x000fe400078e020b */
[----:B------:R-:W-:-:S03]  /*d480*/  IMAD.HI.U32 R19, R9, R16, RZ ;  /* 0x0000001009137227 */ /* 0x000fc600078e00ff */
[C---:B------:R-:W-:Y:S01]  /*d490*/  ISETP.GT.U32.AND P5, PT, R59.reuse, R11, PT ;  /* 0x0000000b3b00720c */ /* 0x040fe20003fa4070 */
[C---:B------:R-:W-:Y:S02]  /*d4a0*/  IMAD R7, R59.reuse, R22, R7 ;  /* 0x000000163b077224 */ /* 0x040fe400078e0207 */
[----:B------:R-:W-:Y:S01]  /*d4b0*/  IMAD.MOV R19, RZ, RZ, -R19 ;  /* 0x000000ffff137224 */ /* 0x000fe200078e0a13 */
[----:B------:R-:W-:Y:S02]  /*d4c0*/  ISETP.GE.AND P1, PT, R54, RZ, PT ;  /* 0x000000ff3600720c */ /* 0x000fe40003f26270 */
[C---:B------:R-:W-:Y:S01]  /*d4d0*/  ISETP.GT.U32.AND P2, PT, R59.reuse, R7, PT ;  /* 0x000000073b00720c */ /* 0x040fe20003f44070 */
[----:B------:R-:W-:Y:S01]  /*d4e0*/  IMAD R16, R59, R19, R16 ;  /* 0x000000133b107224 */ /* 0x000fe200078e0210 */
[----:B------:R-:W2:Y:S01]  /*d4f0*/  LDL.LU R54, [R1+0x8f4] ;  /* 0x0008f40001367983 */ /* 0x000ea20000300800 */
[----:B------:R-:W-:-:S03]  /*d500*/  IABS R14, R45 ;  /* 0x0000002d000e7213 */ /* 0x000fc60000000000 */
[----:B------:R-:W-:Y:S01]  /*d510*/  ISETP.GT.U32.AND P3, PT, R59, R16, PT ;  /* 0x000000103b00720c */ /* 0x000fe20003f64070 */
[----:B------:R-:W-:Y:S01]  /*d520*/  @!P5 IMAD.IADD R11, R11, 0x1, -R59 ;  /* 0x000000010b0bd824 */ /* 0x000fe200078e0a3b */
[----:B------:R-:W-:Y:S01]  /*d530*/  ISETP.GT.U32.AND P5, PT, R59, R17, PT ;  /* 0x000000113b00720c */ /* 0x000fe20003fa4070 */
[----:B------:R-:W-:-:S04]  /*d540*/  IMAD.HI.U32 R12, R9, R14, RZ ;  /* 0x0000000e090c7227 */ /* 0x000fc800078e00ff */
[----:B------:R-:W-:Y:S01]  /*d550*/  @!P2 IMAD.IADD R7, R7, 0x1, -R59 ;  /* 0x000000010707a824 */ /* 0x000fe200078e0a3b */
[----:B------:R-:W-:Y:S01]  /*d560*/  ISETP.GT.U32.AND P2, PT, R59, R11, PT ;  /* 0x0000000b3b00720c */ /* 0x000fe20003f44070 */
[----:B------:R-:W-:-:S04]  /*d570*/  IMAD.MOV R12, RZ, RZ, -R12 ;  /* 0x000000ffff0c7224 */ /* 0x000fc800078e0a0c */
[C---:B------:R-:W-:Y:S01]  /*d580*/  IMAD R14, R59.reuse, R12, R14 ;  /* 0x0000000c3b0e7224 */ /* 0x040fe200078e020e */
[----:B------:R-:W-:Y:S02]  /*d590*/  @!P3 IADD3 R16, PT, PT, R16, -R59, RZ ;  /* 0x8000003b1010b210 */ /* 0x000fe40007ffe0ff */
[----:B------:R-:W-:Y:S01]  /*d5a0*/  ISETP.GT.U32.AND P3, PT, R59, R7, PT ;  /* 0x000000073b00720c */ /* 0x000fe20003f64070 */
[----:B------:R-:W-:Y:S01]  /*d5b0*/  @!P5 IMAD.IADD R17, R17, 0x1, -R59 ;  /* 0x000000011111d824 */ /* 0x000fe200078e0a3b */
[----:B------:R-:W-:-:S03]  /*d5c0*/  ISETP.GT.U32.AND P5, PT, R59, R14, PT ;  /* 0x0000000e3b00720c */ /* 0x000fc60003fa4070 */
[--C-:B------:R-:W-:Y:S01]  /*d5d0*/  @!P2 IMAD.IADD R11, R11, 0x1, -R59.reuse ;  /* 0x000000010b0ba824 */ /* 0x100fe200078e0a3b */
[----:B------:R-:W-:Y:S01]  /*d5e0*/  ISETP.GT.U32.AND P0, PT, R59, R16, PT ;  /* 0x000000103b00720c */ /* 0x000fe20003f04070 */
[----:B------:R0:W-:Y:S06]  /*d5f0*/  STL [R1+0xd0], R0 ;  /* 0x0000d00001007387 */ /* 0x0001ec0000100800 */
[--C-:B------:R-:W-:Y:S01]  /*d600*/  @!P3 IMAD.IADD R7, R7, 0x1, -R59.reuse ;  /* 0x000000010707b824 */ /* 0x100fe200078e0a3b */
[----:B------:R-:W-:Y:S01]  /*d610*/  ISETP.GE.AND P3, PT, R29, RZ, PT ;  /* 0x000000ff1d00720c */ /* 0x000fe20003f66270 */
[----:B------:R-:W-:Y:S01]  /*d620*/  @!P5 IMAD.IADD R14, R14, 0x1, -R59 ;  /* 0x000000010e0ed824 */ /* 0x000fe200078e0a3b */
[----:B------:R-:W-:Y:S01]  /*d630*/  ISETP.GE.AND P5, PT, R43, RZ, PT ;  /* 0x000000ff2b00720c */ /* 0x000fe20003fa6270 */
[----:B0-----:R-:W-:Y:S01]  /*d640*/  IMAD.MOV.U32 R0, RZ, RZ, R17 ;  /* 0x000000ffff007224 */ /* 0x001fe200078e0011 */
[----:B----4-:R-:W-:-:S05]  /*d650*/  IABS R21, R48 ;  /* 0x0000003000157213 */ /* 0x010fca0000000000 */
[----:B------:R-:W-:-:S04]  /*d660*/  IMAD.HI.U32 R5, R9, R21, RZ ;  /* 0x0000001509057227 */ /* 0x000fc800078e00ff */
[----:B------:R-:W-:-:S04]  /*d670*/  IMAD.MOV R5, RZ, RZ, -R5 ;  /* 0x000000ffff057224 */ /* 0x000fc800078e0a05 */
[----:B------:R-:W-:-:S05]  /*d680*/  IMAD R2, R59, R5, R21 ;  /* 0x000000053b027224 */ /* 0x000fca00078e0215 */
[----:B------:R-:W-:Y:S01]  /*d690*/  ISETP.GT.U32.AND P2, PT, R59, R2, PT ;  /* 0x000000023b00720c */ /* 0x000fe20003f44070 */
[----:B------:R-:W-:Y:S02]  /*d6a0*/  @!P4 IMAD.MOV R0, RZ, RZ, -R0 ;  /* 0x000000ffff00c224 */ /* 0x000fe400078e0a00 */
[----:B------:R-:W-:Y:S02]  /*d6b0*/  IMAD.MOV.U32 R8, RZ, RZ, R11 ;  /* 0x000000ffff087224 */ /* 0x000fe400078e000b */
[----:B------:R-:W-:Y:S02]  /*d6c0*/  @!P0 IMAD.IADD R16, R16, 0x1, -R59 ;  /* 0x0000000110108824 */ /* 0x000fe400078e0a3b */
[----:B------:R-:W-:-:S06]  /*d6d0*/  @!P1 IMAD.MOV R8, RZ, RZ, -R8 ;  /* 0x000000ffff089224 */ /* 0x000fcc00078e0a08 */
[----:B------:R-:W-:Y:S01]  /*d6e0*/  @!P2 IMAD.IADD R2, R2, 0x1, -R59 ;  /* 0x000000010202a824 */ /* 0x000fe200078e0a3b */
[----:B------:R-:W-:Y:S02]  /*d6f0*/  ISETP.GE.AND P2, PT, R45, RZ, PT ;  /* 0x000000ff2d00720c */ /* 0x000fe40003f46270 */
[----:B------:R-:W3:Y:S04]  /*d700*/  LDL.LU R45, [R1+0x8f8] ;  /* 0x0008f800012d7983 */ /* 0x000ee80000300800 */
[----:B------:R0:W-:Y:S04]  /*d710*/  STL [R1+0xc8], R4 ;  /* 0x0000c80401007387 */ /* 0x0001e80000100800 */
[----:B------:R1:W-:Y:S01]  /*d720*/  STL [R1+0xc0], R0 ;  /* 0x0000c00001007387 */ /* 0x0003e20000100800 */
[----:B0-----:R-:W-:-:S03]  /*d730*/  IMAD.MOV.U32 R4, RZ, RZ, R7 ;  /* 0x000000ffff047224 */ /* 0x001fc600078e0007 */
[----:B------:R-:W-:Y:S01]  /*d740*/  STL [R1+0xb0], R8 ;  /* 0x0000b00801007387 */ /* 0x000fe20000100800 */
[----:B-1----:R-:W-:-:S03]  /*d750*/  IMAD.MOV.U32 R0, RZ, RZ, R16 ;  /* 0x000000ffff007224 */ /* 0x002fc600078e0010 */
[----:B------:R-:W4:Y:S01]  /*d760*/  LDL.LU R43, [R1+0x8fc] ;  /* 0x0008fc00012b7983 */ /* 0x000f220000300800 */
[----:B------:R-:W-:Y:S02]  /*d770*/  @!P3 IMAD.MOV R4, RZ, RZ, -R4 ;  /* 0x000000ffff04b224 */ /* 0x000fe400078e0a04 */
[----:B------:R-:W-:Y:S01]  /*d780*/  @!P5 IMAD.MOV R0, RZ, RZ, -R0 ;  /* 0x000000ffff00d224 */ /* 0x000fe200078e0a00 */
[----:B------:R-:W-:Y:S02]  /*d790*/  ISETP.GE.AND P5, PT, R48, RZ, PT ;  /* 0x000000ff3000720c */ /* 0x000fe40003fa6270 */
[----:B------:R-:W-:Y:S04]  /*d7a0*/  STL [R1+0xac], R4 ;  /* 0x0000ac0401007387 */ /* 0x000fe80000100800 */
[----:B------:R-:W4:Y:S01]  /*d7b0*/  LDL.LU R48, [R1+0x900] ;  /* 0x0009000001307983 */ /* 0x000f220000300800 */
[----:B------:R-:W-:-:S05]  /*d7c0*/  IABS R5, R32 ;  /* 0x0000002000057213 */ /* 0x000fca0000000000 */
[----:B------:R-:W-:Y:S01]  /*d7d0*/  IMAD.HI.U32 R19, R9, R5, RZ ;  /* 0x0000000509137227 */ /* 0x000fe200078e00ff */
[----:B------:R-:W-:-:S03]  /*d7e0*/  IABS R6, R35 ;  /* 0x0000002300067213 */ /* 0x000fc60000000000 */
[----:B------:R-:W-:-:S04]  /*d7f0*/  IMAD.MOV R19, RZ, RZ, -R19 ;  /* 0x000000ffff137224 */ /* 0x000fc800078e0a13 */
[----:B------:R-:W-:Y:S02]  /*d800*/  IMAD R5, R59, R19, R5 ;  /* 0x000000133b057224 */ /* 0x000fe400078e0205 */
[----:B------:R-:W-:-:S04]  /*d810*/  IMAD.HI.U32 R19, R9, R6, RZ ;  /* 0x0000000609137227 */ /* 0x000fc800078e00ff */
[----:B------:R-:W-:-:S04]  /*d820*/  IMAD.MOV R19, RZ, RZ, -R19 ;  /* 0x000000ffff137224 */ /* 0x000fc800078e0a13 */
[----:B------:R-:W-:-:S05]  /*d830*/  IMAD R6, R59, R19, R6 ;  /* 0x000000133b067224 */ /* 0x000fca00078e0206 */
[C---:B------:R-:W-:Y:S01]  /*d840*/  ISETP.GT.U32.AND P1, PT, R59.reuse, R6, PT ;  /* 0x000000063b00720c */ /* 0x040fe20003f24070 */
[----:B------:R0:W-:Y:S01]  /*d850*/  STL [R1+0xa4], R0 ;  /* 0x0000a40001007387 */ /* 0x0001e20000100800 */
[----:B------:R-:W-:Y:S02]  /*d860*/  IABS R12, R40 ;  /* 0x00000028000c7213 */ /* 0x000fe40000000000 */
[----:B------:R-:W-:-:S09]  /*d870*/  ISETP.GT.U32.AND P0, PT, R59, R5, PT ;  /* 0x000000053b00720c */ /* 0x000fd20003f04070 */
[----:B------:R-:W-:Y:S02]  /*d880*/  @!P1 IMAD.IADD R6, R6, 0x1, -R59 ;  /* 0x0000000106069824 */ /* 0x000fe400078e0a3b */
[----:B------:R-:W-:-:S04]  /*d890*/  IMAD.HI.U32 R21, R9, R12, RZ ;  /* 0x0000000c09157227 */ /* 0x000fc800078e00ff */
[----:B------:R-:W-:Y:S02]  /*d8a0*/  IMAD.MOV R21, RZ, RZ, -R21 ;  /* 0x000000ffff157224 */ /* 0x000fe400078e0a15 */
[----:B------:R-:W-:Y:S01]  /*d8b0*/  @!P0 IMAD.IADD R5, R5, 0x1, -R59 ;  /* 0x0000000105058824 */ /* 0x000fe200078e0a3b */
[C---:B------:R-:W-:Y:S01]  /*d8c0*/  ISETP.GT.U32.AND P0, PT, R59.reuse, R14, PT ;  /* 0x0000000e3b00720c */ /* 0x040fe20003f04070 */
[C---:B------:R-:W-:Y:S01]  /*d8d0*/  IMAD R12, R59.reuse, R21, R12 ;  /* 0x000000153b0c7224 */ /* 0x040fe200078e020c */
[----:B------:R-:W-:-:S04]  /*d8e0*/  ISETP.GT.U32.AND P4, PT, R59, R2, PT ;  /* 0x000000023b00720c */ /* 0x000fc80003f84070 */
[C---:B------:R-:W-:Y:S02]  /*d8f0*/  ISETP.GT.U32.AND P3, PT, R59.reuse, R12, PT ;  /* 0x0000000c3b00720c */ /* 0x040fe40003f64070 */
[----:B------:R-:W-:-:S05]  /*d900*/  ISETP.GT.U32.AND P6, PT, R59, R5, PT ;  /* 0x000000053b00720c */ /* 0x000fca0003fc4070 */
[----:B------:R-:W-:Y:S01]  /*d910*/  @!P0 IMAD.IADD R14, R14, 0x1, -R59 ;  /* 0x000000010e0e8824 */ /* 0x000fe200078e0a3b */
[----:B------:R-:W-:-:S03]  /*d920*/  ISETP.GE.AND P0, PT, R32, RZ, PT ;  /* 0x000000ff2000720c */ /* 0x000fc60003f06270 */
[----:B0-----:R-:W-:Y:S02]  /*d930*/  IMAD.MOV.U32 R0, RZ, RZ, R14 ;  /* 0x000000ffff007224 */ /* 0x001fe400078e000e */
[--C-:B------:R-:W-:Y:S02]  /*d940*/  @!P3 IMAD.IADD R12, R12, 0x1, -R59.reuse ;  /* 0x000000010c0cb824 */ /* 0x100fe400078e0a3b */
[--C-:B------:R-:W-:Y:S02]  /*d950*/  @!P4 IMAD.IADD R2, R2, 0x1, -R59.reuse ;  /* 0x000000010202c824 */ /* 0x100fe400078e0a3b */
[----:B------:R-:W-:Y:S01]  /*d960*/  @!P2 IMAD.MOV R0, RZ, RZ, -R0 ;  /* 0x000000ffff00a224 */ /* 0x000fe200078e0a00 */
[----:B------:R-:W-:Y:S01]  /*d970*/  ISETP.GT.U32.AND P3, PT, R59, R12, PT ;  /* 0x0000000c3b00720c */ /* 0x000fe20003f64070 */
[----:B------:R-:W-:Y:S02]  /*d980*/  @!P6 IMAD.IADD R5, R5, 0x1, -R59 ;  /* 0x000000010505e824 */ /* 0x000fe400078e0a3b */
[----:B------:R-:W-:Y:S01]  /*d990*/  IMAD.MOV.U32 R7, RZ, RZ, R2 ;  /* 0x000000ffff077224 */ /* 0x000fe200078e0002 */
[----:B------:R-:W-:-:S03]  /*d9a0*/  ISETP.GE.AND P6, PT, R40, RZ, PT ;  /* 0x000000ff2800720c */ /* 0x000fc60003fc6270 */
[----:B------:R-:W-:-:S06]  /*d9b0*/  @!P5 IMAD.MOV R7, RZ, RZ, -R7 ;  /* 0x000000ffff07d224 */ /* 0x000fcc00078e0a07 */
[----:B------:R-:W-:Y:S01]  /*d9c0*/  @!P3 IMAD.IADD R12, R12, 0x1, -R59 ;  /* 0x000000010c0cb824 */ /* 0x000fe200078e0a3b */
[----:B--2---:R-:W-:Y:S02]  /*d9d0*/  IABS R22, R54 ;  /* 0x0000003600167213 */ /* 0x004fe40000000000 */
[----:B------:R-:W-:Y:S02]  /*d9e0*/  ISETP.GE.AND P1, PT, R54, RZ, PT ;  /* 0x000000ff3600720c */ /* 0x000fe40003f26270 */
[----:B------:R-:W2:Y:S01]  /*d9f0*/  LDL.LU R54, [R1+0x904] ;  /* 0x0009040001367983 */ /* 0x000ea20000300800 */
[----:B------:R-:W-:-:S03]  /*da00*/  IMAD.HI.U32 R4, R9, R22, RZ ;  /* 0x0000001609047227 */ /* 0x000fc600078e00ff */
[----:B------:R0:W-:Y:S02]  /*da10*/  STL [R1+0xa0], R0 ;  /* 0x0000a00001007387 */ /* 0x0001e40000100800 */
[----:B------:R-:W-:Y:S02]  /*da20*/  IADD3 R4, PT, PT, -R4, RZ, RZ ;  /* 0x000000ff04047210 */ /* 0x000fe40007ffe1ff */
[----:B------:R-:W2:Y:S01]  /*da30*/  LDL.LU R40, [R1+0x908] ;  /* 0x0009080001287983 */ /* 0x000ea20000300800 */
[----:B0-----:R-:W-:-:S03]  /*da40*/  IMAD.MOV.U32 R0, RZ, RZ, R5 ;  /* 0x000000ffff007224 */ /* 0x001fc600078e0005 */
[----:B------:R-:W-:Y:S01]  /*da50*/  STL [R1+0x9c], R7 ;  /* 0x00009c0701007387 */ /* 0x000fe20000100800 */
[----:B------:R-:W-:Y:S02]  /*da60*/  IMAD R14, R59, R4, R22 ;  /* 0x000000043b0e7224 */ /* 0x000fe400078e0216 */
[----:B------:R-:W-:Y:S01]  /*da70*/  @!P0 IMAD.MOV R0, RZ, RZ, -R0 ;  /* 0x000000ffff008224 */ /* 0x000fe200078e0a00 */
[----:B---3--:R-:W-:Y:S02]  /*da80*/  IABS R4, R45 ;  /* 0x0000002d00047213 */ /* 0x008fe40000000000 */
[----:B------:R-:W-:Y:S02]  /*da90*/  ISETP.GE.AND P0, PT, R45, RZ, PT ;  /* 0x000000ff2d00720c */ /* 0x000fe40003f06270 */
[----:B------:R-:W3:Y:S04]  /*daa0*/  LDL.LU R45, [R1+0x90c] ;  /* 0x00090c00012d7983 */ /* 0x000ee80000300800 */
[----:B------:R0:W-:Y:S01]  /*dab0*/  STL [R1+0x98], R0 ;  /* 0x0000980001007387 */ /* 0x0001e20000100800 */
[----:B----4-:R-:W-:-:S02]  /*dac0*/  IABS R11, R48 ;  /* 0x00000030000b7213 */ /* 0x010fc40000000000 */
[----:B------:R-:W-:Y:S02]  /*dad0*/  ISETP.GE.AND P3, PT, R48, RZ, PT ;  /* 0x000000ff3000720c */ /* 0x000fe40003f66270 */
[----:B------:R-:W4:Y:S01]  /*dae0*/  LDL.LU R48, [R1+0x910] ;  /* 0x0009100001307983 */ /* 0x000f220000300800 */
[C---:B------:R-:W-:Y:S02]  /*daf0*/  ISETP.GT.U32.AND P2, PT, R59.reuse, R6, PT ;  /* 0x000000063b00720c */ /* 0x040fe40003f44070 */
[----:B------:R-:W-:Y:S01]  /*db00*/  ISETP.GT.U32.AND P5, PT, R59, R14, PT ;  /* 0x0000000e3b00720c */ /* 0x000fe20003fa4070 */
[----:B------:R-:W-:Y:S01]  /*db10*/  IMAD.MOV.U32 R2, RZ, RZ, R4 ;  /* 0x000000ffff027224 */ /* 0x000fe200078e0004 */
[----:B------:R-:W-:Y:S02]  /*db20*/  ISETP.GE.AND P4, PT, R35, RZ, PT ;  /* 0x000000ff2300720c */ /* 0x000fe40003f86270 */
[----:B------:R-:W-:Y:S01]  /*db30*/  IABS R5, R43 ;  /* 0x0000002b00057213 */ /* 0x000fe20000000000 */
[----:B------:R-:W-:Y:S01]  /*db40*/  IMAD.HI.U32 R4, R9, R2, RZ ;  /* 0x0000000209047227 */ /* 0x000fe200078e00ff */
[----:B------:R-:W3:Y:S03]  /*db50*/  LDL.LU R35, [R1+0x914] ;  /* 0x0009140001237983 */ /* 0x000ee60000300800 */
[----:B------:R-:W-:-:S02]  /*db60*/  IMAD.MOV R4, RZ, RZ, -R4 ;  /* 0x000000ffff047224 */ /* 0x000fc400078e0a04 */
[--C-:B------:R-:W-:Y:S02]  /*db70*/  @!P2 IMAD.IADD R6, R6, 0x1, -R59.reuse ;  /* 0x000000010606a824 */ /* 0x100fe400078e0a3b */
[----:B------:R-:W-:Y:S02]  /*db80*/  @!P5 IMAD.IADD R14, R14, 0x1, -R59 ;  /* 0x000000010e0ed824 */ /* 0x000fe400078e0a3b */
[C---:B------:R-:W-:Y:S02]  /*db90*/  IMAD R2, R59.reuse, R4, R2 ;  /* 0x000000043b027224 */ /* 0x040fe400078e0202 */
[----:B------:R-:W-:Y:S01]  /*dba0*/  IMAD.MOV.U32 R4, RZ, RZ, R6 ;  /* 0x000000ffff047224 */ /* 0x000fe200078e0006 */
[----:B------:R-:W-:-:S03]  /*dbb0*/  ISETP.GT.U32.AND P5, PT, R59, R14, PT ;  /* 0x0000000e3b00720c */ /* 0x000fc60003fa4070 */
[----:B------:R-:W-:Y:S01]  /*dbc0*/  @!P4 IMAD.MOV R4, RZ, RZ, -R4 ;  /* 0x000000ffff04c224 */ /* 0x000fe200078e0a04 */
[----:B------:R-:W-:Y:S01]  /*dbd0*/  ISETP.GT.U32.AND P4, PT, R59, R2, PT ;  /* 0x000000023b00720c */ /* 0x000fe20003f84070 */
[----:B0-----:R-:W-:Y:S02]  /*dbe0*/  IMAD.MOV.U32 R0, RZ, RZ, R12 ;  /* 0x000000ffff007224 */ /* 0x001fe400078e000c */
[----:B------:R-:W-:-:S04]  /*dbf0*/  IMAD.HI.U32 R7, R9, R5, RZ ;  /* 0x0000000509077227 */ /* 0x000fc800078e00ff */
[----:B------:R-:W-:-:S04]  /*dc00*/  IMAD.HI.U32 R6, R9, R11, RZ ;  /* 0x0000000b09067227 */ /* 0x000fc800078e00ff */
[----:B------:R-:W-:Y:S02]  /*dc10*/  @!P6 IMAD.MOV R0, RZ, RZ, -R0 ;  /* 0x000000ffff00e224 */ /* 0x000fe400078e0a00 */
[----:B------:R-:W-:Y:S02]  /*dc20*/  IMAD.MOV R12, RZ, RZ, -R7 ;  /* 0x000000ffff0c7224 */ /* 0x000fe400078e0a07 */
[----:B------:R-:W-:Y:S02]  /*dc30*/  IMAD.MOV R6, RZ, RZ, -R6 ;  /* 0x000000ffff067224 */ /* 0x000fe400078e0a06 */
[--C-:B------:R-:W-:Y:S01]  /*dc40*/  @!P5 IMAD.IADD R14, R14, 0x1, -R59.reuse ;  /* 0x000000010e0ed824 */ /* 0x100fe200078e0a3b */
[----:B------:R0:W-:Y:S01]  /*dc50*/  STL [R1+0x58], R0 ;  /* 0x0000580001007387 */ /* 0x0001e20000100800 */
[----:B------:R-:W-:Y:S02]  /*dc60*/  @!P4 IMAD.IADD R2, R2, 0x1, -R59 ;  /* 0x000000010202c824 */ /* 0x000fe400078e0a3b */
[----:B------:R-:W-:-:S02]  /*dc70*/  IMAD R12, R59, R12, R5 ;  /* 0x0000000c3b0c7224 */ /* 0x000fc400078e0205 */
[C---:B------:R-:W-:Y:S01]  /*dc80*/  IMAD R11, R59.reuse, R6, R11 ;  /* 0x000000063b0b7224 */ /* 0x040fe200078e020b */
[C---:B------:R-:W-:Y:S01]  /*dc90*/  ISETP.GT.U32.AND P4, PT, R59.reuse, R2, PT ;  /* 0x000000023b00720c */ /* 0x040fe20003f84070 */
[----:B0-----:R-:W-:Y:S01]  /*dca0*/  IMAD.MOV.U32 R0, RZ, RZ, R14 ;  /* 0x000000ffff007224 */ /* 0x001fe200078e000e */
[----:B------:R-:W-:-:S03]  /*dcb0*/  ISETP.GT.U32.AND P5, PT, R59, R12, PT ;  /* 0x0000000c3b00720c */ /* 0x000fc60003fa4070 */
[----:B------:R-:W-:Y:S01]  /*dcc0*/  @!P1 IMAD.MOV R0, RZ, RZ, -R0 ;  /* 0x000000ffff009224 */ /* 0x000fe200078e0a00 */
[----:B------:R-:W-:Y:S02]  /*dcd0*/  ISETP.GT.U32.AND P1, PT, R59, R11, PT ;  /* 0x0000000b3b00720c */ /* 0x000fe40003f24070 */
[----:B------:R-:W-:-:S05]  /*dce0*/  ISETP.GE.AND P2, PT, R43, RZ, PT ;  /* 0x000000ff2b00720c */ /* 0x000fca0003f46270 */
[--C-:B------:R-:W-:Y:S01]  /*dcf0*/  @!P4 IMAD.IADD R2, R2, 0x1, -R59.reuse ;  /* 0x000000010202c824 */ /* 0x100fe200078e0a3b */
[----:B------:R-:W3:Y:S01]  /*dd00*/  LDL.LU R43, [R1+0x918] ;  /* 0x00091800012b7983 */ /* 0x000ee20000300800 */
[----:B------:R-:W-:-:S04]  /*dd10*/  @!P5 IMAD.IADD R12, R12, 0x1, -R59 ;  /* 0x000000010c0cd824 */ /* 0x000fc800078e0a3b */
[----:B------:R-:W-:Y:S01]  /*dd20*/  @!P1 IMAD.IADD R11, R11, 0x1, -R59 ;  /* 0x000000010b0b9824 */ /* 0x000fe200078e0a3b */
[----:B------:R-:W-:-:S04]  /*dd30*/  ISETP.GT.U32.AND P5, PT, R59, R12, PT ;  /* 0x0000000c3b00720c */ /* 0x000fc80003fa4070 */
[----:B------:R-:W-:-:S09]  /*dd40*/  ISETP.GT.U32.AND P1, PT, R59, R11, PT ;  /* 0x0000000b3b00720c */ /* 0x000fd20003f24070 */
[----:B------:R-:W-:-:S04]  /*dd50*/  @!P5 IMAD.IADD R12, R12, 0x1, -R59 ;  /* 0x000000010c0cd824 */ /* 0x000fc800078e0a3b */
[----:B------:R-:W-:Y:S02]  /*dd60*/  @!P1 IMAD.IADD R11, R11, 0x1, -R59 ;  /* 0x000000010b0b9824 */ /* 0x000fe400078e0a3b */
[----:B------:R-:W-:-:S04]  /*dd70*/  IMAD.MOV.U32 R8, RZ, RZ, R12 ;  /* 0x000000ffff087224 */ /* 0x000fc800078e000c */
[----:B------:R-:W-:Y:S01]  /*dd80*/  @!P2 IMAD.MOV R8, RZ, RZ, -R8 ;  /* 0x000000ffff08a224 */ /* 0x000fe200078e0a08 */
[----:B--2---:R-:W-:-:S05]  /*dd90*/  IABS R7, R54 ;  /* 0x0000003600077213 */ /* 0x004fca0000000000 */
[----:B------:R-:W-:-:S05]  /*dda0*/  IMAD.HI.U32 R14, R9, R7, RZ ;  /* 0x00000007090e7227 */ /* 0x000fca00078e00ff */
[----:B------:R-:W-:-:S05]  /*ddb0*/  IADD3 R14, PT, PT, -R14, RZ, RZ ;  /* 0x000000ff0e0e7210 */ /* 0x000fca0007ffe1ff */
[C---:B------:R-:W-:Y:S01]  /*ddc0*/  IMAD R7, R59.reuse, R14, R7 ;  /* 0x0000000e3b077224 */ /* 0x040fe200078e0207 */
[----:B------:R-:W-:Y:S02]  /*ddd0*/  ISETP.GE.AND P6, PT, R54, RZ, PT ;  /* 0x000000ff3600720c */ /* 0x000fe40003fc6270 */
[----:B------:R-:W2:Y:S02]  /*dde0*/  LDL.LU R54, [R1+0x91c] ;  /* 0x00091c0001367983 */ /* 0x000ea40000300800 */
[----:B------:R-:W-:Y:S02]  /*ddf0*/  ISETP.GT.U32.AND P4, PT, R59, R7, PT ;  /* 0x000000073b00720c */ /* 0x000fe40003f84070 */
[----:B------:R0:W-:Y:S02]  /*de00*/  STL [R1+0x94], R0 ;  /* 0x0000940001007387 */ /* 0x0001e40000100800 */
[----:B0-----:R-:W-:-:S09]  /*de10*/  IMAD.MOV.U32 R0, RZ, RZ, R2 ;  /* 0x000000ffff007224 */ /* 0x001fd200078e0002 */
[----:B------:R-:W-:Y:S02]  /*de20*/  @!P4 IMAD.IADD R7, R7, 0x1, -R59 ;  /* 0x000000010707c824 */ /* 0x000fe400078e0a3b */
[----:B------:R-:W-:-:S03]  /*de30*/  @!P0 IMAD.MOV R0, RZ, RZ, -R0 ;  /* 0x000000ffff008224 */ /* 0x000fc600078e0a00 */
[----:B------:R-:W-:Y:S02]  /*de40*/  ISETP.GT.U32.AND P4, PT, R59, R7, PT ;  /* 0x000000073b00720c */ /* 0x000fe40003f84070 */
[----:B------:R0:W-:Y:S02]  /*de50*/  STL [R1+0x70], R0 ;  /* 0x0000700001007387 */ /* 0x0001e40000100800 */
[----:B0-----:R-:W-:-:S04]  /*de60*/  IMAD.MOV.U32 R0, RZ, RZ, R11 ;  /* 0x000000ffff007224 */ /* 0x001fc800078e000b */
[----:B------:R-:W-:Y:S01]  /*de70*/  @!P3 IMAD.MOV R0, RZ, RZ, -R0 ;  /* 0x000000ffff00b224 */ /* 0x000fe200078e0a00 */
[----:B------:R-:W-:Y:S04]  /*de80*/  STL [R1+0x78], R8 ;  /* 0x0000780801007387 */ /* 0x000fe80000100800 */
[----:B------:R-:W-:Y:S01]  /*de90*/  @!P4 IMAD.IADD R7, R7, 0x1, -R59 ;  /* 0x000000010707c824 */ /* 0x000fe200078e0a3b */
[----:B------:R0:W-:Y:S01]  /*dea0*/  STL [R1+0x90], R0 ;  /* 0x0000900001007387 */ /* 0x0001e20000100800 */
[----:B----4-:R-:W-:Y:S02]  /*deb0*/  IABS R5, R48 ;  /* 0x0000003000057213 */ /* 0x010fe40000000000 */
[----:B------:R-:W-:Y:S02]  /*dec0*/  ISETP.GE.AND P4, PT, R48, RZ, PT ;  /* 0x000000ff3000720c */ /* 0x000fe40003f86270 */
[----:B------:R-:W4:Y:S01]  /*ded0*/  LDL.LU R48, [R1+0x920] ;  /* 0x0009200001307983 */ /* 0x000f220000300800 */
[----:B------:R-:W-:-:S05]  /*dee0*/  IABS R16, R40 ;  /* 0x0000002800107213 */ /* 0x000fca0000000000 */
[----:B------:R-:W-:-:S04]  /*def0*/  IMAD.HI.U32 R19, R9, R16, RZ ;  /* 0x0000001009137227 */ /* 0x000fc800078e00ff */
[----:B------:R-:W-:-:S04]  /*df00*/  IMAD.MOV R19, RZ, RZ, -R19 ;  /* 0x000000ffff137224 */ /* 0x000fc800078e0a13 */
[----:B------:R-:W-:-:S05]  /*df10*/  IMAD R16, R59, R19, R16 ;  /* 0x000000133b107224 */ /* 0x000fca00078e0210 */
[----:B------:R-:W-:Y:S02]  /*df20*/  ISETP.GT.U32.AND P0, PT, R59, R16, PT ;  /* 0x000000103b00720c */ /* 0x000fe40003f04070 */
[----:B---3--:R-:W-:Y:S02]  /*df30*/  IABS R6, R45 ;  /* 0x0000002d00067213 */ /* 0x008fe40000000000 */
[----:B------:R-:W-:Y:S02]  /*df40*/  ISETP.GE.AND P5, PT, R40, RZ, PT ;  /* 0x000000ff2800720c */ /* 0x000fe40003fa6270 */
[----:B------:R-:W-:Y:S01]  /*df50*/  ISETP.GE.AND P2, PT, R45, RZ, PT ;  /* 0x000000ff2d00720c */ /* 0x000fe20003f46270 */
[----:B------:R-:W-:Y:S01]  /*df60*/  IMAD.HI.U32 R17, R9, R6, RZ ;  /* 0x0000000609117227 */ /* 0x000fe200078e00ff */
[----:B------:R-:W3:Y:S04]  /*df70*/  LDL.LU R40, [R1+0x924] ;  /* 0x0009240001287983 */ /* 0x000ee80000300800 */
[----:B------:R-:W3:Y:S01]  /*df80*/  LDL.LU R45, [R1+0x928] ;  /* 0x00092800012d7983 */ /* 0x000ee20000300800 */
[----:B------:R-:W-:-:S02]  /*df90*/  @!P0 IMAD.IADD R16, R16, 0x1, -R59 ;  /* 0x0000000110108824 */ /* 0x000fc400078e0a3b */
[----:B------:R-:W-:-:S03]  /*dfa0*/  IMAD.HI.U32 R14, R9, R5, RZ ;  /* 0x00000005090e7227 */ /* 0x000fc600078e00ff */
[C---:B------:R-:W-:Y:S01]  /*dfb0*/  ISETP.GT.U32.AND P0, PT, R59.reuse, R16, PT ;  /* 0x000000103b00720c */ /* 0x040fe20003f04070 */
[----:B------:R-:W-:Y:S02]  /*dfc0*/  IMAD.MOV R17, RZ, RZ, -R17 ;  /* 0x000000ffff117224 */ /* 0x000fe400078e0a11 */
[----:B------:R-:W-:Y:S02]  /*dfd0*/  IMAD.MOV R14, RZ, RZ, -R14 ;  /* 0x000000ffff0e7224 */ /* 0x000fe400078e0a0e */
[C---:B------:R-:W-:Y:S02]  /*dfe0*/  IMAD R6, R59.reuse, R17, R6 ;  /* 0x000000113b067224 */ /* 0x040fe400078e0206 */
[----:B0-----:R-:W-:Y:S02]  /*dff0*/  IMAD.MOV.U32 R0, RZ, RZ, R7 ;  /* 0x000000ffff007224 */ /* 0x001fe400078e0007 */
[C---:B------:R-:W-:Y:S01]  /*e000*/  IMAD R5, R59.reuse, R14, R5 ;  /* 0x0000000e3b057224 */ /* 0x040fe200078e0205 */
[----:B------:R-:W-:Y:S01]  /*e010*/  ISETP.GT.U32.AND P1, PT, R59, R6, PT ;  /* 0x000000063b00720c */ /* 0x000fe20003f24070 */
[----:B------:R-:W-:-:S02]  /*e020*/  @!P6 IMAD.MOV R0, RZ, RZ, -R0 ;  /* 0x000000ffff00e224 */ /* 0x000fc400078e0a00 */
[----:B------:R-:W-:Y:S01]  /*e030*/  @!P0 IMAD.IADD R16, R16, 0x1, -R59 ;  /* 0x0000000110108824 */ /* 0x000fe200078e0a3b */
[----:B------:R-:W-:Y:S02]  /*e040*/  ISETP.GT.U32.AND P3, PT, R59, R5, PT ;  /* 0x000000053b00720c */ /* 0x000fe40003f64070 */
[----:B------:R0:W-:Y:S02]  /*e050*/  STL [R1+0x8c], R0 ;  /* 0x00008c0001007387 */ /* 0x0001e40000100800 */
[----:B0-----:R-:W-:-:S05]  /*e060*/  IMAD.MOV.U32 R0, RZ, RZ, R16 ;  /* 0x000000ffff007224 */ /* 0x001fca00078e0010 */
[--C-:B------:R-:W-:Y:S02]  /*e070*/  @!P1 IMAD.IADD R6, R6, 0x1, -R59.reuse ;  /* 0x0000000106069824 */ /* 0x100fe400078e0a3b */
[----:B------:R-:W-:Y:S02]  /*e080*/  @!P5 IMAD.MOV R0, RZ, RZ, -R0 ;  /* 0x000000ffff00d224 */ /* 0x000fe400078e0a00 */
[----:B------:R-:W-:Y:S01]  /*e090*/  @!P3 IMAD.IADD R5, R5, 0x1, -R59 ;  /* 0x000000010505b824 */ /* 0x000fe200078e0a3b */
[----:B------:R-:W-:-:S04]  /*e0a0*/  ISETP.GT.U32.AND P1, PT, R59, R6, PT ;  /* 0x000000063b00720c */ /* 0x000fc80003f24070 */
[----:B------:R-:W-:-:S09]  /*e0b0*/  ISETP.GT.U32.AND P6, PT, R59, R5, PT ;  /* 0x000000053b00720c */ /* 0x000fd20003fc4070 */
[----:B------:R-:W-:-:S04]  /*e0c0*/  @!P1 IMAD.IADD R6, R6, 0x1, -R59 ;  /* 0x0000000106069824 */ /* 0x000fc800078e0a3b */
[----:B------:R-:W-:Y:S02]  /*e0d0*/  @!P6 IMAD.IADD R5, R5, 0x1, -R59 ;  /* 0x000000010505e824 */ /* 0x000fe400078e0a3b */
[----:B------:R-:W-:-:S04]  /*e0e0*/  IMAD.MOV.U32 R8, RZ, RZ, R6 ;  /* 0x000000ffff087224 */ /* 0x000fc800078e0006 */
[----:B------:R-:W-:Y:S01]  /*e0f0*/  @!P2 IMAD.MOV R8, RZ, RZ, -R8 ;  /* 0x000000ffff08a224 */ /* 0x000fe200078e0a08 */
[----:B--2---:R-:W-:Y:S02]  /*e100*/  IABS R14, R54 ;  /* 0x00000036000e7213 */ /* 0x004fe40000000000 */
[----:B------:R-:W-:Y:S02]  /*e110*/  ISETP.GE.AND P5, PT, R54, RZ, PT ;  /* 0x000000ff3600720c */ /* 0x000fe40003fa6270 */
[----:B------:R-:W2:Y:S04]  /*e120*/  LDL.LU R54, [R1+0x92c] ;  /* 0x00092c0001367983 */ /* 0x000ea80000300800 */
[----:B------:R0:W-:Y:S04]  /*e130*/  STL [R1+0x84], R0 ;  /* 0x0000840001007387 */ /* 0x0001e80000100800 */
[----:B------:R-:W-:Y:S01]  /*e140*/  STL [R1+0x88], R8 ;  /* 0x0000880801007387 */ /* 0x000fe20000100800 */
[----:B0-----:R-:W-:-:S04]  /*e150*/  IMAD.MOV.U32 R0, RZ, RZ, R5 ;  /* 0x000000ffff007224 */ /* 0x001fc800078e0005 */
[----:B------:R-:W-:Y:S01]  /*e160*/  @!P4 IMAD.MOV R0, RZ, RZ, -R0 ;  /* 0x000000ffff00c224 */ /* 0x000fe200078e0a00 */
[----:B----4-:R-:W-:Y:S02]  /*e170*/  IABS R6, R48 ;  /* 0x0000003000067213 */ /* 0x010fe40000000000 */
[----:B------:R-:W-:Y:S02]  /*e180*/  ISETP.GE.AND P4, PT, R48, RZ, PT ;  /* 0x000000ff3000720c */ /* 0x000fe40003f86270 */
[----:B------:R-:W4:Y:S01]  /*e190*/  LDL.LU R48, [R1+0x930] ;  /* 0x0009300001307983 */ /* 0x000f220000300800 */
[----:B------:R-:W-:-:S05]  /*e1a0*/  IABS R2, R35 ;  /* 0x0000002300027213 */ /* 0x000fca0000000000 */
[----:B------:R-:W-:-:S04]  /*e1b0*/  IMAD.HI.U32 R12, R9, R2, RZ ;  /* 0x00000002090c7227 */ /* 0x000fc800078e00ff */
[----:B------:R-:W-:-:S04]  /*e1c0*/  IMAD.MOV R11, RZ, RZ, -R12 ;  /* 0x000000ffff0b7224 */ /* 0x000fc800078e0a0c */
[----:B------:R-:W-:Y:S01]  /*e1d0*/  IMAD R2, R59, R11, R2 ;  /* 0x0000000b3b027224 */ /* 0x000fe200078e0202 */
[----:B------:R-:W-:-:S04]  /*e1e0*/  IABS R12, R43 ;  /* 0x0000002b000c7213 */ /* 0x000fc80000000000 */
[----:B------:R-:W-:Y:S01]  /*e1f0*/  ISETP.GT.U32.AND P0, PT, R59, R2, PT ;  /* 0x000000023b00720c */ /* 0x000fe20003f04070 */
[----:B------:R-:W-:-:S05]  /*e200*/  IMAD.HI.U32 R11, R9, R12, RZ ;  /* 0x0000000c090b7227 */ /* 0x000fca00078e00ff */
[----:B------:R-:W-:Y:S01]  /*e210*/  IADD3 R11, PT, PT, -R11, RZ, RZ ;  /* 0x000000ff0b0b7210 */ /* 0x000fe20007ffe1ff */
[----:B------:R-:W-:-:S06]  /*e220*/  IMAD.HI.U32 R7, R9, R14, RZ ;  /* 0x0000000e09077227 */ /* 0x000fcc00078e00ff */
[----:B------:R-:W-:Y:S02]  /*e230*/  @!P0 IMAD.IADD R2, R2, 0x1, -R59 ;  /* 0x0000000102028824 */ /* 0x000fe400078e0a3b */
[----:B------:R-:W-:Y:S01]  /*e240*/  IMAD R12, R59, R11, R12 ;  /* 0x0000000b3b0c7224 */ /* 0x000fe200078e020c */
[----:B------:R-:W-:Y:S02]  /*e250*/  ISETP.GE.AND P1, PT, R43, RZ, PT ;  /* 0x000000ff2b00720c */ /* 0x000fe40003f26270 */
[C---:B------:R-:W-:Y:S01]  /*e260*/  ISETP.GT.U32.AND P0, PT, R59.reuse, R2, PT ;  /* 0x000000023b00720c */ /* 0x040fe20003f04070 */
[----:B------:R-:W4:Y:S01]  /*e270*/  LDL.LU R43, [R1+0x934] ;  /* 0x00093400012b7983 */ /* 0x000f220000300800 */
[----:B------:R-:W-:Y:S01]  /*e280*/  ISETP.GT.U32.AND P6, PT, R59, R12, PT ;  /* 0x0000000c3b00720c */ /* 0x000fe20003fc4070 */
[----:B------:R-:W-:Y:S01]  /*e290*/  IMAD.MOV R7, RZ, RZ, -R7 ;  /* 0x000000ffff077224 */ /* 0x000fe200078e0a07 */
[----:B------:R-:W-:Y:S01]  /*e2a0*/  ISETP.GE.AND P3, PT, R35, RZ, PT ;  /* 0x000000ff2300720c */ /* 0x000fe20003f66270 */
[----:B------:R0:W-:Y:S02]  /*e2b0*/  STL [R1+0x2d4], R0 ;  /* 0x0002d40001007387 */ /* 0x0001e40000100800 */
[----:B------:R-:W-:-:S02]  /*e2c0*/  IMAD R14, R59, R7, R14 ;  /* 0x000000073b0e7224 */ /* 0x000fc400078e020e */
[----:B------:R-:W4:Y:S03]  /*e2d0*/  LDL.LU R29, [R1+0x938] ;  /* 0x00093800011d7983 */ /* 0x000f260000300800 */
[----:B------:R-:W-:Y:S01]  /*e2e0*/  ISETP.GT.U32.AND P2, PT, R59, R14, PT ;  /* 0x0000000e3b00720c */ /* 0x000fe20003f44070 */
[--C-:B------:R-:W-:Y:S01]  /*e2f0*/  @!P0 IMAD.IADD R2, R2, 0x1, -R59.reuse ;  /* 0x0000000102028824 */ /* 0x100fe200078e0a3b */
[----:B------:R-:W4:Y:S01]  /*e300*/  LDL.LU R32, [R1+0x93c] ;  /* 0x00093c0001207983 */ /* 0x000f220000300800 */
[----:B------:R-:W-:Y:S02]  /*e310*/  @!P6 IMAD.IADD R12, R12, 0x1, -R59 ;  /* 0x000000010c0ce824 */ /* 0x000fe400078e0a3b */
[----:B0-----:R-:W-:Y:S02]  /*e320*/  IMAD.MOV.U32 R0, RZ, RZ, R2 ;  /* 0x000000ffff007224 */ /* 0x001fe400078e0002 */
[----:B------:R-:W-:Y:S01]  /*e330*/  IMAD.HI.U32 R16, R9, R6, RZ ;  /* 0x0000000609107227 */ /* 0x000fe200078e00ff */
[----:B------:R-:W-:-:S03]  /*e340*/  ISETP.GT.U32.AND P6, PT, R59, R12, PT ;  /* 0x0000000c3b00720c */ /* 0x000fc60003fc4070 */
[----:B------:R-:W-:Y:S01]  /*e350*/  @!P3 IMAD.MOV R0, RZ, RZ, -R0 ;  /* 0x000000ffff00b224 */ /* 0x000fe200078e0a00 */
[----:B---3--:R-:W-:Y:S01]  /*e360*/  IABS R5, R45 ;  /* 0x0000002d00057213 */ /* 0x008fe20000000000 */
[--C-:B------:R-:W-:Y:S01]  /*e370*/  @!P2 IMAD.IADD R14, R14, 0x1, -R59.reuse ;  /* 0x000000010e0ea824 */ /* 0x100fe200078e0a3b */
[----:B------:R-:W-:Y:S01]  /*e380*/  ISETP.GE.AND P3, PT, R45, RZ, PT ;  /* 0x000000ff2d00720c */ /* 0x000fe20003f66270 */
[----:B------:R-:W-:Y:S01]  /*e390*/  IMAD.MOV R16, RZ, RZ, -R16 ;  /* 0x000000ffff107224 */ /* 0x000fe200078e0a10 */
[----:B------:R0:W-:Y:S04]  /*e3a0*/  STL [R1+0x2cc], R0 ;  /* 0x0002cc0001007387 */ /* 0x0001e80000100800 */
[----:B------:R-:W3:Y:S01]  /*e3b0*/  LDL.LU R45, [R1+0x940] ;  /* 0x00094000012d7983 */ /* 0x000ee20000300800 */
[C---:B------:R-:W-:Y:S01]  /*e3c0*/  IMAD R6, R59.reuse, R16, R6 ;  /* 0x000000103b067224 */ /* 0x040fe200078e0206 */
[----:B------:R-:W-:Y:S01]  /*e3d0*/  ISETP.GT.U32.AND P2, PT, R59, R14, PT ;  /* 0x0000000e3b00720c */ /* 0x000fe20003f44070 */
[----:B------:R-:W-:-:S03]  /*e3e0*/  @!P6 IMAD.IADD R12, R12, 0x1, -R59 ;  /* 0x000000010c0ce824 */ /* 0x000fc600078e0a3b */
[----:B------:R-:W-:Y:S01]  /*e3f0*/  ISETP.GT.U32.AND P6, PT, R59, R6, PT ;  /* 0x000000063b00720c */ /* 0x000fe20003fc4070 */
[----:B------:R-:W-:Y:S01]  /*e400*/  IMAD.MOV.U32 R8, RZ, RZ, R12 ;  /* 0x000000ffff087224 */ /* 0x000fe200078e000c */
[----:B------:R-:W-:-:S04]  /*e410*/  IABS R17, R40 ;  /* 0x0000002800117213 */ /* 0x000fc80000000000 */
[----:B------:R-:W-:Y:S01]  /*e420*/  @!P1 IADD3 R8, PT, PT, -R8, RZ, RZ ;  /* 0x000000ff08089210 */ /* 0x000fe20007ffe1ff */
[----:B------:R-:W-:-:S04]  /*e430*/  IMAD.HI.U32 R7, R9, R17, RZ ;  /* 0x0000001109077227 */ /* 0x000fc800078e00ff */
[--C-:B------:R-:W-:Y:S01]  /*e440*/  @!P2 IMAD.IADD R14, R14, 0x1, -R59.reuse ;  /* 0x000000010e0ea824 */ /* 0x100fe200078e0a3b */
[----:B------:R-:W-:Y:S01]  /*e450*/  STL [R1+0x74], R8 ;  /* 0x0000740801007387 */ /* 0x000fe20000100800 */
[----:B------:R-:W-:Y:S02]  /*e460*/  @!P6 IMAD.IADD R6, R6, 0x1, -R59 ;  /* 0x000000010606e824 */ /* 0x000fe400078e0a3b */
[----:B0-----:R-:W-:Y:S02]  /*e470*/  IMAD.MOV.U32 R0, RZ, RZ, R14 ;  /* 0x000000ffff007224 */ /* 0x001fe400078e000e */
[----:B------:R-:W-:Y:S02]  /*e480*/  IMAD.MOV R7, RZ, RZ, -R7 ;  /* 0x000000ffff077224 */ /* 0x000fe400078e0a07 */
[----:B------:R-:W-:Y:S01]  /*e490*/  @!P5 IMAD.MOV R0, RZ, RZ, -R0 ;  /* 0x000000ffff00d224 */ /* 0x000fe200078e0a00 */
[C---:B------:R-:W-:Y:S01]  /*e4a0*/  ISETP.GT.U32.AND P5, PT, R59.reuse, R6, PT ;  /* 0x000000063b00720c */ /* 0x040fe20003fa4070 */
[----:B------:R-:W-:-:S02]  /*e4b0*/  IMAD R17, R59, R7, R17 ;  /* 0x000000073b117224 */ /* 0x000fc400078e0211 */
[----:B------:R-:W-:-:S10]  /*e4c0*/  IMAD.HI.U32 R2, R9, R5, RZ ;  /* 0x0000000509027227 */ /* 0x000fd400078e00ff */
[----:B------:R-:W-:Y:S02]  /*e4d0*/  @!P5 IMAD.IADD R6, R6, 0x1, -R59 ;  /* 0x000000010606d824 */ /* 0x000fe400078e0a3b */
[----:B------:R-:W-:-:S04]  /*e4e0*/  IMAD.MOV R2, RZ, RZ, -R2 ;  /* 0x000000ffff027224 */ /* 0x000fc800078e0a02 */
[----:B------:R-:W-:Y:S01]  /*e4f0*/  IMAD R5, R59, R2, R5 ;  /* 0x000000023b057224 */ /* 0x000fe200078e0205 */
[----:B--2---:R-:W-:Y:S02]  /*e500*/  IABS R11, R54 ;  /* 0x00000036000b7213 */ /* 0x004fe40000000000 */
[----:B------:R-:W-:Y:S02]  /*e510*/  ISETP.GE.AND P6, PT, R54, RZ, PT ;  /* 0x000000ff3600720c */ /* 0x000fe40003fc6270 */
[----:B------:R-:W2:Y:S01]  /*e520*/  LDL.LU R54, [R1+0x944] ;  /* 0x0009440001367983 */ /* 0x000ea20000300800 */
[----:B------:R-:W-:-:S04]  /*e530*/  IMAD.HI.U32 R7, R9, R11, RZ ;  /* 0x0000000b09077227 */ /* 0x000fc800078e00ff */
[----:B------:R-:W-:-:S04]  /*e540*/  IMAD.MOV R7, RZ, RZ, -R7 ;  /* 0x000000ffff077224 */ /* 0x000fc800078e0a07 */
[----:B------:R-:W-:-:S05]  /*e550*/  IMAD R11, R59, R7, R11 ;  /* 0x000000073b0b7224 */ /* 0x000fca00078e020b */
[----:B------:R-:W-:Y:S01]  /*e560*/  ISETP.GT.U32.AND P5, PT, R59, R11, PT ;  /* 0x0000000b3b00720c */ /* 0x000fe20003fa4070 */
[----:B------:R0:W-:-:S12]  /*e570*/  STL [R1+0x2b8], R0 ;  /* 0x0002b80001007387 */ /* 0x0001d80000100800 */
[----:B------:R-:W-:Y:S01]  /*e580*/  @!P5 IMAD.IADD R11, R11, 0x1, -R59 ;  /* 0x000000010b0bd824 */ /* 0x000fe200078e0a3b */
[----:B----4-:R-:W-:Y:S02]  /*e590*/  IABS R2, R48 ;  /* 0x0000003000027213 */ /* 0x010fe40000000000 */
[----:B------:R-:W-:Y:S02]  /*e5a0*/  ISETP.GE.AND P5, PT, R48, RZ, PT ;  /* 0x000000ff3000720c */ /* 0x000fe40003fa6270 */
[----:B------:R-:W4:Y:S01]  /*e5b0*/  LDL.LU R48, [R1+0x948] ;  /* 0x0009480001307983 */ /* 0x000f220000300800 */
[C---:B------:R-:W-:Y:S02]  /*e5c0*/  ISETP.GT.U32.AND P2, PT, R59.reuse, R17, PT ;  /* 0x000000113b00720c */ /* 0x040fe40003f44070 */
[----:B------:R-:W-:Y:S01]  /*e5d0*/  ISETP.GT.U32.AND P1, PT, R59, R5, PT ;  /* 0x000000053b00720c */ /* 0x000fe20003f24070 */
[----:B------:R-:W-:-:S10]  /*e5e0*/  IMAD.HI.U32 R19, R9, R2, RZ ;  /* 0x0000000209137227 */ /* 0x000fd400078e00ff */
[--C-:B------:R-:W-:Y:S02]  /*e5f0*/  @!P2 IMAD.IADD R17, R17, 0x1, -R59.reuse ;  /* 0x000000011111a824 */ /* 0x100fe400078e0a3b */
[----:B------:R-:W-:-:S03]  /*e600*/  @!P1 IMAD.IADD R5, R5, 0x1, -R59 ;  /* 0x0000000105059824 */ /* 0x000fc600078e0a3b */
[C---:B------:R-:W-:Y:S01]  /*e610*/  ISETP.GT.U32.AND P2, PT, R59.reuse, R17, PT ;  /* 0x000000113b00720c */ /* 0x040fe20003f44070 */
[----:B------:R-:W-:Y:S01]  /*e620*/  IMAD.MOV R19, RZ, RZ, -R19 ;  /* 0x000000ffff137224 */ /* 0x000fe200078e0a13 */
[C---:B------:R-:W-:Y:S01]  /*e630*/  ISETP.GT.U32.AND P1, PT, R59.reuse, R5, PT ;  /* 0x000000053b00720c */ /* 0x040fe20003f24070 */
[----:B0-----:R-:W-:Y:S01]  /*e640*/  IMAD.MOV.U32 R0, RZ, RZ, R6 ;  /* 0x000000ffff007224 */ /* 0x001fe200078e0006 */
[----:B------:R-:W-:Y:S01]  /*e650*/  ISETP.GE.AND P0, PT, R40, RZ, PT ;  /* 0x000000ff2800720c */ /* 0x000fe20003f06270 */
[----:B------:R-:W-:Y:S01]  /*e660*/  IMAD R2, R59, R19, R2 ;  /* 0x000000133b027224 */ /* 0x000fe200078e0202 */
[----:B------:R-:W-:Y:S01]  /*e670*/  IABS R12, R43 ;  /* 0x0000002b000c7213 */ /* 0x000fe20000000000 */
[----:B------:R-:W-:-:S04]  /*e680*/  @!P4 IMAD.MOV R0, RZ, RZ, -R0 ;  /* 0x000000ffff00c224 */ /* 0x000fc800078e0a00 */
[----:B------:R-:W-:Y:S01]  /*e690*/  IMAD.HI.U32 R16, R9, R12, RZ ;  /* 0x0000000c09107227 */ /* 0x000fe200078e00ff */
[----:B------:R-:W-:-:S03]  /*e6a0*/  IABS R14, R29 ;  /* 0x0000001d000e7213 */ /* 0x000fc60000000000 */
[----:B------:R-:W-:Y:S01]  /*e6b0*/  IMAD.MOV R16, RZ, RZ, -R16 ;  /* 0x000000ffff107224 */ /* 0x000fe200078e0a10 */
[----:B------:R-:W-:Y:S01]  /*e6c0*/  ISETP.GT.U32.AND P4, PT, R59, R11, PT ;  /* 0x0000000b3b00720c */ /* 0x000fe20003f84070 */
[----:B------:R-:W-:Y:S02]  /*e6d0*/  @!P2 IMAD.IADD R17, R17, 0x1, -R59 ;  /* 0x000000011111a824 */ /* 0x000fe400078e0a3b */
[----:B------:R-:W-:Y:S01]  /*e6e0*/  IMAD.HI.U32 R21, R9, R14, RZ ;  /* 0x0000000e09157227 */ /* 0x000fe200078e00ff */
[----:B------:R-:W-:-:S03]  /*e6f0*/  ISETP.GT.U32.AND P2, PT, R59, R2, PT ;  /* 0x000000023b00720c */ /* 0x000fc60003f44070 */
[----:B------:R-:W-:Y:S02]  /*e700*/  IMAD R12, R59, R16, R12 ;  /* 0x000000103b0c7224 */ /* 0x000fe400078e020c */
[----:B------:R-:W-:Y:S01]  /*e710*/  IMAD.MOV R21, RZ, RZ, -R21 ;  /* 0x000000ffff157224 */ /* 0x000fe200078e0a15 */
[----:B------:R0:W-:Y:S01]  /*e720*/  STL [R1+0x2ac], R0 ;  /* 0x0002ac0001007387 */ /* 0x0001e20000100800 */
[--C-:B------:R-:W-:Y:S01]  /*e730*/  @!P1 IMAD.IADD R5, R5, 0x1, -R59.reuse ;  /* 0x0000000105059824 */ /* 0x100fe200078e0a3b */
[C---:B------:R-:W-:Y:S01]  /*e740*/  ISETP.GT.U32.AND P1, PT, R59.reuse, R12, PT ;  /* 0x0000000c3b00720c */ /* 0x040fe20003f24070 */
[----:B------:R-:W-:Y:S01]  /*e750*/  IMAD R14, R59, R21, R14 ;  /* 0x000000153b0e7224 */ /* 0x000fe200078e020e */
[----:B------:R-:W-:Y:S01]  /*e760*/  IABS R7, R32 ;  /* 0x0000002000077213 */ /* 0x000fe20000000000 */
[----:B------:R-:W-:Y:S01]  /*e770*/  @!P4 IMAD.IADD R11, R11, 0x1, -R59 ;  /* 0x000000010b0bc824 */ /* 0x000fe200078e0a3b */
[----:B------:R-:W4:Y:S01]  /*e780*/  LDL.LU R35, [R1+0x94c] ;  /* 0x00094c0001237983 */ /* 0x000f220000300800 */
[----:B0-----:R-:W-:Y:S01]  /*e790*/  IMAD.MOV.U32 R0, RZ, RZ, R17 ;  /* 0x000000ffff007224 */ /* 0x001fe200078e0011 */
[----:B---3--:R-:W-:Y:S01]  /*e7a0*/  IABS R16, R45 ;  /* 0x0000002d00107213 */ /* 0x008fe20000000000 */
[----:B------:R-:W-:Y:S01]  /*e7b0*/  IMAD.HI.U32 R19, R9, R7, RZ ;  /* 0x0000000709137227 */ /* 0x000fe200078e00ff */
[----:B------:R-:W-:Y:S01]  /*e7c0*/  ISETP.GT.U32.AND P4, PT, R59, R14, PT ;  /* 0x0000000e3b00720c */ /* 0x000fe20003f84070 */
[----:B------:R-:W3:Y:S02]  /*e7d0*/  LDL R40, [R1+0xfc0] ;  /* 0x000fc00001287983 */ /* 0x000ee40000100800 */
[----:B------:R-:W-:-:S02]  /*e7e0*/  @!P0 IMAD.MOV R0, RZ, RZ, -R0 ;  /* 0x000000ffff008224 */ /* 0x000fc400078e0a00 */
[----:B------:R-:W-:-:S03]  /*e7f0*/  @!P2 IMAD.IADD R2, R2, 0x1, -R59 ;  /* 0x000000010202a824 */ /* 0x000fc600078e0a3b */
[----:B------:R0:W-:Y:S01]  /*e800*/  STL [R1+0x6c], R0 ;  /* 0x00006c0001007387 */ /* 0x0001e20000100800 */
[----:B------:R-:W-:Y:S02]  /*e810*/  IMAD.MOV.U32 R6, RZ, RZ, R16 ;  /* 0x000000ffff067224 */ /* 0x000fe400078e0010 */
[----:B------:R-:W-:Y:S02]  /*e820*/  IMAD.MOV R19, RZ, RZ, -R19 ;  /* 0x000000ffff137224 */ /* 0x000fe400078e0a13 */
[----:B------:R-:W-:Y:S01]  /*e830*/  @!P1 IMAD.IADD R12, R12, 0x1, -R59 ;  /* 0x000000010c0c9824 */ /* 0x000fe200078e0a3b */
[----:B------:R-:W-:Y:S01]  /*e840*/  ISETP.GT.U32.AND P1, PT, R59, R2, PT ;  /* 0x000000023b00720c */ /* 0x000fe20003f24070 */
[----:B0-----:R-:W-:Y:S02]  /*e850*/  IMAD.MOV.U32 R0, RZ, RZ, R11 ;  /* 0x000000ffff007224 */ /* 0x001fe400078e000b */
[----:B------:R-:W-:Y:S02]  /*e860*/  @!P3 IMAD.MOV R5, RZ, RZ, -R5 ;  /* 0x000000ffff05b224 */ /* 0x000fe400078e0a05 */
[----:B------:R-:W-:Y:S01]  /*e870*/  IMAD.HI.U32 R16, R9, R6, RZ ;  /* 0x0000000609107227 */ /* 0x000fe200078e00ff */
[----:B------:R-:W-:-:S03]  /*e880*/  @!P6 IADD3 R0, PT, PT, -R0, RZ, RZ ;  /* 0x000000ff0000e210 */ /* 0x000fc60007ffe1ff */
[----:B------:R-:W-:Y:S01]  /*e890*/  IMAD R7, R59, R19, R7 ;  /* 0x000000133b077224 */ /* 0x000fe200078e0207 */
[----:B------:R-:W-:Y:S01]  /*e8a0*/  ISETP.GE.AND P2, PT, R43, RZ, PT ;  /* 0x000000ff2b00720c */ /* 0x000fe20003f46270 */
[----:B------:R-:W-:Y:S01]  /*e8b0*/  IMAD.MOV R16, RZ, RZ, -R16 ;  /* 0x000000ffff107224 */ /* 0x000fe200078e0a10 */
[----:B------:R-:W3:Y:S01]  /*e8c0*/  LDL.LU R43, [R1+0x950] ;  /* 0x00095000012b7983 */ /* 0x000ee20000300800 */
[----:B------:R-:W-:Y:S01]  /*e8d0*/  @!P4 IMAD.IADD R14, R14, 0x1, -R59 ;  /* 0x000000010e0ec824 */ /* 0x000fe200078e0a3b */
[----:B------:R-:W-:Y:S02]  /*e8e0*/  ISETP.GT.U32.AND P3, PT, R59, R7, PT ;  /* 0x000000073b00720c */ /* 0x000fe40003f64070 */
[----:B------:R-:W-:Y:S01]  /*e8f0*/  STL [R1+0x64], R5 ;  /* 0x0000640501007387 */ /* 0x000fe20000100800 */
[----:B------:R-:W-:-:S03]  /*e900*/  ISETP.GE.AND P4, PT, R45, RZ, PT ;  /* 0x000000ff2d00720c */ /* 0x000fc60003f86270 */
[----:B------:R0:W-:Y:S01]  /*e910*/  STL [R1+0x5c], R0 ;  /* 0x00005c0001007387 */ /* 0x0001e20000100800 */
[----:B------:R-:W-:-:S03]  /*e920*/  IMAD R6, R59, R16, R6 ;  /* 0x000000103b067224 */ /* 0x000fc600078e0206 */
[----:B------:R-:W3:Y:S01]  /*e930*/  LDL.LU R45, [R1+0x954] ;  /* 0x00095400012d7983 */ /* 0x000ee20000300800 */
[--C-:B------:R-:W-:Y:S01]  /*e940*/  @!P1 IMAD.IADD R2, R2, 0x1, -R59.reuse ;  /* 0x0000000102029824 */ /* 0x100fe200078e0a3b */
[----:B------:R-:W-:Y:S01]  /*e950*/  ISETP.GT.U32.AND P1, PT, R59, R6, PT ;  /* 0x000000063b00720c */ /* 0x000fe20003f24070 */
[----:B------:R-:W-:Y:S01]  /*e960*/  @!P3 IMAD.IADD R7, R7, 0x1, -R59 ;  /* 0x000000010707b824 */ /* 0x000fe200078e0a3b */
[----:B------:R-:W-:Y:S01]  /*e970*/  ISETP.GT.U32.AND P3, PT, R59, R14, PT ;  /* 0x0000000e3b00720c */ /* 0x000fe20003f64070 */
[----:B0-----:R-:W-:-:S10]  /*e980*/  IMAD.MOV.U32 R0, RZ, RZ, R2 ;  /* 0x000000ffff007224 */ /* 0x001fd400078e0002 */
[--C-:B------:R-:W-:Y:S02]  /*e990*/  @!P1 IMAD.IADD R6, R6, 0x1, -R59.reuse ;  /* 0x0000000106069824 */ /* 0x100fe400078e0a3b */
[----:B------:R-:W-:-:S03]  /*e9a0*/  @!P3 IMAD.IADD R14, R14, 0x1, -R59 ;  /* 0x000000010e0eb824 */ /* 0x000fc600078e0a3b */
[----:B------:R-:W-:Y:S01]  /*e9b0*/  ISETP.GT.U32.AND P1, PT, R59, R6, PT ;  /* 0x000000063b00720c */ /* 0x000fe20003f24070 */
[----:B------:R-:W-:-:S05]  /*e9c0*/  @!P5 IMAD.MOV R0, RZ, RZ, -R0 ;  /* 0x000000ffff00d224 */ /* 0x000fca00078e0a00 */
[----:B------:R0:W-:Y:S07]  /*e9d0*/  STL [R1+0x26c], R0 ;  /* 0x00026c0001007387 */ /* 0x0001ee0000100800 */
[----:B------:R-:W-:Y:S01]  /*e9e0*/  @!P1 IMAD.IADD R6, R6, 0x1, -R59 ;  /* 0x0000000106069824 */ /* 0x000fe200078e0a3b */
[----:B--2---:R-:W-:-:S05]  /*e9f0*/  IABS R11, R54 ;  /* 0x00000036000b7213 */ /* 0x004fca0000000000 */
[----:B------:R-:W-:-:S04]  /*ea00*/  IMAD.HI.U32 R16, R9, R11, RZ ;  /* 0x0000000b09107227 */ /* 0x000fc800078e00ff */
[----:B------:R-:W-:-:S04]  /*ea10*/  IMAD.MOV R2, RZ, RZ, -R16 ;  /* 0x000000ffff027224 */ /* 0x000fc800078e0a10 */
[----:B------:R-:W-:-:S05]  /*ea20*/  IMAD R2, R59, R2, R11 ;  /* 0x000000023b027224 */ /* 0x000fca00078e020b */
[----:B------:R-:W-:Y:S02]  /*ea30*/  ISETP.GT.U32.AND P3, PT, R59, R2, PT ;  /* 0x000000023b00720c */ /* 0x000fe40003f64070 */
[----:B------:R-:W-:Y:S02]  /*ea40*/  ISETP.GE.AND P1, PT, R54, RZ, PT ;  /* 0x000000ff3600720c */ /* 0x000fe40003f26270 */
[----:B------:R-:W2:Y:S04]  /*ea50*/  LDL.LU R54, [R1+0x958] ;  /* 0x0009580001367983 */ /* 0x000ea80000300800 */
[----:B------:R-:W2:Y:S05]  /*ea60*/  LDL.LU R41, [R1+0xa24] ;  /* 0x000a240001297983 */ /* 0x000eaa0000300800 */
[----:B------:R-:W-:Y:S01]  /*ea70*/  @!P3 IMAD.IADD R2, R2, 0x1, -R59 ;  /* 0x000000010202b824 */ /* 0x000fe200078e0a3b */
[----:B----4-:R-:W-:-:S02]  /*ea80*/  IABS R5, R48 ;  /* 0x0000003000057213 */ /* 0x010fc40000000000 */
[----:B------:R-:W-:Y:S02]  /*ea90*/  ISETP.GE.AND P3, PT, R48, RZ, PT ;  /* 0x000000ff3000720c */ /* 0x000fe40003f66270 */
[----:B------:R-:W4:Y:S01]  /*eaa0*/  LDL.LU R48, [R1+0x95c] ;  /* 0x00095c0001307983 */ /* 0x000f220000300800 */
[C---:B------:R-:W-:Y:S02]  /*eab0*/  ISETP.GT.U32.AND P0, PT, R59.reuse, R12, PT ;  /* 0x0000000c3b00720c */ /* 0x040fe40003f04070 */
[----:B------:R-:W-:Y:S02]  /*eac0*/  ISETP.GT.U32.AND P5, PT, R59, R7, PT ;  /* 0x000000073b00720c */ /* 0x000fe40003fa4070 */
[----:B------:R-:W-:Y:S01]  /*ead0*/  ISETP.GE.AND P6, PT, R29, RZ, PT ;  /* 0x000000ff1d00720c */ /* 0x000fe20003fc6270 */
[----:B------:R-:W-:Y:S01]  /*eae0*/  IMAD.HI.U32 R16, R9, R5, RZ ;  /* 0x0000000509107227 */ /* 0x000fe200078e00ff */
[----:B------:R-:W2:Y:S07]  /*eaf0*/  LDL.LU R61, [R1+0x960] ;  /* 0x00096000013d7983 */ /* 0x000eae0000300800 */
[----:B------:R-:W-:Y:S01]  /*eb00*/  @!P0 IMAD.IADD R12, R12, 0x1, -R59 ;  /* 0x000000010c0c8824 */ /* 0x000fe200078e0a3b */
[----:B------:R-:W-:-:S03]  /*eb10*/  ISETP.GE.AND P0, PT, R32, RZ, PT ;  /* 0x000000ff2000720c */ /* 0x000fc60003f06270 */
[----:B0-----:R-:W-:-:S04]  /*eb20*/  IMAD.MOV.U32 R0, RZ, RZ, R12 ;  /* 0x000000ffff007224 */ /* 0x001fc800078e000c */
[----:B------:R-:W-:Y:S01]  /*eb30*/  @!P2 IMAD.MOV R0, RZ, RZ, -R0 ;  /* 0x000000ffff00a224 */ /* 0x000fe200078e0a00 */
[----:B------:R-:W-:Y:S01]  /*eb40*/  ISETP.GT.U32.AND P2, PT, R59, R2, PT ;  /* 0x000000023b00720c */ /* 0x000fe20003f44070 */
[----:B------:R-:W-:Y:S02]  /*eb50*/  IMAD.MOV R16, RZ, RZ, -R16 ;  /* 0x000000ffff107224 */ /* 0x000fe400078e0a10 */
[----:B------:R-:W-:Y:S01]  /*eb60*/  IMAD.MOV.U32 R8, RZ, RZ, R14 ;  /* 0x000000ffff087224 */ /* 0x000fe200078e000e */
[----:B------:R0:W-:Y:S01]  /*eb70*/  STL [R1+0x25c], R0 ;  /* 0x00025c0001007387 */ /* 0x0001e20000100800 */
[----:B------:R-:W-:Y:S02]  /*eb80*/  @!P5 IMAD.IADD R7, R7, 0x1, -R59 ;  /* 0x000000010707d824 */ /* 0x000fe400078e0a3b */
[----:B------:R-:W-:Y:S02]  /*eb90*/  IMAD R5, R59, R16, R5 ;  /* 0x000000103b057224 */ /* 0x000fe400078e0205 */
[----:B------:R-:W-:-:S02]  /*eba0*/  @!P6 IMAD.MOV R8, RZ, RZ, -R8 ;  /* 0x000000ffff08e224 */ /* 0x000fc400078e0a08 */
[----:B0-----:R-:W-:Y:S02]  /*ebb0*/  IMAD.MOV.U32 R0, RZ, RZ, R6 ;  /* 0x000000ffff007224 */ /* 0x001fe400078e0006 */
[----:B------:R-:W-:Y:S01]  /*ebc0*/  @!P0 IMAD.MOV R7, RZ, RZ, -R7 ;  /* 0x000000ffff078224 */ /* 0x000fe200078e0a07 */
[----:B------:R-:W-:Y:S02]  /*ebd0*/  ISETP.GT.U32.AND P5, PT, R59, R5, PT ;  /* 0x000000053b00720c */ /* 0x000fe40003fa4070 */
[----:B------:R-:W-:Y:S01]  /*ebe0*/  @!P4 IADD3 R0, PT, PT, -R0, RZ, RZ ;  /* 0x000000ff0000c210 */ /* 0x000fe20007ffe1ff */
[--C-:B------:R-:W-:Y:S01]  /*ebf0*/  @!P2 IMAD.IADD R2, R2, 0x1, -R59.reuse ;  /* 0x000000010202a824 */ /* 0x100fe200078e0a3b */
[----:B------:R-:W-:Y:S04]  /*ec00*/  STL [R1+0x258], R8 ;  /* 0x0002580801007387 */ /* 0x000fe80000100800 */
[----:B------:R-:W-:Y:S04]  /*ec10*/  STL [R1+0x250], R7 ;  /* 0x0002500701007387 */ /* 0x000fe80000100800 */
[----:B------:R0:W-:Y:S01]  /*ec20*/  STL [R1+0x24c], R0 ;  /* 0x00024c0001007387 */ /* 0x0001e20000100800 */
[----:B------:R-:W-:-:S02]  /*ec30*/  @!P5 IMAD.IADD R5, R5, 0x1, -R59 ;  /* 0x000000010505d824 */ /* 0x000fc400078e0a3b */
[----:B0-----:R-:W-:-:S04]  /*ec40*/  IMAD.MOV.U32 R0, RZ, RZ, R2 ;  /* 0x000000ffff007224 */ /* 0x001fc800078e0002 */
[----:B------:R-:W-:Y:S01]  /*ec50*/  @!P1 IMAD.MOV R0, RZ, RZ, -R0 ;  /* 0x000000ffff009224 */ /* 0x000fe200078e0a00 */
[----:B------:R-:W-:-:S04]  /*ec60*/  ISETP.GT.U32.AND P5, PT, R59, R5, PT ;  /* 0x000000053b00720c */ /* 0x000fc80003fa4070 */
[----:B------:R0:W-:Y:S01]  /*ec70*/  STL [R1+0x240], R0 ;  /* 0x0002400001007387 */ /* 0x0001e20000100800 */
[----:B------:R-:W-:Y:S02]  /*ec80*/  IABS R11, R35 ;  /* 0x00000023000b7213 */ /* 0x000fe40000000000 */
[----:B------:R-:W-:-:S06]  /*ec90*/  ISETP.GE.AND P0, PT, R35, RZ, PT ;  /* 0x000000ff2300720c */ /* 0x000fcc0003f06270 */
[----:B------:R-:W-:Y:S01]  /*eca0*/  @!P5 IMAD.IADD R5, R5, 0x1, -R59 ;  /* 0x000000010505d824 */ /* 0x000fe200078e0a3b */
[----:B---3--:R-:W-:Y:S02]  /*ecb0*/  ISETP.GE.AND P2, PT, R45, RZ, PT ;  /* 0x000000ff2d00720c */ /* 0x008fe40003f46270 */
[----:B------:R-:W-:Y:S02]  /*ecc0*/  IABS R6, R45 ;  /* 0x0000002d00067213 */ /* 0x000fe40000000000 */
[----:B------:R-:W3:Y:S04]  /*ecd0*/  LDL.LU R45, [R1+0x964] ;  /* 0x00096400012d7983 */ /* 0x000ee80000300800 */
[----:B------:R-:W3:Y:S01]  /*ece0*/  LDL.LU R27, [R1+0x968] ;  /* 0x00096800011b7983 */ /* 0x000ee20000300800 */
[----:B0-----:R-:W-:-:S03]  /*ecf0*/  IMAD.MOV.U32 R0, RZ, RZ, R5 ;  /* 0x000000ffff007224 */ /* 0x001fc600078e0005 */
[----:B------:R-:W3:Y:S01]  /*ed00*/  LDL.LU R35, [R1+0x96c] ;  /* 0x00096c0001237983 */ /* 0x000ee20000300800 */
[----:B------:R-:W-:Y:S01]  /*ed10*/  @!P3 IMAD.MOV R0, RZ, RZ, -R0 ;  /* 0x000000ffff00b224 */ /* 0x000fe200078e0a00 */
[----:B------:R-:W-:Y:S02]  /*ed20*/  IABS R16, R43 ;  /* 0x0000002b00107213 */ /* 0x000fe40000000000 */
[----:B------:R-:W-:Y:S02]  /*ed30*/  ISETP.GE.AND P4, PT, R43, RZ, PT ;  /* 0x000000ff2b00720c */ /* 0x000fe40003f86270 */
[----:B------:R0:W-:Y:S04]  /*ed40*/  STL [R1+0x230], R0 ;  /* 0x0002300001007387 */ /* 0x0001e80000100800 */
[----:B------:R-:W3:Y:S01]  /*ed50*/  LDL.LU R43, [R1+0x970] ;  /* 0x00097000012b7983 */ /* 0x000ee20000300800 */
[----:B------:R-:W-:Y:S01]  /*ed60*/  IMAD.HI.U32 R22, R9, R11, RZ ;  /* 0x0000000b09167227 */ /* 0x000fe200078e00ff */
[----:B----4-:R-:W-:-:S02]  /*ed70*/  ISETP.GE.AND P1, PT, R48, RZ, PT ;  /* 0x000000ff3000720c */ /* 0x010fc40003f26270 */
[----:B------:R-:W-:Y:S02]  /*ed80*/  IABS R12, R48 ;  /* 0x00000030000c7213 */ /* 0x000fe40000000000 */
[----:B------:R-:W4:Y:S01]  /*ed90*/  LDL.LU R48, [R1+0x974] ;  /* 0x0009740001307983 */ /* 0x000f220000300800 */
[----:B------:R-:W-:-:S04]  /*eda0*/  IMAD.MOV R22, RZ, RZ, -R22 ;  /* 0x000000ffff167224 */ /* 0x000fc800078e0a16 */
[----:B------:R-:W-:-:S05]  /*edb0*/  IMAD R11, R59, R22, R11 ;  /* 0x000000163b0b7224 */ /* 0x000fca00078e020b */
[----:B------:R-:W-:Y:S02]  /*edc0*/  ISETP.GT.U32.AND P6, PT, R59, R11, PT ;  /* 0x0000000b3b00720c */ /* 0x000fe40003fc4070 */
[----:B------:R-:W-:Y:S01]  /*edd0*/  IABS R17, R40 ;  /* 0x0000002800117213 */ /* 0x000fe20000000000 */
[----:B------:R-:W-:-:S04]  /*ede0*/  IMAD.HI.U32 R21, R9, R16, RZ ;  /* 0x0000001009157227 */ /* 0x000fc800078e00ff */
[----:B------:R-:W-:-:S06]  /*edf0*/  IMAD.HI.U32 R19, R9, R17, RZ ;  /* 0x0000001109137227 */ /* 0x000fcc00078e00ff */
[----:B------:R-:W-:Y:S02]  /*ee00*/  @!P6 IMAD.IADD R11, R11, 0x1, -R59 ;  /* 0x000000010b0be824 */ /* 0x000fe400078e0a3b */
[----:B------:R-:W-:-:S03]  /*ee10*/  IMAD.MOV R19, RZ, RZ, -R19 ;  /* 0x000000ffff137224 */ /* 0x000fc600078e0a13 */
[C---:B------:R-:W-:Y:S01]  /*ee20*/  ISETP.GT.U32.AND P6, PT, R59.reuse, R11, PT ;  /* 0x0000000b3b00720c */ /* 0x040fe20003fc4070 */
[----:B------:R-:W-:Y:S01]  /*ee30*/  IMAD.MOV R21, RZ, RZ, -R21 ;  /* 0x000000ffff157224 */ /* 0x000fe200078e0a15 */
[----:B--2---:R-:W-:Y:S01]  /*ee40*/  ISETP.GE.AND P5, PT, R54, RZ, PT ;  /* 0x000000ff3600720c */ /* 0x004fe20003fa6270 */
[C---:B------:R-:W-:Y:S01]  /*ee50*/  IMAD R14, R59.reuse, R19, R17 ;  /* 0x000000133b0e7224 */ /* 0x040fe200078e0211 */
[----:B------:R-:W-:Y:S02]  /*ee60*/  IABS R7, R54 ;  /* 0x0000003600077213 */ /* 0x000fe40000000000 */
[----:B------:R-:W-:Y:S01]  /*ee70*/  IABS R54, R41 ;  /* 0x0000002900367213 */ /* 0x000fe20000000000 */
[C---:B------:R-:W-:Y:S01]  /*ee80*/  IMAD R16, R59.reuse, R21, R16 ;  /* 0x000000153b107224 */ /* 0x040fe200078e0210 */
[----:B------:R-:W-:Y:S01]  /*ee90*/  ISETP.GT.U32.AND P3, PT, R59, R14, PT ;  /* 0x0000000e3b00720c */ /* 0x000fe20003f64070 */
[----:B------:R-:W-:Y:S02]  /*eea0*/  IMAD.MOV.U32 R2, RZ, RZ, R6 ;  /* 0x000000ffff027224 */ /* 0x000fe400078e0006 */
[----:B------:R-:W-:-:S04]  /*eeb0*/  IMAD.HI.U32 R6, R9, R54, RZ ;  /* 0x0000003609067227 */ /* 0x000fc800078e00ff */
[----:B------:R-:W-:Y:S01]  /*eec0*/  @!P6 IMAD.IADD R11, R11, 0x1, -R59 ;  /* 0x000000010b0be824 */ /* 0x000fe200078e0a3b */
[----:B------:R-:W-:Y:S01]  /*eed0*/  ISETP.GT.U32.AND P6, PT, R59, R16, PT ;  /* 0x000000103b00720c */ /* 0x000fe20003fc4070 */
[----:B------:R-:W-:-:S04]  /*eee0*/  IMAD.MOV R6, RZ, RZ, -R6 ;  /* 0x000000ffff067224 */ /* 0x000fc800078e0a06 */
[----:B------:R-:W-:Y:S02]  /*eef0*/  IMAD R54, R59, R6, R54 ;  /* 0x000000063b367224 */ /* 0x000fe400078e0236 */
[----:B------:R-:W-:Y:S02]  /*ef00*/  @!P3 IMAD.IADD R14, R14, 0x1, -R59 ;  /* 0x000000010e0eb824 */ /* 0x000fe400078e0a3b */
[----:B------:R-:W-:Y:S01]  /*ef10*/  IMAD.HI.U32 R17, R9, R2, RZ ;  /* 0x0000000209117227 */ /* 0x000fe200078e00ff */
[----:B------:R-:W-:-:S03]  /*ef20*/  ISETP.GT.U32.AND P3, PT, R59, R54, PT ;  /* 0x000000363b00720c */ /* 0x000fc60003f64070 */
[----:B------:R-:W-:Y:S01]  /*ef30*/  @!P6 IMAD.IADD R16, R16, 0x1, -R59 ;  /* 0x000000011010e824 */ /* 0x000fe200078e0a3b */
[----:B------:R-:W-:Y:S01]  /*ef40*/  ISETP.GT.U32.AND P6, PT, R59, R14, PT ;  /* 0x0000000e3b00720c */ /* 0x000fe20003fc4070 */
[----:B------:R-:W-:Y:S02]  /*ef50*/  IMAD.MOV.U32 R5, RZ, RZ, R12 ;  /* 0x000000ffff057224 */ /* 0x000fe400078e000c */
[----:B0-----:R-:W-:Y:S02]  /*ef60*/  IMAD.MOV.U32 R0, RZ, RZ, R11 ;  /* 0x000000ffff007224 */ /* 0x001fe400078e000b */
[----:B------:R-:W-:-:S04]  /*ef70*/  IMAD.HI.U32 R12, R9, R7, RZ ;  /* 0x00000007090c7227 */ /* 0x000fc800078e00ff */
[----:B------:R-:W-:Y:S02]  /*ef80*/  IMAD.MOV R17, RZ, RZ, -R17 ;  /* 0x000000ffff117224 */ /* 0x000fe400078e0a11 */
[----:B------:R-:W-:Y:S02]  /*ef90*/  @!P0 IMAD.MOV R0, RZ, RZ, -R0 ;  /* 0x000000ffff008224 */ /* 0x000fe400078e0a00 */
[----:B------:R-:W-:Y:S02]  /*efa0*/  IMAD.MOV R12, RZ, RZ, -R12 ;  /* 0x000000ffff0c7224 */ /* 0x000fe400078e0a0c */
[C---:B------:R-:W-:Y:S01]  /*efb0*/  IMAD R2, R59.reuse, R17, R2 ;  /* 0x000000113b027224 */ /* 0x040fe200078e0202 */
[----:B------:R0:W-:Y:S01]  /*efc0*/  STL [R1+0x210], R0 ;  /* 0x0002100001007387 */ /* 0x0001e20000100800 */
[C---:B------:R-:W-:Y:S02]  /*efd0*/  IMAD R7, R59.reuse, R12, R7 ;  /* 0x0000000c3b077224 */ /* 0x040fe400078e0207 */
[--C-:B------:R-:W-:Y:S01]  /*efe0*/  @!P3 IMAD.IADD R54, R54, 0x1, -R59.reuse ;  /* 0x000000013636b824 */ /* 0x100fe200078e0a3b */
[C---:B------:R-:W-:Y:S01]  /*eff0*/  ISETP.GT.U32.AND P3, PT, R59.reuse, R2, PT ;  /* 0x000000023b00720c */ /* 0x040fe20003f64070 */
[----:B------:R-:W2:Y:S01]  /*f000*/  LDL.LU R29, [R1+0x978] ;  /* 0x00097800011d7983 */ /* 0x000ea20000300800 */
[----:B------:R-:W-:Y:S01]  /*f010*/  @!P6 IMAD.IADD R14, R14, 0x1, -R59 ;  /* 0x000000010e0ee824 */ /* 0x000fe200078e0a3b */
[----:B------:R-:W-:-:S02]  /*f020*/  ISETP.GT.U32.AND P0, PT, R59, R16, PT ;  /* 0x000000103b00720c */ /* 0x000fc40003f04070 */
[----:B------:R-:W-:Y:S01]  /*f030*/  ISETP.GT.U32.AND P6, PT, R59, R7, PT ;  /* 0x000000073b00720c */ /* 0x000fe20003fc4070 */
[----:B------:R-:W-:Y:S01]  /*f040*/  IMAD.HI.U32 R21, R9, R5, RZ ;  /* 0x0000000509157227 */ /* 0x000fe200078e00ff */
[----:B------:R-:W-:Y:S01]  /*f050*/  IABS R19, R61 ;  /* 0x0000003d00137213 */ /* 0x000fe20000000000 */
[----:B------:R-:W2:Y:S05]  /*f060*/  LDL.LU R32, [R1+0x97c] ;  /* 0x00097c0001207983 */ /* 0x000eaa0000300800 */
[----:B------:R-:W-:-:S03]  /*f070*/  @!P3 IMAD.IADD R2, R2, 0x1, -R59 ;  /* 0x000000010202b824 */ /* 0x000fc600078e0a3b */
[--C-:B------:R-:W-:Y:S01]  /*f080*/  @!P0 IMAD.IADD R16, R16, 0x1, -R59.reuse ;  /* 0x0000000110108824 */ /* 0x100fe200078e0a3b */
[----:B------:R-:W-:Y:S01]  /*f090*/  ISETP.GE.AND P0, PT, R40, RZ, PT ;  /* 0x000000ff2800720c */ /* 0x000fe20003f06270 */
[----:B------:R-:W-:Y:S01]  /*f0a0*/  @!P6 IMAD.IADD R7, R7, 0x1, -R59 ;  /* 0x000000010707e824 */ /* 0x000fe200078e0a3b */
[----:B------:R-:W-:Y:S01]  /*f0b0*/  ISETP.GT.U32.AND P6, PT, R59, R2, PT ;  /* 0x000000023b00720c */ /* 0x000fe20003fc4070 */
[----:B------:R-:W-:Y:S01]  /*f0c0*/  IMAD.HI.U32 R6, R9, R19, RZ ;  /* 0x0000001309067227 */ /* 0x000fe200078e00ff */
[----:B------:R-:W2:Y:S03]  /*f0d0*/  LDL.LU R40, [R1+0x9a0] ;  /* 0x0009a00001287983 */ /* 0x000ea60000300800 */
[----:B------:R-:W-:Y:S01]  /*f0e0*/  IMAD.MOV R11, RZ, RZ, -R21 ;  /* 0x000000ffff0b7224 */ /* 0x000fe200078e0a15 */
[----:B---3--:R-:W-:Y:S01]  /*f0f0*/  IABS R12, R45 ;  /* 0x0000002d000c7213 */ /* 0x008fe20000000000 */
[----:B------:R-:W-:-:S02]  /*f100*/  IMAD.MOV R6, RZ, RZ, -R6 ;  /* 0x000000ffff067224 */ /* 0x000fc400078e0a06 */
[----:B------:R-:W-:Y:S02]  /*f110*/  IMAD R5, R59, R11, R5 ;  /* 0x0000000b3b057224 */ /* 0x000fe400078e0205 */
[----:B------:R-:W-:Y:S01]  /*f120*/  IMAD.HI.U32 R22, R9, R12, RZ ;  /* 0x0000000c09167227 */ /* 0x000fe200078e00ff */
[----:B------:R-:W-:Y:S02]  /*f130*/  IABS R11, R27 ;  /* 0x0000001b000b7213 */ /* 0x000fe40000000000 */
[C---:B------:R-:W-:Y:S01]  /*f140*/  ISETP.GT.U32.AND P3, PT, R59.reuse, R5, PT ;  /* 0x000000053b00720c */ /* 0x040fe20003f64070 */
[C---:B------:R-:W-:Y:S02]  /*f150*/  IMAD R19, R59.reuse, R6, R19 ;  /* 0x000000063b137224 */ /* 0x040fe400078e0213 */
[----:B0-----:R-:W-:Y:S01]  /*f160*/  IMAD.MOV.U32 R0, RZ, RZ, R14 ;  /* 0x000000ffff007224 */ /* 0x001fe200078e000e */
[----:B------:R-:W-:Y:S01]  /*f170*/  IADD3 R22, PT, PT, -R22, RZ, RZ ;  /* 0x000000ff16167210 */ /* 0x000fe20007ffe1ff */
[----:B------:R-:W-:Y:S01]  /*f180*/  @!P6 IMAD.IADD R2, R2, 0x1, -R59 ;  /* 0x000000010202e824 */ /* 0x000fe200078e0a3b */
[----:B------:R-:W-:Y:S01]  /*f190*/  ISETP.GT.U32.AND P6, PT, R59, R19, PT ;  /* 0x000000133b00720c */ /* 0x000fe20003fc4070 */
[----:B------:R-:W-:-:S02]  /*f1a0*/  @!P0 IMAD.MOV R0, RZ, RZ, -R0 ;  /* 0x000000ffff008224 */ /* 0x000fc400078e0a00 */
[----:B------:R-:W-:Y:S01]  /*f1b0*/  IMAD.HI.U32 R24, R9, R11, RZ ;  /* 0x0000000b09187227 */ /* 0x000fe200078e00ff */
[----:B------:R-:W-:Y:S02]  /*f1c0*/  IABS R17, R35 ;  /* 0x0000002300117213 */ /* 0x000fe40000000000 */
[----:B------:R0:W-:Y:S01]  /*f1d0*/  STL [R1+0x1c4], R0 ;  /* 0x0001c40001007387 */ /* 0x0001e20000100800 */
[----:B------:R-:W-:Y:S02]  /*f1e0*/  IMAD R12, R59, R22, R12 ;  /* 0x000000163b0c7224 */ /* 0x000fe400078e020c */
[----:B------:R-:W-:Y:S02]  /*f1f0*/  IMAD.MOV.U32 R8, RZ, RZ, R16 ;  /* 0x000000ffff087224 */ /* 0x000fe400078e0010 */
[----:B------:R-:W-:Y:S02]  /*f200*/  IMAD.MOV R24, RZ, RZ, -R24 ;  /* 0x000000ffff187224 */ /* 0x000fe400078e0a18 */
[----:B------:R-:W-:-:S02]  /*f210*/  @!P4 IMAD.MOV R8, RZ, RZ, -R8 ;  /* 0x000000ffff08c224 */ /* 0x000fc400078e0a08 */
[----:B0-----:R-:W-:Y:S01]  /*f220*/  IMAD.MOV.U32 R0, RZ, RZ, R2 ;  /* 0x000000ffff007224 */ /* 0x001fe200078e0002 */
[C---:B------:R-:W-:Y:S01]  /*f230*/  ISETP.GT.U32.AND P4, PT, R59.reuse, R12, PT ;  /* 0x0000000c3b00720c */ /* 0x040fe20003f84070 */
[----:B------:R-:W-:Y:S02]  /*f240*/  IMAD R11, R59, R24, R11 ;  /* 0x000000183b0b7224 */ /* 0x000fe400078e020b */
[----:B------:R-:W-:Y:S01]  /*f250*/  @!P3 IMAD.IADD R5, R5, 0x1, -R59 ;  /* 0x000000010505b824 */ /* 0x000fe200078e0a3b */
[----:B------:R-:W-:Y:S01]  /*f260*/  ISETP.GT.U32.AND P3, PT, R59, R7, PT ;  /* 0x000000073b00720c */ /* 0x000fe20003f64070 */
[----:B------:R-:W-:Y:S02]  /*f270*/  @!P2 IMAD.MOV R0, RZ, RZ, -R0 ;  /* 0x000000ffff00a224 */ /* 0x000fe400078e0a00 */
[----:B------:R-:W-:Y:S01]  /*f280*/  IMAD.HI.U32 R21, R9, R17, RZ ;  /* 0x0000001109157227 */ /* 0x000fe200078e00ff */
[----:B------:R-:W-:Y:S01]  /*f290*/  STL [R1+0x1c0], R8 ;  /* 0x0001c00801007387 */ /* 0x000fe20000100800 */
[----:B------:R-:W-:-:S02]  /*f2a0*/  ISETP.GT.U32.AND P2, PT, R59, R11, PT ;  /* 0x0000000b3b00720c */ /* 0x000fc40003f44070 */
[----:B------:R-:W-:Y:S01]  /*f2b0*/  @!P6 IMAD.IADD R19, R19, 0x1, -R59 ;  /* 0x000000011313e824 */ /* 0x000fe200078e0a3b */
[----:B------:R0:W-:Y:S01]  /*f2c0*/  STL [R1+0x1bc], R0 ;  /* 0x0001bc0001007387 */ /* 0x0001e20000100800 */
[----:B------:R-:W-:Y:S01]  /*f2d0*/  ISETP.GE.AND P6, PT, R45, RZ, PT ;  /* 0x000000ff2d00720c */ /* 0x000fe20003fc6270 */
[----:B------:R-:W-:Y:S02]  /*f2e0*/  IMAD.MOV R21, RZ, RZ, -R21 ;  /* 0x000000ffff157224 */ /* 0x000fe400078e0a15 */
[----:B------:R-:W3:Y:S01]  /*f2f0*/  LDL.LU R45, [R1+0x9a4] ;  /* 0x0009a400012d7983 */ /* 0x000ee20000300800 */
[----:B------:R-:W-:Y:S01]  /*f300*/  IABS R6, R43 ;  /* 0x0000002b00067213 */ /* 0x000fe20000000000 */
[C---:B------:R-:W-:Y:S02]  /*f310*/  IMAD R17, R59.reuse, R21, R17 ;  /* 0x000000153b117224 */ /* 0x040fe400078e0211 */
[----:B------:R-:W-:Y:S01]  /*f320*/  @!P4 IMAD.IADD R12, R12, 0x1, -R59 ;  /* 0x000000010c0cc824 */ /* 0x000fe200078e0a3b */
[----:B------:R-:W-:Y:S01]  /*f330*/  ISETP.GT.U32.AND P4, PT, R59, R19, PT ;  /* 0x000000133b00720c */ /* 0x000fe20003f84070 */
[----:B------:R-:W-:Y:S01]  /*f340*/  IMAD.HI.U32 R14, R9, R6, RZ ;  /* 0x00000006090e7227 */ /* 0x000fe200078e00ff */
[----:B------:R-:W-:-:S03]  /*f350*/  ISETP.GT.U32.AND P0, PT, R59, R5, PT ;  /* 0x000000053b00720c */ /* 0x000fc60003f04070 */
[--C-:B------:R-:W-:Y:S01]  /*f360*/  @!P3 IMAD.IADD R7, R7, 0x1, -R59.reuse ;  /* 0x000000010707b824 */ /* 0x100fe200078e0a3b */
[----:B------:R-:W-:Y:S01]  /*f370*/  ISETP.GT.U32.AND P3, PT, R59, R17, PT ;  /* 0x000000113b00720c */ /* 0x000fe20003f64070 */
[----:B------:R-:W-:Y:S02]  /*f380*/  IMAD.MOV R14, RZ, RZ, -R14 ;  /* 0x000000ffff0e7224 */ /* 0x000fe400078e0a0e */
[----:B------:R-:W-:Y:S02]  /*f390*/  @!P2 IMAD.IADD R11, R11, 0x1, -R59 ;  /* 0x000000010b0ba824 */ /* 0x000fe400078e0a3b */
[----:B0-----:R-:W-:Y:S02]  /*f3a0*/  IMAD.MOV.U32 R0, RZ, RZ, R7 ;  /* 0x000000ffff007224 */ /* 0x001fe400078e0007 */
[C---:B------:R-:W-:Y:S02]  /*f3b0*/  IMAD R6, R59.reuse, R14, R6 ;  /* 0x0000000e3b067224 */ /* 0x040fe400078e0206 */
[----:B------:R-:W-:Y:S01]  /*f3c0*/  @!P5 IMAD.MOV R0, RZ, RZ, -R0 ;  /* 0x000000ffff00d224 */ /* 0x000fe200078e0a00 */
[----:B------:R-:W-:Y:S01]  /*f3d0*/  ISETP.GT.U32.AND P5, PT, R59, R11, PT ;  /* 0x0000000b3b00720c */ /* 0x000fe20003fa4070 */
[--C-:B------:R-:W-:Y:S01]  /*f3e0*/  @!P4 IMAD.IADD R19, R19, 0x1, -R59.reuse ;  /* 0x000000011313c824 */ /* 0x100fe200078e0a3b */
[----:B------:R-:W-:Y:S01]  /*f3f0*/  ISETP.GT.U32.AND P2, PT, R59, R12, PT ;  /* 0x0000000c3b00720c */ /* 0x000fe20003f44070 */
[--C-:B------:R-:W-:Y:S01]  /*f400*/  @!P3 IMAD.IADD R17, R17, 0x1, -R59.reuse ;  /* 0x000000011111b824 */ /* 0x100fe200078e0a3b */
[----:B------:R-:W-:Y:S01]  /*f410*/  ISETP.GT.U32.AND P4, PT, R59, R6, PT ;  /* 0x000000063b00720c */ /* 0x000fe20003f84070 */
[----:B------:R-:W-:Y:S01]  /*f420*/  @!P0 IMAD.IADD R5, R5, 0x1, -R59 ;  /* 0x0000000105058824 */ /* 0x000fe200078e0a3b */
[----:B------:R-:W-:-:S02]  /*f430*/  ISETP.GE.AND P0, PT, R61, RZ, PT ;  /* 0x000000ff3d00720c */ /* 0x000fc40003f06270 */
[----:B------:R-:W-:Y:S01]  /*f440*/  ISETP.GT.U32.AND P3, PT, R59, R17, PT ;  /* 0x000000113b00720c */ /* 0x000fe20003f64070 */
[----:B------:R0:W-:Y:S04]  /*f450*/  STL [R1+0x1a4], R0 ;  /* 0x0001a40001007387 */ /* 0x0001e80000100800 */
[--C-:B------:R-:W-:Y:S01]  /*f460*/  @!P5 IMAD.IADD R11, R11, 0x1, -R59.reuse ;  /* 0x000000010b0bd824 */ /* 0x100fe200078e0a3b */
[----:B------:R-:W-:Y:S01]  /*f470*/  ISETP.GE.AND P5, PT, R27, RZ, PT ;  /* 0x000000ff1b00720c */ /* 0x000fe20003fa6270 */
[--C-:B------:R-:W-:Y:S02]  /*f480*/  @!P2 IMAD.IADD R12, R12, 0x1, -R59.reuse ;  /* 0x000000010c0ca824 */ /* 0x100fe400078e0a3b */
[----:B------:R-:W-:Y:S01]  /*f490*/  @!P4 IMAD.IADD R6, R6, 0x1, -R59 ;  /* 0x000000010606c824 */ /* 0x000fe200078e0a3b */
[----:B------:R-:W-:Y:S01]  /*f4a0*/  ISETP.GE.AND P4, PT, R35, RZ, PT ;  /* 0x000000ff2300720c */ /* 0x000fe20003f86270 */
[----:B0-----:R-:W-:Y:S01]  /*f4b0*/  IMAD.MOV.U32 R0, RZ, RZ, R19 ;  /* 0x000000ffff007224 */ /* 0x001fe200078e0013 */
[----:B------:R-:W3:Y:S01]  /*f4c0*/  LDL.LU R35, [R1+0x9a8] ;  /* 0x0009a80001237983 */ /* 0x000ee20000300800 */
[----:B------:R-:W-:-:S02]  /*f4d0*/  @!P1 IMAD.MOV R5, RZ, RZ, -R5 ;  /* 0x000000ffff059224 */ /* 0x000fc400078e0a05 */
[----:B------:R-:W-:Y:S02]  /*f4e0*/  @!P0 IMAD.MOV R0, RZ, RZ, -R0 ;  /* 0x000000ffff008224 */ /* 0x000fe400078e0a00 */
[----:B------:R-:W-:Y:S01]  /*f4f0*/  IMAD.MOV.U32 R8, RZ, RZ, R12 ;  /* 0x000000ffff087224 */ /* 0x000fe200078e000c */
[----:B------:R0:W-:Y:S01]  /*f500*/  STL [R1+0x17c], R5 ;  /* 0x00017c0501007387 */ /* 0x0001e20000100800 */
[----:B------:R-:W-:Y:S02]  /*f510*/  @!P3 IMAD.IADD R17, R17, 0x1, -R59 ;  /* 0x000000011111b824 */ /* 0x000fe400078e0a3b */
[----:B------:R-:W-:Y:S01]  /*f520*/  @!P6 IMAD.MOV R8, RZ, RZ, -R8 ;  /* 0x000000ffff08e224 */ /* 0x000fe200078e0a08 */
[----:B------:R1:W-:Y:S01]  /*f530*/  STL [R1+0x174], R0 ;  /* 0x0001740001007387 */ /* 0x0003e20000100800 */
[----:B0-----:R-:W-:-:S03]  /*f540*/  IMAD.MOV.U32 R5, RZ, RZ, R11 ;  /* 0x000000ffff057224 */ /* 0x001fc600078e000b */
[----:B------:R-:W-:Y:S01]  /*f550*/  STL [R1+0x16c], R8 ;  /* 0x00016c0801007387 */ /* 0x000fe20000100800 */
[----:B-1----:R-:W-:Y:S02]  /*f560*/  IMAD.MOV.U32 R0, RZ, RZ, R17 ;  /* 0x000000ffff007224 */ /* 0x002fe400078e0011 */
[----:B------:R-:W-:Y:S02]  /*f570*/  @!P5 IMAD.MOV R5, RZ, RZ, -R5 ;  /* 0x000000ffff05d224 */ /* 0x000fe400078e0a05 */
[----:B------:R-:W-:Y:S01]  /*f580*/  @!P4 IMAD.MOV R0, RZ, RZ, -R0 ;  /* 0x000000ffff00c224 */ /* 0x000fe200078e0a00 */
[----:B----4-:R-:W-:-:S05]  /*f590*/  IABS R22, R48 ;  /* 0x0000003000167213 */ /* 0x010fca0000000000 */
[----:B------:R-:W-:-:S04]  /*f5a0*/  IMAD.HI.U32 R16, R9, R22, RZ ;  /* 0x0000001609107227 */ /* 0x000fc800078e00ff */
[----:B------:R-:W-:-:S04]  /*f5b0*/  IMAD.MOV R16, RZ, RZ, -R16 ;  /* 0x000000ffff107224 */ /* 0x000fc800078e0a10 */
[----:B------:R-:W-:-:S05]  /*f5c0*/  IMAD R2, R59, R16, R22 ;  /* 0x000000103b027224 */ /* 0x000fca00078e0216 */
[----:B------:R-:W-:Y:S02]  /*f5d0*/  ISETP.GT.U32.AND P2, PT, R59, R2, PT ;  /* 0x000000023b00720c */ /* 0x000fe40003f44070 */
[----:B------:R-:W-:-:S11]  /*f5e0*/  ISETP.GE.AND P4, PT, R48, RZ, PT ;  /* 0x000000ff3000720c */ /* 0x000fd60003f86270 */
[----:B------:R-:W-:Y:S01]  /*f5f0*/  @!P2 IMAD.IADD R2, R2, 0x1, -R59 ;  /* 0x000000010202a824 */ /* 0x000fe200078e0a3b */
[----:B------:R-:W-:Y:S02]  /*f600*/  ISETP.GE.AND P2, PT, R43, RZ, PT ;  /* 0x000000ff2b00720c */ /* 0x000fe40003f46270 */
[----:B------:R-:W4:Y:S04]  /*f610*/  LDL.LU R43, [R1+0x9ac] ;  /* 0x0009ac00012b7983 */ /* 0x000f280000300800 */
[----:B------:R-:W-:Y:S04]  /*f620*/  STL [R1+0x168], R5 ;  /* 0x0001680501007387 */ /* 0x000fe80000100800 */
[----:B------:R-:W4:Y:S01]  /*f630*/  LDL.LU R48, [R1+0x9b0] ;  /* 0x0009b00001307983 */ /* 0x000f220000300800 */
[----:B--2---:R-:W-:-:S05]  /*f640*/  IABS R14, R29 ;  /* 0x0000001d000e7213 */ /* 0x004fca0000000000 */
[----:B------:R-:W-:-:S04]  /*f650*/  IMAD.MOV.U32 R7, RZ, RZ, R14 ;  /* 0x000000ffff077224 */ /* 0x000fc800078e000e */
[----:B------:R-:W-:Y:S01]  /*f660*/  IMAD.HI.U32 R21, R9, R7, RZ ;  /* 0x0000000709157227 */ /* 0x000fe200078e00ff */
[----:B------:R-:W-:-:S04]  /*f670*/  IABS R14, R32 ;  /* 0x00000020000e7213 */ /* 0x000fc80000000000 */
[----:B------:R-:W-:-:S05]  /*f680*/  IADD3 R21, PT, PT, -R21, RZ, RZ ;  /* 0x000000ff15157210 */ /* 0x000fca0007ffe1ff */
        /* <DEDUP_REMOVED lines=10> */
[----:B------:R-:W-:Y:S01]  /*f730*/  IMAD.MOV R22, RZ, RZ, -R22 ;  /* 0x000000ffff167224 */ /* 0x000fe200078e0a16 */
[----:B------:R-:W-:-:S03]  /*f740*/  ISETP.GT.U32.AND P1, PT, R59, R6, PT ;  /* 0x000000063b00720c */ /* 0x000fc60003f24070 */
[----:B------:R-:W-:Y:S01]  /*f750*/  IMAD R16, R59, R22, R16 ;  /* 0x000000163b107224 */ /* 0x000fe200078e0210 */
[----:B---3--:R-:W-:Y:S02]  /*f760*/  IABS R24, R45 ;  /* 0x0000002d00187213 */ /* 0x008fe40000000000 */
[----:B------:R-:W-:Y:S02]  /*f770*/  ISETP.GE.AND P6, PT, R45, RZ, PT ;  /* 0x000000ff2d00720c */ /* 0x000fe40003fc6270 */
[----:B------:R-:W2:Y:S01]  /*f780*/  LDL.LU R45, [R1+0x9b4] ;  /* 0x0009b400012d7983 */ /* 0x000ea20000300800 */
[----:B------:R-:W-:Y:S01]  /*f790*/  @!P3 IMAD.IADD R7, R7, 0x1, -R59 ;  /* 0x000000010707b824 */ /* 0x000fe200078e0a3b */
[----:B------:R-:W-:-:S03]  /*f7a0*/  ISETP.GT.U32.AND P5, PT, R59, R16, PT ;  /* 0x000000103b00720c */ /* 0x000fc60003fa4070 */
[----:B------:R-:W-:Y:S01]  /*f7b0*/  @!P1 IMAD.IADD R6, R6, 0x1, -R59 ;  /* 0x0000000106069824 */ /* 0x000fe200078e0a3b */
[C---:B------:R-:W-:Y:S02]  /*f7c0*/  ISETP.GT.U32.AND P0, PT, R59.reuse, R2, PT ;  /* 0x000000023b00720c */ /* 0x040fe40003f04070 */
[----:B------:R-:W-:Y:S01]  /*f7d0*/  ISETP.GT.U32.AND P3, PT, R59, R7, PT ;  /* 0x000000073b00720c */ /* 0x000fe20003f64070 */
[----:B0-----:R-:W-:Y:S01]  /*f7e0*/  IMAD.MOV.U32 R0, RZ, RZ, R6 ;  /* 0x000000ffff007224 */ /* 0x001fe200078e0006 */
[----:B------:R-:W-:-:S03]  /*f7f0*/  ISETP.GE.AND P1, PT, R29, RZ, PT ;  /* 0x000000ff1d00720c */ /* 0x000fc60003f26270 */
[----:B------:R-:W-:Y:S02]  /*f800*/  @!P2 IMAD.MOV R0, RZ, RZ, -R0 ;  /* 0x000000ffff00a224 */ /* 0x000fe400078e0a00 */
[----:B------:R-:W-:-:S04]  /*f810*/  @!P5 IADD3 R16, PT, PT, R16, -R59, RZ ;  /* 0x8000003b1010d210 */ /* 0x000fc80007ffe0ff */
[----:B------:R-:W-:Y:S02]  /*f820*/  ISETP.GT.U32.AND P5, PT, R59, R16, PT ;  /* 0x000000103b00720c */ /* 0x000fe40003fa4070 */
[--C-:B------:R-:W-:Y:S01]  /*f830*/  @!P3 IMAD.IADD R7, R7, 0x1, -R59.reuse ;  /* 0x000000010707b824 */ /* 0x100fe200078e0a3b */
[----:B------:R0:W-:Y:S01]  /*f840*/  STL [R1+0x150], R0 ;  /* 0x0001500001007387 */ /* 0x0001e20000100800 */
[----:B------:R-:W-:Y:S01]  /*f850*/  @!P0 IMAD.IADD R2, R2, 0x1, -R59 ;  /* 0x0000000102028824 */ /* 0x000fe200078e0a3b */
[----:B------:R-:W-:Y:S02]  /*f860*/  ISETP.GE.AND P0, PT, R32, RZ, PT ;  /* 0x000000ff2000720c */ /* 0x000fe40003f06270 */
[----:B------:R-:W-:Y:S01]  /*f870*/  ISETP.GE.AND P3, PT, R40, RZ, PT ;  /* 0x000000ff2800720c */ /* 0x000fe20003f66270 */
[----:B------:R-:W-:Y:S01]  /*f880*/  @!P4 IMAD.MOV R2, RZ, RZ, -R2 ;  /* 0x000000ffff02c224 */ /* 0x000fe200078e0a02 */
[----:B------:R-:W3:Y:S01]  /*f890*/  LDL.LU R32, [R1+0x9b8] ;  /* 0x0009b80001207983 */ /* 0x000ee20000300800 */
[----:B0-----:R-:W-:-:S03]  /*f8a0*/  IMAD.MOV.U32 R0, RZ, RZ, R7 ;  /* 0x000000ffff007224 */ /* 0x001fc600078e0007 */
[----:B------:R4:W-:Y:S01]  /*f8b0*/  STL [R1+0x14c], R2 ;  /* 0x00014c0201007387 */ /* 0x0009e20000100800 */
[----:B------:R-:W-:Y:S01]  /*f8c0*/  @!P1 IMAD.MOV R0, RZ, RZ, -R0 ;  /* 0x000000ffff009224 */ /* 0x000fe200078e0a00 */
[----:B------:R-:W-:Y:S01]  /*f8d0*/  IABS R40, R35 ;  /* 0x0000002300287213 */ /* 0x000fe20000000000 */
[----:B------:R-:W-:Y:S01]  /*f8e0*/  @!P5 IMAD.IADD R16, R16, 0x1, -R59 ;  /* 0x000000011010d824 */ /* 0x000fe200078e0a3b */
[----:B------:R-:W-:Y:S02]  /*f8f0*/  ISETP.GE.AND P1, PT, R35, RZ, PT ;  /* 0x000000ff2300720c */ /* 0x000fe40003f26270 */
[----:B------:R-:W3:Y:S04]  /*f900*/  LDL.LU R35, [R1+0x9bc] ;  /* 0x0009bc0001237983 */ /* 0x000ee80000300800 */
[----:B------:R0:W-:Y:S01]  /*f910*/  STL [R1+0x134], R0 ;  /* 0x0001340001007387 */ /* 0x0001e20000100800 */
[----:B----4-:R-:W-:-:S02]  /*f920*/  IABS R2, R48 ;  /* 0x0000003000027213 */ /* 0x010fc40000000000 */
[----:B------:R-:W-:Y:S02]  /*f930*/  ISETP.GE.AND P5, PT, R48, RZ, PT ;  /* 0x000000ff3000720c */ /* 0x000fe40003fa6270 */
[----:B------:R-:W4:Y:S01]  /*f940*/  LDL.LU R48, [R1+0x9c0] ;  /* 0x0009c00001307983 */ /* 0x000f220000300800 */
[----:B------:R-:W-:-:S04]  /*f950*/  IMAD.HI.U32 R5, R9, R24, RZ ;  /* 0x0000001809057227 */ /* 0x000fc800078e00ff */
[----:B------:R-:W-:Y:S01]  /*f960*/  IMAD.MOV R5, RZ, RZ, -R5 ;  /* 0x000000ffff057224 */ /* 0x000fe200078e0a05 */
[----:B------:R-:W-:-:S03]  /*f970*/  ISETP.GT.U32.AND P2, PT, R59, R14, PT ;  /* 0x0000000e3b00720c */ /* 0x000fc60003f44070 */
[----:B------:R-:W-:-:S05]  /*f980*/  IMAD R5, R59, R5, R24 ;  /* 0x000000053b057224 */ /* 0x000fca00078e0218 */
[----:B------:R-:W-:Y:S01]  /*f990*/  ISETP.GT.U32.AND P4, PT, R59, R5, PT ;  /* 0x000000053b00720c */ /* 0x000fe20003f84070 */
[----:B------:R-:W-:-:S04]  /*f9a0*/  IMAD.HI.U32 R7, R9, R40, RZ ;  /* 0x0000002809077227 */ /* 0x000fc800078e00ff */
[----:B------:R-:W-:Y:S02]  /*f9b0*/  @!P2 IMAD.IADD R14, R14, 0x1, -R59 ;  /* 0x000000010e0ea824 */ /* 0x000fe400078e0a3b */
[----:B------:R-:W-:Y:S02]  /*f9c0*/  IMAD.MOV R7, RZ, RZ, -R7 ;  /* 0x000000ffff077224 */ /* 0x000fe400078e0a07 */
[----:B0-----:R-:W-:Y:S02]  /*f9d0*/  IMAD.MOV.U32 R0, RZ, RZ, R14 ;  /* 0x000000ffff007224 */ /* 0x001fe400078e000e */
[----:B------:R-:W-:Y:S02]  /*f9e0*/  IMAD R40, R59, R7, R40 ;  /* 0x000000073b287224 */ /* 0x000fe400078e0228 */
[----:B------:R-:W-:Y:S02]  /*f9f0*/  @!P4 IMAD.IADD R5, R5, 0x1, -R59 ;  /* 0x000000010505c824 */ /* 0x000fe400078e0a3b */
[----:B------:R-:W-:Y:S01]  /*fa00*/  @!P0 IMAD.MOV R0, RZ, RZ, -R0 ;  /* 0x000000ffff008224 */ /* 0x000fe200078e0a00 */
[----:B------:R-:W-:-:S02]  /*fa10*/  ISETP.GT.U32.AND P0, PT, R59, R40, PT ;  /* 0x000000283b00720c */ /* 0x000fc40003f04070 */
[----:B------:R-:W-:Y:S01]  /*fa20*/  ISETP.GT.U32.AND P4, PT, R59, R5, PT ;  /* 0x000000053b00720c */ /* 0x000fe20003f84070 */
[----:B------:R-:W-:Y:S01]  /*fa30*/  IMAD.HI.U32 R11, R9, R2, RZ ;  /* 0x00000002090b7227 */ /* 0x000fe200078e00ff */
[----:B------:R0:W-:Y:S01]  /*fa40*/  STL [R1+0x12c], R0 ;  /* 0x00012c0001007387 */ /* 0x0001e20000100800 */
[----:B------:R-:W-:Y:S02]  /*fa50*/  IABS R6, R43 ;  /* 0x0000002b00067213 */ /* 0x000fe40000000000 */
[----:B------:R-:W-:Y:S01]  /*fa60*/  ISETP.GE.AND P2, PT, R43, RZ, PT ;  /* 0x000000ff2b00720c */ /* 0x000fe20003f46270 */
[----:B------:R-:W4:Y:S01]  /*fa70*/  LDL.LU R29, [R1+0x9c4] ;  /* 0x0009c400011d7983 */ /* 0x000f220000300800 */
[----:B------:R-:W-:-:S03]  /*fa80*/  IMAD.MOV R11, RZ, RZ, -R11 ;  /* 0x000000ffff0b7224 */ /* 0x000fc600078e0a0b */
[----:B------:R-:W4:Y:S01]  /*fa90*/  LDL.LU R43, [R1+0x9c8] ;  /* 0x0009c800012b7983 */ /* 0x000f220000300800 */
[--C-:B------:R-:W-:Y:S02]  /*faa0*/  @!P0 IMAD.IADD R40, R40, 0x1, -R59.reuse ;  /* 0x0000000128288824 */ /* 0x100fe400078e0a3b */
[----:B------:R-:W-:Y:S02]  /*fab0*/  @!P4 IMAD.IADD R5, R5, 0x1, -R59 ;  /* 0x000000010505c824 */ /* 0x000fe400078e0a3b */
[C---:B------:R-:W-:Y:S02]  /*fac0*/  IMAD R2, R59.reuse, R11, R2 ;  /* 0x0000000b3b027224 */ /* 0x040fe400078e0202 */
[----:B0-----:R-:W-:Y:S01]  /*fad0*/  IMAD.MOV.U32 R0, RZ, RZ, R5 ;  /* 0x000000ffff007224 */ /* 0x001fe200078e0005 */
[C---:B------:R-:W-:Y:S01]  /*fae0*/  ISETP.GT.U32.AND P0, PT, R59.reuse, R40, PT ;  /* 0x000000283b00720c */ /* 0x040fe20003f04070 */
[----:B------:R-:W-:Y:S02]  /*faf0*/  IMAD.MOV.U32 R14, RZ, RZ, R16 ;  /* 0x000000ffff0e7224 */ /* 0x000fe400078e0010 */
[----:B------:R-:W-:Y:S01]  /*fb00*/  @!P6 IMAD.MOV R0, RZ, RZ, -R0 ;  /* 0x000000ffff00e224 */ /* 0x000fe200078e0a00 */
[----:B------:R-:W-:Y:S01]  /*fb10*/  ISETP.GT.U32.AND P6, PT, R59, R2, PT ;  /* 0x000000023b00720c */ /* 0x000fe20003fc4070 */
[----:B------:R-:W-:-:S08]  /*fb20*/  @!P3 IMAD.MOV R14, RZ, RZ, -R14 ;  /* 0x000000ffff0eb224 */ /* 0x000fd000078e0a0e */
[----:B------:R-:W-:-:S04]  /*fb30*/  @!P0 IMAD.IADD R40, R40, 0x1, -R59 ;  /* 0x0000000128288824 */ /* 0x000fc800078e0a3b */
[----:B------:R-:W-:-:S05]  /*fb40*/  @!P6 IMAD.IADD R2, R2, 0x1, -R59 ;  /* 0x000000010202e824 */ /* 0x000fca00078e0a3b */
[----:B------:R-:W-:Y:S02]  /*fb50*/  ISETP.GT.U32.AND P6, PT, R59, R2, PT ;  /* 0x000000023b00720c */ /* 0x000fe40003fc4070 */
[----:B--2---:R-:W-:-:S05]  /*fb60*/  IABS R12, R45 ;  /* 0x0000002d000c7213 */ /* 0x004fca0000000000 */
[----:B------:R-:W-:-:S04]  /*fb70*/  IMAD.HI.U32 R16, R9, R12, RZ ;  /* 0x0000000c09107227 */ /* 0x000fc800078e00ff */
[----:B------:R-:W-:-:S04]  /*fb80*/  IMAD.MOV R16, RZ, RZ, -R16 ;  /* 0x000000ffff107224 */ /* 0x000fc800078e0a10 */
[----:B------:R-:W-:Y:S01]  /*fb90*/  IMAD R12, R59, R16, R12 ;  /* 0x000000103b0c7224 */ /* 0x000fe200078e020c */
[----:B------:R-:W-:Y:S02]  /*fba0*/  ISETP.GE.AND P3, PT, R45, RZ, PT ;  /* 0x000000ff2d00720c */ /* 0x000fe40003f66270 */
[----:B------:R-:W2:Y:S02]  /*fbb0*/  LDL.LU R45, [R1+0x9cc] ;  /* 0x0009cc00012d7983 */ /* 0x000ea40000300800 */
[----:B------:R-:W-:Y:S01]  /*fbc0*/  ISETP.GT.U32.AND P0, PT, R59, R12, PT ;  /* 0x0000000c3b00720c */ /* 0x000fe20003f04070 */
[----:B------:R-:W-:Y:S01]  /*fbd0*/  @!P6 IMAD.IADD R2, R2, 0x1, -R59 ;  /* 0x000000010202e824 */ /* 0x000fe200078e0a3b */
[----:B------:R0:W-:Y:S01]  /*fbe0*/  STL [R1+0x11c], R0 ;  /* 0x00011c0001007387 */ /* 0x0001e20000100800 */
[----:B------:R-:W-:-:S10]  /*fbf0*/  IMAD.HI.U32 R7, R9, R6, RZ ;  /* 0x0000000609077227 */ /* 0x000fd400078e00ff */
[----:B------:R-:W-:-:S05]  /*fc00*/  @!P0 IMAD.IADD R12, R12, 0x1, -R59 ;  /* 0x000000010c0c8824 */ /* 0x000fca00078e0a3b */
[C---:B------:R-:W-:Y:S01]  /*fc10*/  ISETP.GT.U32.AND P0, PT, R59.reuse, R12, PT ;  /* 0x0000000c3b00720c */ /* 0x040fe20003f04070 */
[----:B0-----:R-:W-:Y:S02]  /*fc20*/  IMAD.MOV.U32 R0, RZ, RZ, R2 ;  /* 0x000000ffff007224 */ /* 0x001fe400078e0002 */
[----:B------:R-:W-:Y:S02]  /*fc30*/  IMAD.MOV R7, RZ, RZ, -R7 ;  /* 0x000000ffff077224 */ /* 0x000fe400078e0a07 */
[----:B------:R-:W-:Y:S02]  /*fc40*/  @!P5 IMAD.MOV R0, RZ, RZ, -R0 ;  /* 0x000000ffff00d224 */ /* 0x000fe400078e0a00 */
[----:B------:R-:W-:-:S03]  /*fc50*/  IMAD R6, R59, R7, R6 ;  /* 0x000000073b067224 */ /* 0x000fc600078e0206 */
[----:B------:R0:W-:Y:S03]  /*fc60*/  STL [R1+0x68], R0 ;  /* 0x0000680001007387 */ /* 0x0001e60000100800 */
[----:B------:R-:W-:Y:S01]  /*fc70*/  @!P0 IMAD.IADD R12, R12, 0x1, -R59 ;  /* 0x000000010c0c8824 */ /* 0x000fe200078e0a3b */
[----:B------:R-:W-:-:S13]  /*fc80*/  ISETP.GT.U32.AND P4, PT, R59, R6, PT ;  /* 0x000000063b00720c */ /* 0x000fda0003f84070 */
[----:B------:R-:W-:-:S05]  /*fc90*/  @!P4 IMAD.IADD R6, R6, 0x1, -R59 ;  /* 0x000000010606c824 */ /* 0x000fca00078e0a3b */
[----:B------:R-:W-:Y:S02]  /*fca0*/  ISETP.GT.U32.AND P4, PT, R59, R6, PT ;  /* 0x000000063b00720c */ /* 0x000fe40003f84070 */
[----:B---3--:R-:W-:Y:S02]  /*fcb0*/  IABS R19, R32 ;  /* 0x0000002000137213 */ /* 0x008fe40000000000 */
[----:B------:R-:W-:-:S09]  /*fcc0*/  IABS R11, R35 ;  /* 0x00000023000b7213 */ /* 0x000fd20000000000 */
[----:B------:R-:W-:Y:S01]  /*fcd0*/  @!P4 IMAD.IADD R6, R6, 0x1, -R59 ;  /* 0x000000010606c824 */ /* 0x000fe200078e0a3b */
[----:B------:R-:W-:-:S03]  /*fce0*/  ISETP.GE.AND P4, PT, R32, RZ, PT ;  /* 0x000000ff2000720c */ /* 0x000fc60003f86270 */
[----:B------:R-:W-:Y:S01]  /*fcf0*/  @!P2 IMAD.MOV R6, RZ, RZ, -R6 ;  /* 0x000000ffff06a224 */ /* 0x000fe200078e0a06 */
[----:B------:R-:W-:Y:S02]  /*fd00*/  ISETP.GE.AND P2, PT, R35, RZ, PT ;  /* 0x000000ff2300720c */ /* 0x000fe40003f46270 */
[----:B----4-:R-:W-:Y:S02]  /*fd10*/  IABS R7, R48 ;  /* 0x0000003000077213 */ /* 0x010fe40000000000 */
[----:B------:R-:W-:Y:S02]  /*fd20*/  ISETP.GE.AND P0, PT, R48, RZ, PT ;  /* 0x000000ff3000720c */ /* 0x000fe40003f06270 */
[----:B------:R-:W3:Y:S04]  /*fd30*/  LDL.LU R48, [R1+0x9d0] ;  /* 0x0009d00001307983 */ /* 0x000ee80000300800 */
[----:B------:R-:W4:Y:S04]  /*fd40*/  LDL.LU R32, [R1+0x9d4] ;  /* 0x0009d40001207983 */ /* 0x000f280000300800 */
[----:B------:R-:W4:Y:S01]  /*fd50*/  LDL.LU R35, [R1+0x9d8] ;  /* 0x0009d80001237983 */ /* 0x000f220000300800 */
[----:B------:R-:W-:-:S05]  /*fd60*/  IMAD.HI.U32 R17, R9, R11, RZ ;  /* 0x0000000b09117227 */ /* 0x000fca00078e00ff */
[----:B------:R-:W-:Y:S01]  /*fd70*/  IADD3 R17, PT, PT, -R17, RZ, RZ ;  /* 0x000000ff11117210 */ /* 0x000fe20007ffe1ff */
[----:B------:R-:W-:-:S04]  /*fd80*/  IMAD.HI.U32 R5, R9, R19, RZ ;  /* 0x0000001309057227 */ /* 0x000fc800078e00ff */
[----:B------:R-:W-:Y:S02]  /*fd90*/  IMAD R11, R59, R17, R11 ;  /* 0x000000113b0b7224 */ /* 0x000fe400078e020b */
[----:B------:R-:W-:-:S03]  /*fda0*/  IMAD.MOV R5, RZ, RZ, -R5 ;  /* 0x000000ffff057224 */ /* 0x000fc600078e0a05 */
[C---:B------:R-:W-:Y:S01]  /*fdb0*/  ISETP.GT.U32.AND P6, PT, R59.reuse, R11, PT ;  /* 0x0000000b3b00720c */ /* 0x040fe20003fc4070 */
[----:B------:R-:W-:Y:S02]  /*fdc0*/  IMAD R19, R59, R5, R19 ;  /* 0x000000053b137224 */ /* 0x000fe400078e0213 */
[----:B------:R-:W-:-:S03]  /*fdd0*/  @!P1 IMAD.MOV R40, RZ, RZ, -R40 ;  /* 0x000000ffff289224 */ /* 0x000fc600078e0a28 */
[----:B------:R-:W-:-:S07]  /*fde0*/  ISETP.GT.U32.AND P1, PT, R59, R19, PT ;  /* 0x000000133b00720c */ /* 0x000fce0003f24070 */
[----:B------:R-:W-:-:S05]  /*fdf0*/  @!P6 IMAD.IADD R11, R11, 0x1, -R59 ;  /* 0x000000010b0be824 */ /* 0x000fca00078e0a3b */
[----:B------:R-:W-:Y:S01]  /*fe00*/  ISETP.GT.U32.AND P6, PT, R59, R11, PT ;  /* 0x0000000b3b00720c */ /* 0x000fe20003fc4070 */
[----:B------:R-:W-:Y:S02]  /*fe10*/  @!P1 IMAD.IADD R19, R19, 0x1, -R59 ;  /* 0x0000000113139824 */ /* 0x000fe400078e0a3b */
[----:B0-----:R-:W-:-:S03]  /*fe20*/  IMAD.MOV.U32 R0, RZ, RZ, R12 ;  /* 0x000000ffff007224 */ /* 0x001fc600078e000c */
[----:B------:R-:W-:Y:S01]  /*fe30*/  ISETP.GT.U32.AND P1, PT, R59, R19, PT ;  /* 0x000000133b00720c */ /* 0x000fe20003f24070 */
[----:B------:R-:W-:Y:S01]  /*fe40*/  @!P3 IMAD.MOV R0, RZ, RZ, -R0 ;  /* 0x000000ffff00b224 */ /* 0x000fe200078e0a00 */
[----:B------:R-:W-:Y:S01]  /*fe50*/  IABS R2, R43 ;  /* 0x0000002b00027213 */ /* 0x000fe20000000000 */
[----:B------:R-:W-:-:S03]  /*fe60*/  IMAD.HI.U32 R16, R9, R7, RZ ;  /* 0x0000000709107227 */ /* 0x000fc600078e00ff */
[----:B------:R0:W-:Y:S01]  /*fe70*/  STL [R1+0xa8], R0 ;  /* 0x0000a80001007387 */ /* 0x0001e20000100800 */
[--C-:B------:R-:W-:Y:S01]  /*fe80*/  @!P6 IMAD.IADD R11, R11, 0x1, -R59.reuse ;  /* 0x000000010b0be824 */ /* 0x100fe200078e0a3b */
[----:B------:R-:W-:Y:S02]  /*fe90*/  ISETP.GE.AND P6, PT, R43, RZ, PT ;  /* 0x000000ff2b00720c */ /* 0x000fe40003fc6270 */
[----:B------:R-:W4:Y:S01]  /*fea0*/  LDL.LU R43, [R1+0x9dc] ;  /* 0x0009dc00012b7983 */ /* 0x000f220000300800 */
[----:B------:R-:W-:Y:S02]  /*feb0*/  IMAD.MOV R16, RZ, RZ, -R16 ;  /* 0x000000ffff107224 */ /* 0x000fe400078e0a10 */
[----:B------:R-:W-:Y:S02]  /*fec0*/  @!P1 IMAD.IADD R19, R19, 0x1, -R59 ;  /* 0x0000000113139824 */ /* 0x000fe400078e0a3b */
[----:B------:R-:W-:Y:S01]  /*fed0*/  IMAD R7, R59, R16, R7 ;  /* 0x000000103b077224 */ /* 0x000fe200078e0207 */
[----:B------:R-:W-:Y:S01]  /*fee0*/  MOV R8, R11 ;  /* 0x0000000b00087202 */ /* 0x000fe20000000f00 */
[----:B0-----:R-:W-:-:S03]  /*fef0*/  IMAD.MOV.U32 R0, RZ, RZ, R19 ;  /* 0x000000ffff007224 */ /* 0x001fc600078e0013 */
[----:B------:R-:W-:Y:S01]  /*ff00*/  ISETP.GT.U32.AND P5, PT, R59, R7, PT ;  /* 0x000000073b00720c */ /* 0x000fe20003fa4070 */
[----:B------:R-:W-:Y:S02]  /*ff10*/  @!P4 IMAD.MOV R0, RZ, RZ, -R0 ;  /* 0x000000ffff00c224 */ /* 0x000fe400078e0a00 */
[----:B------:R-:W-:-:S03]  /*ff20*/  @!P2 IMAD.MOV R8, RZ, RZ, -R8 ;  /* 0x000000ffff08a224 */ /* 0x000fc600078e0a08 */
[----:B------:R0:W-:Y:S04]  /*ff30*/  STL [R1+0xb4], R0 ;  /* 0x0000b40001007387 */ /* 0x0001e80000100800 */
[----:B------:R-:W-:Y:S03]  /*ff40*/  STL [R1+0xb8], R8 ;  /* 0x0000b80801007387 */ /* 0x000fe60000100800 */
[----:B------:R-:W-:-:S05]  /*ff50*/  @!P5 IMAD.IADD R7, R7, 0x1, -R59 ;  /* 0x000000010707d824 */ /* 0x000fca00078e0a3b */
[----:B------:R-:W-:Y:S02]  /*ff60*/  ISETP.GT.U32.AND P3, PT, R59, R7, PT ;  /* 0x000000073b00720c */ /* 0x000fe40003f64070 */
[----:B------:R-:W-:Y:S02]  /*ff70*/  IABS R5, R29 ;  /* 0x0000001d00057213 */ /* 0x000fe40000000000 */
[----:B--2---:R-:W-:Y:S02]  /*ff80*/  IABS R17, R45 ;  /* 0x0000002d00117213 */ /* 0x004fe40000000000 */
[----:B------:R-:W-:Y:S02]  /*ff90*/  ISETP.GE.AND P4, PT, R45, RZ, PT ;  /* 0x000000ff2d00720c */ /* 0x000fe40003f86270 */
[----:B------:R-:W2:Y:S05]  /*ffa0*/  LDL.LU R45, [R1+0x9e0] ;  /* 0x0009e000012d7983 */ /* 0x000eaa0000300800 */
[----:B------:R-:W-:-:S02]  /*ffb0*/  @!P3 IMAD.IADD R7, R7, 0x1, -R59 ;  /* 0x000000010707b824 */ /* 0x000fc400078e0a3b */
[----:B------:R-:W-:-:S04]  /*ffc0*/  IMAD.HI.U32 R16, R9, R5, RZ ;  /* 0x0000000509107227 */ /* 0x000fc800078e00ff */
[----:B0-----:R-:W-:Y:S02]  /*ffd0*/  IMAD.MOV.U32 R0, RZ, RZ, R7 ;  /* 0x000000ffff007224 */ /* 0x001fe400078e0007 */
[----:B------:R-:W-:Y:S02]  /*ffe0*/  IMAD.MOV R16, RZ, RZ, -R16 ;  /* 0x000000ffff107224 */ /* 0x000fe400078e0a10 */
[----:B------:R-:W-:Y:S02]  /*fff0*/  @!P0 IMAD.MOV R0, RZ, RZ, -R0 ;  /* 0x000000ffff008224 */ /* 0x000fe400078e0a00 */
[----:B------:R-:W-:-:S05]  /*10000*/  IMAD R5, R59, R16, R5 ;  /* 0x000000103b057224 */ /* 0x000fca00078e0205 */
[----:B------:R-:W-:Y:S02]  /*10010*/  ISETP.GT.U32.AND P1, PT, R59, R5, PT ;  /* 0x000000053b00720c */ /* 0x000fe40003f24070 */
[----:B------:R-:W-:-:S11]  /*10020*/  ISETP.GE.AND P5, PT, R29, RZ, PT ;  /* 0x000000ff1d00720c */ /* 0x000fd60003fa6270 */
[----:B------:R-:W-:-:S05]  /*10030*/  @!P1 IMAD.IADD R5, R5, 0x1, -R59 ;  /* 0x0000000105059824 */ /* 0x000fca00078e0a3b */
[----:B------:R-:W-:Y:S01]  /*10040*/  ISETP.GT.U32.AND P1, PT, R59, R5, PT ;  /* 0x000000053b00720c */ /* 0x000fe20003f24070 */
[----:B------:R-:W-:-:S04]  /*10050*/  IMAD.HI.U32 R12, R9, R17, RZ ;  /* 0x00000011090c7227 */ /* 0x000fc800078e00ff */
[----:B------:R-:W-:-:S08]  /*10060*/  IMAD.MOV R12, RZ, RZ, -R12 ;  /* 0x000000ffff0c7224 */ /* 0x000fd000078e0a0c */
[----:B------:R-:W-:Y:S02]  /*10070*/  @!P1 IMAD.IADD R5, R5, 0x1, -R59 ;  /* 0x0000000105059824 */ /* 0x000fe400078e0a3b */
[----:B------:R-:W-:Y:S01]  /*10080*/  IMAD R17, R59, R12, R17 ;  /* 0x0000000c3b117224 */ /* 0x000fe200078e0211 */
[----:B---3--:R-:W-:Y:S02]  /*10090*/  IABS R21, R48 ;  /* 0x0000003000157213 */ /* 0x008fe40000000000 */
[----:B------:R-:W-:Y:S02]  /*100a0*/  ISETP.GE.AND P0, PT, R48, RZ, PT ;  /* 0x000000ff3000720c */ /* 0x000fe40003f06270 */
[----:B------:R-:W3:Y:S04]  /*100b0*/  LDL.LU R48, [R1+0x9e4] ;  /* 0x0009e40001307983 */ /* 0x000ee80000300800 */
[----:B------:R0:W-:Y:S04]  /*100c0*/  STL [R1+0xc4], R0 ;  /* 0x0000c40001007387 */ /* 0x0001e80000100800 */
[----:B------:R-:W3:Y:S01]  /*100d0*/  LDL.LU R29, [R1+0x9e8] ;  /* 0x0009e800011d7983 */ /* 0x000ee20000300800 */
[----:B0-----:R-:W-:Y:S01]  /*100e0*/  IMAD.MOV.U32 R0, RZ, RZ, R5 ;  /* 0x000000ffff007224 */ /* 0x001fe200078e0005 */
[----:B----4-:R-:W-:-:S03]  /*100f0*/  IABS R12, R32 ;  /* 0x00000020000c7213 */ /* 0x010fc60000000000 */
[----:B------:R-:W-:Y:S01]  /*10100*/  @!P5 IMAD.MOV R0, RZ, RZ, -R0 ;  /* 0x000000ffff00d224 */ /* 0x000fe200078e0a00 */
[----:B------:R-:W-:Y:S02]  /*10110*/  ISETP.GE.AND P1, PT, R32, RZ, PT ;  /* 0x000000ff2000720c */ /* 0x000fe40003f26270 */
[----:B------:R-:W4:Y:S01]  /*10120*/  LDL.LU R32, [R1+0x9ec] ;  /* 0x0009ec0001207983 */ /* 0x000f220000300800 */
[----:B------:R-:W-:Y:S02]  /*10130*/  IABS R11, R35 ;  /* 0x00000023000b7213 */ /* 0x000fe40000000000 */
[----:B------:R-:W-:Y:S01]  /*10140*/  ISETP.GE.AND P5, PT, R35, RZ, PT ;  /* 0x000000ff2300720c */ /* 0x000fe20003fa6270 */
[----:B------:R0:W-:Y:S04]  /*10150*/  STL [R1+0xbc], R0 ;  /* 0x0000bc0001007387 */ /* 0x0001e80000100800 */
[----:B------:R-:W4:Y:S01]  /*10160*/  LDL.LU R35, [R1+0x9f0] ;  /* 0x0009f00001237983 */ /* 0x000f220000300800 */
[----:B------:R-:W-:-:S04]  /*10170*/  IMAD.HI.U32 R16, R9, R2, RZ ;  /* 0x0000000209107227 */ /* 0x000fc800078e00ff */
[----:B------:R-:W-:-:S04]  /*10180*/  IMAD.MOV R16, RZ, RZ, -R16 ;  /* 0x000000ffff107224 */ /* 0x000fc800078e0a10 */
[----:B------:R-:W-:-:S05]  /*10190*/  IMAD R2, R59, R16, R2 ;  /* 0x000000103b027224 */ /* 0x000fca00078e0202 */
[----:B------:R-:W-:Y:S01]  /*101a0*/  ISETP.GT.U32.AND P3, PT, R59, R2, PT ;  /* 0x000000023b00720c */ /* 0x000fe20003f64070 */
[----:B------:R-:W-:Y:S01]  /*101b0*/  IMAD.HI.U32 R19, R9, R21, RZ ;  /* 0x0000001509137227 */ /* 0x000fe200078e00ff */
[----:B------:R-:W-:-:S11]  /*101c0*/  ISETP.GT.U32.AND P2, PT, R59, R17, PT ;  /* 0x000000113b00720c */ /* 0x000fd60003f44070 */
[----:B------:R-:W-:-:S05]  /*101d0*/  @!P3 IMAD.IADD R2, R2, 0x1, -R59 ;  /* 0x000000010202b824 */ /* 0x000fca00078e0a3b */
[----:B------:R-:W-:Y:S01]  /*101e0*/  ISETP.GT.U32.AND P3, PT, R59, R2, PT ;  /* 0x000000023b00720c */ /* 0x000fe20003f64070 */
[----:B------:R-:W-:-:S04]  /*101f0*/  IMAD.MOV R19, RZ, RZ, -R19 ;  /* 0x000000ffff137224 */ /* 0x000fc800078e0a13 */
[----:B------:R-:W-:Y:S02]  /*10200*/  IMAD R21, R59, R19, R21 ;  /* 0x000000133b157224 */ /* 0x000fe400078e0215 */
[----:B------:R-:W-:-:S06]  /*10210*/  @!P2 IMAD.IADD R17, R17, 0x1, -R59 ;  /* 0x000000011111a824 */ /* 0x000fcc00078e0a3b */
[----:B------:R-:W-:Y:S01]  /*10220*/  @!P3 IMAD.IADD R2, R2, 0x1, -R59 ;  /* 0x000000010202b824 */ /* 0x000fe200078e0a3b */
[----:B------:R-:W-:Y:S01]  /*10230*/  ISETP.GT.U32.AND P3, PT, R59, R21, PT ;  /* 0x000000153b00720c */ /* 0x000fe20003f64070 */
[----:B------:R-:W-:Y:S01]  /*10240*/  IMAD.HI.U32 R16, R9, R12, RZ ;  /* 0x0000000c09107227 */ /* 0x000fe200078e00ff */
[----:B------:R-:W-:Y:S02]  /*10250*/  ISETP.GT.U32.AND P2, PT, R59, R17, PT ;  /* 0x000000113b00720c */ /* 0x000fe40003f44070 */
[----:B------:R-:W-:Y:S01]  /*10260*/  IABS R7, R43 ;  /* 0x0000002b00077213 */ /* 0x000fe20000000000 */
[----:B------:R-:W-:-:S08]  /*10270*/  IMAD.MOV R16, RZ, RZ, -R16 ;  /* 0x000000ffff107224 */ /* 0x000fd000078e0a10 */
[----:B------:R-:W-:Y:S02]  /*10280*/  @!P3 IMAD.IADD R21, R21, 0x1, -R59 ;  /* 0x000000011515b824 */ /* 0x000fe400078e0a3b */
[----:B------:R-:W-:Y:S02]  /*10290*/  IMAD R12, R59, R16, R12 ;  /* 0x000000103b0c7224 */ /* 0x000fe400078e020c */
[----:B------:R-:W-:Y:S01]  /*102a0*/  IMAD.HI.U32 R16, R9, R7, RZ ;  /* 0x0000000709107227 */ /* 0x000fe200078e00ff */
[----:B------:R-:W-:-:S03]  /*102b0*/  ISETP.GT.U32.AND P3, PT, R59, R21, PT ;  /* 0x000000153b00720c */ /* 0x000fc60003f64070 */
[----:B------:R-:W-:Y:S01]  /*102c0*/  @!P2 IMAD.IADD R17, R17, 0x1, -R59 ;  /* 0x000000011111a824 */ /* 0x000fe200078e0a3b */
[C---:B------:R-:W-:Y:S01]  /*102d0*/  ISETP.GT.U32.AND P2, PT, R59.reuse, R12, PT ;  /* 0x0000000c3b00720c */ /* 0x040fe20003f44070 */
[----:B------:R-:W-:Y:S02]  /*102e0*/  IMAD.MOV R16, RZ, RZ, -R16 ;  /* 0x000000ffff107224 */ /* 0x000fe400078e0a10 */
[----:B------:R-:W-:Y:S02]  /*102f0*/  IMAD.MOV.U32 R8, RZ, RZ, R2 ;  /* 0x000000ffff087224 */ /* 0x000fe400078e0002 */
[----:B0-----:R-:W-:Y:S02]  /*10300*/  IMAD.MOV.U32 R0, RZ, RZ, R17 ;  /* 0x000000ffff007224 */ /* 0x001fe400078e0011 */
[----:B------:R-:W-:Y:S02]  /*10310*/  IMAD R7, R59, R16, R7 ;  /* 0x000000103b077224 */ /* 0x000fe400078e0207 */
[----:B------:R-:W-:Y:S01]  /*10320*/  IMAD.HI.U32 R5, R9, R11, RZ ;  /* 0x0000000b09057227 */ /* 0x000fe200078e00ff */
[----:B------:R-:W-:-:S03]  /*10330*/  @!P3 IADD3 R21, PT, PT, R21, -R59, RZ ;  /* 0x8000003b1515b210 */ /* 0x000fc60007ffe0ff */
[----:B------:R-:W-:Y:S01]  /*10340*/  @!P6 IMAD.MOV R8, RZ, RZ, -R8 ;  /* 0x000000ffff08e224 */ /* 0x000fe200078e0a08 */
[----:B------:R-:W-:Y:S01]  /*10350*/  ISETP.GT.U32.AND P3, PT, R59, R7, PT ;  /* 0x000000073b00720c */ /* 0x000fe20003f64070 */
[----:B------:R-:W-:Y:S02]  /*10360*/  @!P4 IMAD.MOV R0, RZ, RZ, -R0 ;  /* 0x000000ffff00c224 */ /* 0x000fe400078e0a00 */
[----:B------:R-:W-:Y:S01]  /*10370*/  IMAD.MOV R5, RZ, RZ, -R5 ;  /* 0x000000ffff057224 */ /* 0x000fe200078e0a05 */
[----:B------:R-:W-:Y:S01]  /*10380*/  STL [R1+0x7c], R8 ;  /* 0x00007c0801007387 */ /* 0x000fe20000100800 */
[----:B------:R-:W-:Y:S01]  /*10390*/  ISETP.GE.AND P4, PT, R43, RZ, PT ;  /* 0x000000ff2b00720c */ /* 0x000fe20003f86270 */
[----:B------:R-:W-:Y:S02]  /*103a0*/  @!P2 IMAD.IADD R12, R12, 0x1, -R59 ;  /* 0x000000010c0ca824 */ /* 0x000fe400078e0a3b */
[----:B------:R-:W4:Y:S01]  /*103b0*/  LDL.LU R43, [R1+0x9f4] ;  /* 0x0009f400012b7983 */ /* 0x000f220000300800 */
[----:B------:R-:W-:Y:S01]  /*103c0*/  IMAD R11, R59, R5, R11 ;  /* 0x000000053b0b7224 */ /* 0x000fe200078e020b */
[----:B--2---:R-:W-:-:S02]  /*103d0*/  IABS R5, R45 ;  /* 0x0000002d00057213 */ /* 0x004fc40000000000 */
[----:B------:R0:W-:Y:S01]  /*103e0*/  STL [R1+0x80], R0 ;  /* 0x0000800001007387 */ /* 0x0001e20000100800 */
[----:B------:R-:W-:Y:S02]  /*103f0*/  ISETP.GT.U32.AND P2, PT, R59, R12, PT ;  /* 0x0000000c3b00720c */ /* 0x000fe40003f44070 */
[----:B------:R-:W-:-:S04]  /*10400*/  IMAD.HI.U32 R22, R9, R5, RZ ;  /* 0x0000000509167227 */ /* 0x000fc800078e00ff */
[----:B0-----:R-:W-:-:S04]  /*10410*/  IMAD.MOV.U32 R0, RZ, RZ, R21 ;  /* 0x000000ffff007224 */ /* 0x001fc800078e0015 */
[----:B------:R-:W-:Y:S02]  /*10420*/  @!P0 IMAD.MOV R0, RZ, RZ, -R0 ;  /* 0x000000ffff008224 */ /* 0x000fe400078e0a00 */
[----:B------:R-:W-:Y:S01]  /*10430*/  @!P3 IMAD.IADD R7, R7, 0x1, -R59 ;  /* 0x000000010707b824 */ /* 0x000fe200078e0a3b */
[----:B------:R-:W-:Y:S01]  /*10440*/  ISETP.GE.AND P3, PT, R45, RZ, PT ;  /* 0x000000ff2d00720c */ /* 0x000fe20003f66270 */
[----:B------:R-:W-:Y:S01]  /*10450*/  IMAD.MOV R22, RZ, RZ, -R22 ;  /* 0x000000ffff167224 */ /* 0x000fe200078e0a16 */
[----:B------:R0:W-:Y:S04]  /*10460*/  STL [R1+0x60], R0 ;  /* 0x0000600001007387 */ /* 0x0001e80000100800 */
[----:B------:R-:W2:Y:S01]  /*10470*/  LDL.LU R45, [R1+0x9f8] ;  /* 0x0009f800012d7983 */ /* 0x000ea20000300800 */
[----:B------:R-:W-:-:S02]  /*10480*/  IMAD R5, R59, R22, R5 ;  /* 0x000000163b057224 */ /* 0x000fc400078e0205 */
[----:B------:R-:W-:-:S03]  /*10490*/  @!P2 IMAD.IADD R12, R12, 0x1, -R59 ;  /* 0x000000010c0ca824 */ /* 0x000fc600078e0a3b */
[C---:B------:R-:W-:Y:S02]  /*104a0*/  ISETP.GT.U32.AND P2, PT, R59.reuse, R5, PT ;  /* 0x000000053b00720c */ /* 0x040fe40003f44070 */
[----:B------:R-:W-:-:S11]  /*104b0*/  ISETP.GT.U32.AND P6, PT, R59, R11, PT ;  /* 0x0000000b3b00720c */ /* 0x000fd60003fc4070 */
[--C-:B------:R-:W-:Y:S02]  /*104c0*/  @!P2 IMAD.IADD R5, R5, 0x1, -R59.reuse ;  /* 0x000000010505a824 */ /* 0x100fe400078e0a3b */
[----:B------:R-:W-:-:S05]  /*104d0*/  @!P6 IMAD.IADD R11, R11, 0x1, -R59 ;  /* 0x000000010b0be824 */ /* 0x000fca00078e0a3b */
[C---:B------:R-:W-:Y:S02]  /*104e0*/  ISETP.GT.U32.AND P6, PT, R59.reuse, R11, PT ;  /* 0x0000000b3b00720c */ /* 0x040fe40003fc4070 */
[----:B------:R-:W-:-:S11]  /*104f0*/  ISETP.GT.U32.AND P0, PT, R59, R7, PT ;  /* 0x000000073b00720c */ /* 0x000fd60003f04070 */
[--C-:B------:R-:W-:Y:S02]  /*10500*/  @!P6 IMAD.IADD R11, R11, 0x1, -R59.reuse ;  /* 0x000000010b0be824 */ /* 0x100fe400078e0a3b */
[----:B0-----:R-:W-:Y:S02]  /*10510*/  IMAD.MOV.U32 R0, RZ, RZ, R12 ;  /* 0x000000ffff007224 */ /* 0x001fe400078e000c */
[----:B------:R-:W-:Y:S02]  /*10520*/  @!P0 IMAD.IADD R7, R7, 0x1, -R59 ;  /* 0x0000000107078824 */ /* 0x000fe400078e0a3b */
[----:B------:R-:W-:Y:S02]  /*10530*/  @!P1 IMAD.MOV R0, RZ, RZ, -R0 ;  /* 0x000000ffff009224 */ /* 0x000fe400078e0a00 */
[----:B------:R-:W-:-:S04]  /*10540*/  IMAD.MOV.U32 R8, RZ, RZ, R11 ;  /* 0x000000ffff087224 */ /* 0x000fc800078e000b */
[----:B------:R-:W-:Y:S01]  /*10550*/  @!P5 IMAD.MOV R8, RZ, RZ, -R8 ;  /* 0x000000ffff08d224 */ /* 0x000fe200078e0a08 */
[----:B---3--:R-:W-:Y:S02]  /*10560*/  IABS R2, R48 ;  /* 0x0000003000027213 */ /* 0x008fe40000000000 */
[----:B------:R-:W-:Y:S02]  /*10570*/  ISETP.GE.AND P2, PT, R48, RZ, PT ;  /* 0x000000ff3000720c */ /* 0x000fe40003f46270 */
[----:B------:R-:W3:Y:S01]  /*10580*/  LDL.LU R48, [R1+0x9fc] ;  /* 0x0009fc0001307983 */ /* 0x000ee20000300800 */
[----:B------:R-:W-:-:S04]  /*10590*/  IMAD.HI.U32 R17, R9, R2, RZ ;  /* 0x0000000209117227 */ /* 0x000fc800078e00ff */
[----:B------:R-:W-:-:S04]  /*105a0*/  IMAD.MOV R17, RZ, RZ, -R17 ;  /* 0x000000ffff117224 */ /* 0x000fc800078e0a11 */
[----:B------:R-:W-:Y:S01]  /*105b0*/  IMAD R2, R59, R17, R2 ;  /* 0x000000113b027224 */ /* 0x000fe200078e0202 */
[----:B------:R-:W-:-:S04]  /*105c0*/  IABS R16, R29 ;  /* 0x0000001d00107213 */ /* 0x000fc80000000000 */
[----:B------:R-:W-:Y:S01]  /*105d0*/  ISETP.GT.U32.AND P6, PT, R59, R2, PT ;  /* 0x000000023b00720c */ /* 0x000fe20003fc4070 */
[----:B------:R-:W-:-:S04]  /*105e0*/  IMAD.HI.U32 R17, R9, R16, RZ ;  /* 0x0000001009117227 */ /* 0x000fc800078e00ff */
[----:B------:R-:W-:-:S04]  /*105f0*/  IMAD.MOV R17, RZ, RZ, -R17 ;  /* 0x000000ffff117224 */ /* 0x000fc800078e0a11 */
[----:B------:R-:W-:-:S04]  /*10600*/  IMAD R16, R59, R17, R16 ;  /* 0x000000113b107224 */ /* 0x000fc800078e0210 */
[----:B------:R-:W-:Y:S01]  /*10610*/  @!P6 IMAD.IADD R2, R2, 0x1, -R59 ;  /* 0x000000010202e824 */ /* 0x000fe200078e0a3b */
[----:B------:R-:W-:-:S04]  /*10620*/  ISETP.GT.U32.AND P0, PT, R59, R16, PT ;  /* 0x000000103b00720c */ /* 0x000fc80003f04070 */
[----:B------:R-:W-:Y:S01]  /*10630*/  ISETP.GT.U32.AND P1, PT, R59, R2, PT ;  /* 0x000000023b00720c */ /* 0x000fe20003f24070 */
[----:B------:R0:W-:Y:S01]  /*10640*/  STL [R1+0x48], R0 ;  /* 0x0000480001007387 */ /* 0x0001e20000100800 */
[----:B----4-:R-:W-:Y:S01]  /*10650*/  IABS R19, R32 ;  /* 0x0000002000137213 */ /* 0x010fe20000000000 */
[----:B0-----:R-:W-:-:S04]  /*10660*/  IMAD.MOV.U32 R0, RZ, RZ, R7 ;  /* 0x000000ffff007224 */ /* 0x001fc800078e0007 */
[----:B------:R-:W-:Y:S01]  /*10670*/  @!P4 IMAD.MOV R0, RZ, RZ, -R0 ;  /* 0x000000ffff00c224 */ /* 0x000fe200078e0a00 */
[----:B------:R-:W-:Y:S05]  /*10680*/  STL [R1+0x44], R8 ;  /* 0x0000440801007387 */ /* 0x000fea0000100800 */
[--C-:B------:R-:W-:Y:S01]  /*10690*/  @!P1 IMAD.IADD R2, R2, 0x1, -R59.reuse ;  /* 0x0000000102029824 */ /* 0x100fe200078e0a3b */
[----:B------:R-:W-:Y:S01]  /*106a0*/  ISETP.GE.AND P1, PT, R32, RZ, PT ;  /* 0x000000ff2000720c */ /* 0x000fe20003f26270 */
[----:B------:R-:W-:Y:S01]  /*106b0*/  @!P0 IMAD.IADD R16, R16, 0x1, -R59 ;  /* 0x0000000110108824 */ /* 0x000fe200078e0a3b */
[----:B------:R0:W-:Y:S01]  /*106c0*/  STL [R1+0x34], R0 ;  /* 0x0000340001007387 */ /* 0x0001e20000100800 */
[----:B------:R-:W-:-:S02]  /*106d0*/  IABS R24, R35 ;  /* 0x0000002300187213 */ /* 0x000fc40000000000 */
[----:B------:R-:W-:Y:S01]  /*106e0*/  ISETP.GE.AND P0, PT, R35, RZ, PT ;  /* 0x000000ff2300720c */ /* 0x000fe20003f06270 */
[----:B------:R-:W4:Y:S04]  /*106f0*/  LDL.LU R32, [R1+0xa00] ;  /* 0x000a000001207983 */ /* 0x000f280000300800 */
[----:B------:R-:W4:Y:S04]  /*10700*/  LDL.LU R35, [R1+0xa04] ;  /* 0x000a040001237983 */ /* 0x000f280000300800 */
[----:B------:R-:W4:Y:S01]  /*10710*/  LDL.LU R60, [R1+0xa08] ;  /* 0x000a0800013c7983 */ /* 0x000f220000300800 */
[----:B------:R-:W-:Y:S01]  /*10720*/  ISETP.GT.U32.AND P6, PT, R59, R5, PT ;  /* 0x000000053b00720c */ /* 0x000fe20003fc4070 */
[----:B------:R-:W-:-:S02]  /*10730*/  IMAD.HI.U32 R22, R9, R19, RZ ;  /* 0x0000001309167227 */ /* 0x000fc400078e00ff */
[----:B------:R-:W4:Y:S02]  /*10740*/  LDL.LU R61, [R1+0xa0c] ;  /* 0x000a0c00013d7983 */ /* 0x000f240000300800 */
[----:B------:R-:W-:Y:S02]  /*10750*/  IMAD.MOV R22, RZ, RZ, -R22 ;  /* 0x000000ffff167224 */ /* 0x000fe400078e0a16 */
[----:B------:R-:W-:Y:S02]  /*10760*/  IMAD.MOV.U32 R21, RZ, RZ, R24 ;  /* 0x000000ffff157224 */ /* 0x000fe400078e0018 */
[----:B------:R-:W-:Y:S02]  /*10770*/  IMAD R19, R59, R22, R19 ;  /* 0x000000163b137224 */ /* 0x000fe400078e0213 */
[----:B------:R-:W-:-:S03]  /*10780*/  IMAD.HI.U32 R12, R9, R21, RZ ;  /* 0x00000015090c7227 */ /* 0x000fc600078e00ff */
[----:B------:R-:W-:Y:S01]  /*10790*/  ISETP.GT.U32.AND P5, PT, R59, R19, PT ;  /* 0x000000133b00720c */ /* 0x000fe20003fa4070 */
[----:B------:R-:W-:Y:S02]  /*107a0*/  @!P6 IMAD.IADD R5, R5, 0x1, -R59 ;  /* 0x000000010505e824 */ /* 0x000fe400078e0a3b */
[----:B------:R-:W-:Y:S02]  /*107b0*/  IMAD.MOV R12, RZ, RZ, -R12 ;  /* 0x000000ffff0c7224 */ /* 0x000fe400078e0a0c */
[----:B0-----:R-:W-:Y:S02]  /*107c0*/  IMAD.MOV.U32 R0, RZ, RZ, R5 ;  /* 0x000000ffff007224 */ /* 0x001fe400078e0005 */
[----:B------:R-:W-:Y:S02]  /*107d0*/  IMAD R21, R59, R12, R21 ;  /* 0x0000000c3b157224 */ /* 0x000fe400078e0215 */
[----:B------:R-:W-:-:S03]  /*107e0*/  @!P3 IMAD.MOV R0, RZ, RZ, -R0 ;  /* 0x000000ffff00b224 */ /* 0x000fc600078e0a00 */
[----:B------:R-:W-:Y:S01]  /*107f0*/  ISETP.GT.U32.AND P4, PT, R59, R21, PT ;  /* 0x000000153b00720c */ /* 0x000fe20003f84070 */
[----:B------:R-:W-:Y:S01]  /*10800*/  @!P5 IMAD.IADD R19, R19, 0x1, -R59 ;  /* 0x000000011313d824 */ /* 0x000fe200078e0a3b */
[----:B------:R0:W-:Y:S01]  /*10810*/  STL [R1+0x38], R0 ;  /* 0x0000380001007387 */ /* 0x0001e20000100800 */
[----:B------:R-:W-:Y:S01]  /*10820*/  ISETP.GT.U32.AND P5, PT, R59, R16, PT ;  /* 0x000000103b00720c */ /* 0x000fe20003fa4070 */
[----:B0-----:R-:W-:Y:S01]  /*10830*/  IMAD.MOV.U32 R0, RZ, RZ, R2 ;  /* 0x000000ffff007224 */ /* 0x001fe200078e0002 */
[----:B------:R-:W-:-:S03]  /*10840*/  IABS R7, R43 ;  /* 0x0000002b00077213 */ /* 0x000fc60000000000 */
[----:B------:R-:W-:Y:S02]  /*10850*/  @!P2 IMAD.MOV R0, RZ, RZ, -R0 ;  /* 0x000000ffff00a224 */ /* 0x000fe400078e0a00 */
[----:B------:R-:W-:-:S03]  /*10860*/  IMAD.HI.U32 R11, R9, R7, RZ ;  /* 0x00000007090b7227 */ /* 0x000fc600078e00ff */
[----:B------:R0:W-:Y:S02]  /*10870*/  STL [R1+0x3c], R0 ;  /* 0x00003c0001007387 */ /* 0x0001e40000100800 */
[----:B------:R-:W-:Y:S02]  /*10880*/  IADD3 R11, PT, PT, -R11, RZ, RZ ;  /* 0x000000ff0b0b7210 */ /* 0x000fe40007ffe1ff */
[----:B------:R-:W4:Y:S01]  /*10890*/  LDL.LU R27, [R1+0xa10] ;  /* 0x000a1000011b7983 */ /* 0x000f220000300800 */
[----:B------:R-:W-:Y:S01]  /*108a0*/  ISETP.GE.AND P2, PT, R43, RZ, PT ;  /* 0x000000ff2b00720c */ /* 0x000fe20003f46270 */
[----:B------:R-:W-:Y:S02]  /*108b0*/  @!P4 IMAD.IADD R21, R21, 0x1, -R59 ;  /* 0x000000011515c824 */ /* 0x000fe400078e0a3b */
[----:B------:R-:W-:Y:S01]  /*108c0*/  IMAD R2, R59, R11, R7 ;  /* 0x0000000b3b027224 */ /* 0x000fe200078e0207 */
[----:B------:R-:W4:Y:S01]  /*108d0*/  LDL.LU R43, [R1+0xa14] ;  /* 0x000a1400012b7983 */ /* 0x000f220000300800 */
[----:B------:R-:W-:Y:S01]  /*108e0*/  ISETP.GE.AND P6, PT, R29, RZ, PT ;  /* 0x000000ff1d00720c */ /* 0x000fe20003fc6270 */
[----:B------:R-:W-:Y:S01]  /*108f0*/  @!P5 IMAD.IADD R16, R16, 0x1, -R59 ;  /* 0x000000011010d824 */ /* 0x000fe200078e0a3b */
[----:B------:R-:W-:-:S02]  /*10900*/  ISETP.GT.U32.AND P3, PT, R59, R19, PT ;  /* 0x000000133b00720c */ /* 0x000fc40003f64070 */
[----:B--2---:R-:W-:Y:S02]  /*10910*/  IABS R12, R45 ;  /* 0x0000002d000c7213 */ /* 0x004fe40000000000 */
[----:B------:R-:W-:-:S03]  /*10920*/  ISETP.GT.U32.AND P5, PT, R59, R2, PT ;  /* 0x000000023b00720c */ /* 0x000fc60003fa4070 */
[----:B------:R-:W-:Y:S01]  /*10930*/  IMAD.MOV.U32 R5, RZ, RZ, R12 ;  /* 0x000000ffff057224 */ /* 0x000fe200078e000c */
[----:B------:R-:W-:-:S03]  /*10940*/  ISETP.GT.U32.AND P4, PT, R59, R21, PT ;  /* 0x000000153b00720c */ /* 0x000fc60003f84070 */
[----:B------:R-:W-:-:S04]  /*10950*/  IMAD.HI.U32 R11, R9, R5, RZ ;  /* 0x00000005090b7227 */ /* 0x000fc800078e00ff */
[----:B------:R-:W-:Y:S02]  /*10960*/  IMAD.MOV R11, RZ, RZ, -R11 ;  /* 0x000000ffff0b7224 */ /* 0x000fe400078e0a0b */
[----:B0-----:R-:W-:Y:S02]  /*10970*/  IMAD.MOV.U32 R0, RZ, RZ, R16 ;  /* 0x000000ffff007224 */ /* 0x001fe400078e0010 */
[----:B------:R-:W-:Y:S02]  /*10980*/  IMAD R5, R59, R11, R5 ;  /* 0x0000000b3b057224 */ /* 0x000fe400078e0205 */
[----:B------:R-:W-:Y:S02]  /*10990*/  @!P6 IMAD.MOV R0, RZ, RZ, -R0 ;  /* 0x000000ffff00e224 */ /* 0x000fe400078e0a00 */
[--C-:B------:R-:W-:Y:S01]  /*109a0*/  @!P3 IMAD.IADD R19, R19, 0x1, -R59.reuse ;  /* 0x000000011313b824 */ /* 0x100fe200078e0a3b */
[----:B------:R-:W-:Y:S01]  /*109b0*/  ISETP.GE.AND P3, PT, R45, RZ, PT ;  /* 0x000000ff2d00720c */ /* 0x000fe20003f66270 */
[--C-:B------:R-:W-:Y:S01]  /*109c0*/  @!P5 IMAD.IADD R2, R2, 0x1, -R59.reuse ;  /* 0x000000010202d824 */ /* 0x100fe200078e0a3b */
[----:B------:R-:W-:Y:S01]  /*109d0*/  ISETP.GT.U32.AND P5, PT, R59, R5, PT ;  /* 0x000000053b00720c */ /* 0x000fe20003fa4070 */
[----:B------:R-:W-:Y:S01]  /*109e0*/  @!P4 IMAD.IADD R21, R21, 0x1, -R59 ;  /* 0x000000011515c824 */ /* 0x000fe200078e0a3b */
[----:B------:R-:W2:Y:S01]  /*109f0*/  LDL.LU R45, [R1+0xa18] ;  /* 0x000a1800012d7983 */ /* 0x000ea20000300800 */
[----:B------:R-:W-:Y:S01]  /*10a00*/  IMAD.MOV.U32 R8, RZ, RZ, R19 ;  /* 0x000000ffff087224 */ /* 0x000fe200078e0013 */
[----:B------:R-:W-:-:S03]  /*10a10*/  ISETP.GT.U32.AND P6, PT, R59, R2, PT ;  /* 0x000000023b00720c */ /* 0x000fc60003fc4070 */
[----:B------:R-:W-:-:S06]  /*10a20*/  @!P1 IMAD.MOV R8, RZ, RZ, -R8 ;  /* 0x000000ffff089224 */ /* 0x000fcc00078e0a08 */
[----:B------:R-:W-:-:S05]  /*10a30*/  @!P5 IMAD.IADD R5, R5, 0x1, -R59 ;  /* 0x000000010505d824 */ /* 0x000fca00078e0a3b */
[----:B------:R-:W-:Y:S01]  /*10a40*/  ISETP.GT.U32.AND P5, PT, R59, R5, PT ;  /* 0x000000053b00720c */ /* 0x000fe20003fa4070 */
[----:B------:R-:W-:-:S12]  /*10a50*/  @!P6 IMAD.IADD R2, R2, 0x1, -R59 ;  /* 0x000000010202e824 */ /* 0x000fd800078e0a3b */
[----:B------:R-:W-:Y:S02]  /*10a60*/  @!P5 IADD3 R5, PT, PT, R5, -R59, RZ ;  /* 0x8000003b0505d210 */ /* 0x000fe40007ffe0ff */
[----:B---3--:R-:W-:Y:S02]  /*10a70*/  IABS R7, R48 ;  /* 0x0000003000077213 */ /* 0x008fe40000000000 */
[----:B------:R-:W-:Y:S02]  /*10a80*/  ISETP.GE.AND P4, PT, R48, RZ, PT ;  /* 0x000000ff3000720c */ /* 0x000fe40003f86270 */
[----:B------:R-:W3:Y:S04]  /*10a90*/  LDL.LU R48, [R1+0xa1c] ;  /* 0x000a1c0001307983 */ /* 0x000ee80000300800 */
[----:B------:R0:W-:Y:S02]  /*10aa0*/  STL [R1+0x30], R0 ;  /* 0x0000300001007387 */ /* 0x0001e40000100800 */
[----:B0-----:R-:W-:-:S04]  /*10ab0*/  IMAD.MOV.U32 R0, RZ, RZ, R21 ;  /* 0x000000ffff007224 */ /* 0x001fc800078e0015 */
[----:B------:R-:W-:Y:S01]  /*10ac0*/  @!P0 IMAD.MOV R0, RZ, RZ, -R0 ;  /* 0x000000ffff008224 */ /* 0x000fe200078e0a00 */
[----:B------:R-:W-:Y:S04]  /*10ad0*/  STL [R1+0x2c], R8 ;  /* 0x00002c0801007387 */ /* 0x000fe80000100800 */
[----:B------:R0:W-:Y:S04]  /*10ae0*/  STL [R1+0x28], R0 ;  /* 0x0000280001007387 */ /* 0x0001e80000100800 */
[----:B------:R-:W3:Y:S04]  /*10af0*/  LDL.LU R42, [R1+0xa20] ;  /* 0x000a2000012a7983 */ /* 0x000ee80000300800 */
[----:B------:R-:W3:Y:S01]  /*10b00*/  LDL.LU R39, [R1+0xa28] ;  /* 0x000a280001277983 */ /* 0x000ee20000300800 */
[----:B0-----:R-:W-:-:S04]  /*10b10*/  IMAD.MOV.U32 R0, RZ, RZ, R2 ;  /* 0x000000ffff007224 */ /* 0x001fc800078e0002 */
[----:B------:R-:W-:-:S05]  /*10b20*/  @!P2 IMAD.MOV R0, RZ, RZ, -R0 ;  /* 0x000000ffff00a224 */ /* 0x000fca00078e0a00 */
[----:B------:R0:W-:Y:S02]  /*10b30*/  STL [R1+0x24], R0 ;  /* 0x0000240001007387 */ /* 0x0001e40000100800 */
[----:B0-----:R-:W-:-:S04]  /*10b40*/  IMAD.MOV.U32 R0, RZ, RZ, R5 ;  /* 0x000000ffff007224 */ /* 0x001fc800078e0005 */
[----:B------:R-:W-:Y:S02]  /*10b50*/  @!P3 IMAD.MOV R0, RZ, RZ, -R0 ;  /* 0x000000ffff00b224 */ /* 0x000fe400078e0a00 */
[----:B------:R-:W-:-:S03]  /*10b60*/  IMAD.HI.U32 R12, R9, R7, RZ ;  /* 0x00000007090c7227 */ /* 0x000fc600078e00ff */
[----:B------:R0:W-:Y:S04]  /*10b70*/  STL [R1+0x20], R0 ;  /* 0x0000200001007387 */ /* 0x0001e80000100800 */
[----:B------:R-:W3:Y:S01]  /*10b80*/  LDL.LU R38, [R1+0xa2c] ;  /* 0x000a2c0001267983 */ /* 0x000ee20000300800 */
[----:B------:R-:W-:-:S03]  /*10b90*/  IMAD.MOV R12, RZ, RZ, -R12 ;  /* 0x000000ffff0c7224 */ /* 0x000fc600078e0a0c */
[----:B------:R-:W3:Y:S01]  /*10ba0*/  LDL.LU R37, [R1+0xa30] ;  /* 0x000a300001257983 */ /* 0x000ee20000300800 */
[C---:B------:R-:W-:Y:S01]  /*10bb0*/  IMAD R7, R59.reuse, R12, R7 ;  /* 0x0000000c3b077224 */ /* 0x040fe200078e0207 */
[----:B----4-:R-:W-:Y:S02]  /*10bc0*/  IABS R17, R35 ;  /* 0x0000002300117213 */ /* 0x010fe40000000000 */
[----:B------:R-:W4:Y:S02]  /*10bd0*/  LDL.LU R36, [R1+0xa34] ;  /* 0x000a340001247983 */ /* 0x000f240000300800 */
[----:B------:R-:W-:Y:S01]  /*10be0*/  ISETP.GT.U32.AND P1, PT, R59, R7, PT ;  /* 0x000000073b00720c */ /* 0x000fe20003f24070 */
[----:B------:R-:W-:Y:S01]  /*10bf0*/  IMAD.HI.U32 R24, R9, R17, RZ ;  /* 0x0000001109187227 */ /* 0x000fe200078e00ff */
[----:B------:R-:W4:Y:S03]  /*10c00*/  LDL.LU R34, [R1+0xa38] ;  /* 0x000a380001227983 */ /* 0x000f260000300800 */
[----:B------:R-:W-:Y:S01]  /*10c10*/  IMAD.MOV R24, RZ, RZ, -R24 ;  /* 0x000000ffff187224 */ /* 0x000fe200078e0a18 */
[----:B------:R-:W4:Y:S03]  /*10c20*/  LDL.LU R33, [R1+0xa3c] ;  /* 0x000a3c0001217983 */ /* 0x000f260000300800 */
[----:B------:R-:W-:Y:S01]  /*10c30*/  IMAD R17, R59, R24, R17 ;  /* 0x000000183b117224 */ /* 0x000fe200078e0211 */
[----:B------:R-:W4:Y:S03]  /*10c40*/  LDL.LU R31, [R1+0xa40] ;  /* 0x000a4000011f7983 */ /* 0x000f260000300800 */
[--C-:B------:R-:W-:Y:S01]  /*10c50*/  @!P1 IMAD.IADD R7, R7, 0x1, -R59.reuse ;  /* 0x0000000107079824 */ /* 0x100fe200078e0a3b */
[----:B------:R-:W-:Y:S01]  /*10c60*/  ISETP.GT.U32.AND P1, PT, R59, R17, PT ;  /* 0x000000113b00720c */ /* 0x000fe20003f24070 */
[----:B------:R-:W4:Y:S04]  /*10c70*/  LDL.LU R30, [R1+0xa44] ;  /* 0x000a4400011e7983 */ /* 0x000f280000300800 */
[----:B------:R-:W4:Y:S08]  /*10c80*/  LDL.LU R28, [R1+0xa48] ;  /* 0x000a4800011c7983 */ /* 0x000f300000300800 */
[----:B------:R-:W-:-:S05]  /*10c90*/  @!P1 IMAD.IADD R17, R17, 0x1, -R59 ;  /* 0x0000000111119824 */ /* 0x000fca00078e0a3b */
[----:B------:R-:W-:Y:S02]  /*10ca0*/  ISETP.GT.U32.AND P2, PT, R59, R17, PT ;  /* 0x000000113b00720c */ /* 0x000fe40003f44070 */
[----:B------:R-:W-:-:S11]  /*10cb0*/  IABS R29, R60 ;  /* 0x0000003c001d7213 */ /* 0x000fd60000000000 */
[----:B------:R-:W-:Y:S01]  /*10cc0*/  @!P2 IMAD.IADD R17, R17, 0x1, -R59 ;  /* 0x000000011111a824 */ /* 0x000fe200078e0a3b */
[----:B------:R-:W-:Y:S02]  /*10cd0*/  ISETP.GE.AND P2, PT, R60, RZ, PT ;  /* 0x000000ff3c00720c */ /* 0x000fe40003f46270 */
[----:B------:R-:W4:Y:S01]  /*10ce0*/  LDL.LU R60, [R1+0xa4c] ;  /* 0x000a4c00013c7983 */ /* 0x000f220000300800 */
[----:B------:R-:W-:-:S05]  /*10cf0*/  IABS R26, R32 ;  /* 0x00000020001a7213 */ /* 0x000fca0000000000 */
[----:B------:R-:W-:-:S04]  /*10d00*/  IMAD.HI.U32 R22, R9, R26, RZ ;  /* 0x0000001a09167227 */ /* 0x000fc800078e00ff */
[----:B------:R-:W-:-:S04]  /*10d10*/  IMAD.MOV R22, RZ, RZ, -R22 ;  /* 0x000000ffff167224 */ /* 0x000fc800078e0a16 */
[----:B------:R-:W-:-:S05]  /*10d20*/  IMAD R26, R59, R22, R26 ;  /* 0x000000163b1a7224 */ /* 0x000fca00078e021a */
[----:B------:R-:W-:Y:S01]  /*10d30*/  ISETP.GT.U32.AND P6, PT, R59, R26, PT ;  /* 0x0000001a3b00720c */ /* 0x000fe20003fc4070 */
[----:B------:R-:W-:Y:S01]  /*10d40*/  IMAD.HI.U32 R12, R9, R29, RZ ;  /* 0x0000001d090c7227 */ /* 0x000fe200078e00ff */
[----:B------:R-:W-:-:S03]  /*10d50*/  IABS R11, R61 ;  /* 0x0000003d000b7213 */ /* 0x000fc60000000000 */
[----:B------:R-:W-:Y:S01]  /*10d60*/  IMAD.MOV R12, RZ, RZ, -R12 ;  /* 0x000000ffff0c7224 */ /* 0x000fe200078e0a0c */
[----:B------:R-:W-:Y:S01]  /*10d70*/  IABS R19, R43 ;  /* 0x0000002b00137213 */ /* 0x000fe20000000000 */
[----:B------:R-:W-:-:S04]  /*10d80*/  IMAD.HI.U32 R16, R9, R11, RZ ;  /* 0x0000000b09107227 */ /* 0x000fc800078e00ff */
[C---:B------:R-:W-:Y:S02]  /*10d90*/  IMAD R29, R59.reuse, R12, R29 ;  /* 0x0000000c3b1d7224 */ /* 0x040fe400078e021d */
[----:B------:R-:W-:Y:S01]  /*10da0*/  @!P6 IMAD.IADD R26, R26, 0x1, -R59 ;  /* 0x000000011a1ae824 */ /* 0x000fe200078e0a3b */
[C---:B------:R-:W-:Y:S01]  /*10db0*/  ISETP.GT.U32.AND P6, PT, R59.reuse, R7, PT ;  /* 0x000000073b00720c */ /* 0x040fe20003fc4070 */
[----:B------:R-:W-:Y:S01]  /*10dc0*/  IMAD.MOV R16, RZ, RZ, -R16 ;  /* 0x000000ffff107224 */ /* 0x000fe200078e0a10 */
[----:B------:R-:W-:Y:S01]  /*10dd0*/  ISETP.GT.U32.AND P3, PT, R59, R29, PT ;  /* 0x0000001d3b00720c */ /* 0x000fe20003f64070 */
[----:B------:R-:W-:Y:S01]  /*10de0*/  IMAD.HI.U32 R2, R9, R19, RZ ;  /* 0x0000001309027227 */ /* 0x000fe200078e00ff */
[----:B------:R-:W-:-:S03]  /*10df0*/  ISETP.GE.AND P0, PT, R32, RZ, PT ;  /* 0x000000ff2000720c */ /* 0x000fc60003f06270 */
[----:B------:R-:W-:Y:S02]  /*10e00*/  IMAD R11, R59, R16, R11 ;  /* 0x000000103b0b7224 */ /* 0x000fe400078e020b */
[----:B------:R-:W-:Y:S01]  /*10e10*/  IMAD.MOV R2, RZ, RZ, -R2 ;  /* 0x000000ffff027224 */ /* 0x000fe200078e0a02 */
[----:B------:R-:W-:-:S03]  /*10e20*/  IABS R32, R27 ;  /* 0x0000001b00207213 */ /* 0x000fc60000000000 */
[----:B------:R-:W-:Y:S01]  /*10e30*/  @!P6 IMAD.IADD R7, R7, 0x1, -R59 ;  /* 0x000000010707e824 */ /* 0x000fe200078e0a3b */
[C---:B------:R-:W-:Y:S01]  /*10e40*/  ISETP.GT.U32.AND P6, PT, R59.reuse, R11, PT ;  /* 0x0000000b3b00720c */ /* 0x040fe20003fc4070 */
[C---:B------:R-:W-:Y:S01]  /*10e50*/  IMAD R19, R59.reuse, R2, R19 ;  /* 0x000000023b137224 */ /* 0x040fe200078e0213 */
[----:B------:R-:W-:Y:S01]  /*10e60*/  ISETP.GT.U32.AND P1, PT, R59, R26, PT ;  /* 0x0000001a3b00720c */ /* 0x000fe20003f24070 */
[----:B------:R-:W-:Y:S02]  /*10e70*/  @!P3 IMAD.IADD R29, R29, 0x1, -R59 ;  /* 0x000000011d1db824 */ /* 0x000fe400078e0a3b */
[----:B------:R-:W-:Y:S01]  /*10e80*/  IMAD.HI.U32 R16, R9, R32, RZ ;  /* 0x0000002009107227 */ /* 0x000fe200078e00ff */
[----:B------:R-:W-:Y:S02]  /*10e90*/  ISETP.GT.U32.AND P3, PT, R59, R19, PT ;  /* 0x000000133b00720c */ /* 0x000fe40003f64070 */
[----:B------:R-:W-:Y:S01]  /*10ea0*/  ISETP.GE.AND P5, PT, R35, RZ, PT ;  /* 0x000000ff2300720c */ /* 0x000fe20003fa6270 */
[----:B------:R-:W-:Y:S01]  /*10eb0*/  IMAD.MOV R16, RZ, RZ, -R16 ;  /* 0x000000ffff107224 */ /* 0x000fe200078e0a10 */
[----:B--2---:R-:W-:-:S03]  /*10ec0*/  IABS R35, R45 ;  /* 0x0000002d00237213 */ /* 0x004fc60000000000 */
[----:B------:R-:W-:Y:S02]  /*10ed0*/  IMAD R32, R59, R16, R32 ;  /* 0x000000103b207224 */ /* 0x000fe400078e0220 */
[--C-:B------:R-:W-:Y:S02]  /*10ee0*/  @!P6 IMAD.IADD R11, R11, 0x1, -R59.reuse ;  /* 0x000000010b0be824 */ /* 0x100fe400078e0a3b */
[--C-:B------:R-:W-:Y:S01]  /*10ef0*/  @!P1 IMAD.IADD R26, R26, 0x1, -R59.reuse ;  /* 0x000000011a1a9824 */ /* 0x100fe200078e0a3b */
[----:B------:R-:W-:Y:S01]  /*10f00*/  ISETP.GT.U32.AND P1, PT, R59, R32, PT ;  /* 0x000000203b00720c */ /* 0x000fe20003f24070 */
[----:B------:R-:W-:Y:S01]  /*10f10*/  @!P3 IMAD.IADD R19, R19, 0x1, -R59 ;  /* 0x000000011313b824 */ /* 0x000fe200078e0a3b */
[----:B------:R-:W-:Y:S01]  /*10f20*/  ISETP.GT.U32.AND P3, PT, R59, R11, PT ;  /* 0x0000000b3b00720c */ /* 0x000fe20003f64070 */
[----:B------:R-:W-:-:S03]  /*10f30*/  @!P0 IMAD.MOV R26, RZ, RZ, -R26 ;  /* 0x000000ffff1a8224 */ /* 0x000fc600078e0a1a */
[----:B------:R-:W-:Y:S01]  /*10f40*/  ISETP.GT.U32.AND P0, PT, R59, R19, PT ;  /* 0x000000133b00720c */ /* 0x000fe20003f04070 */
[----:B------:R-:W-:Y:S02]  /*10f50*/  @!P5 IMAD.MOV R17, RZ, RZ, -R17 ;  /* 0x000000ffff11d224 */ /* 0x000fe400078e0a11 */
[----:B------:R-:W-:-:S04]  /*10f60*/  @!P4 IMAD.MOV R7, RZ, RZ, -R7 ;  /* 0x000000ffff07c224 */ /* 0x000fc800078e0a07 */
[--C-:B------:R-:W-:Y:S02]  /*10f70*/  @!P1 IMAD.IADD R32, R32, 0x1, -R59.reuse ;  /* 0x0000000120209824 */ /* 0x100fe400078e0a3b */
[----:B------:R-:W-:-:S03]  /*10f80*/  @!P3 IMAD.IADD R11, R11, 0x1, -R59 ;  /* 0x000000010b0bb824 */ /* 0x000fc600078e0a3b */
[----:B------:R-:W-:Y:S01]  /*10f90*/  ISETP.GT.U32.AND P4, PT, R59, R32, PT ;  /* 0x000000203b00720c */ /* 0x000fe20003f84070 */
[----:B------:R-:W-:Y:S01]  /*10fa0*/  @!P0 IMAD.IADD R19, R19, 0x1, -R59 ;  /* 0x0000000113138824 */ /* 0x000fe200078e0a3b */
[----:B------:R-:W-:-:S11]  /*10fb0*/  ISETP.GT.U32.AND P1, PT, R59, R29, PT ;  /* 0x0000001d3b00720c */ /* 0x000fd60003f24070 */
[----:B------:R-:W-:Y:S01]  /*10fc0*/  @!P4 IMAD.IADD R32, R32, 0x1, -R59 ;  /* 0x000000012020c824 */ /* 0x000fe200078e0a3b */
[----:B------:R-:W-:Y:S02]  /*10fd0*/  ISETP.GE.AND P4, PT, R43, RZ, PT ;  /* 0x000000ff2b00720c */ /* 0x000fe40003f86270 */
[----:B------:R-:W-:-:S05]  /*10fe0*/  @!P1 IADD3 R29, PT, PT, R29, -R59, RZ ;  /* 0x8000003b1d1d9210 */ /* 0x000fca0007ffe0ff */
[----:B------:R-:W-:Y:S01]  /*10ff0*/  @!P2 IMAD.MOV R29, RZ, RZ, -R29 ;  /* 0x000000ffff1da224 */ /* 0x000fe200078e0a1d */
[----:B---3--:R-:W-:-:S05]  /*11000*/  IABS R12, R48 ;  /* 0x00000030000c7213 */ /* 0x008fca0000000000 */
[----:B------:R-:W-:Y:S02]  /*11010*/  IMAD.MOV.U32 R5, RZ, RZ, R12 ;  /* 0x000000ffff057224 */ /* 0x000fe400078e000c */
[----:B------:R-:W-:-:S04]  /*11020*/  IMAD.HI.U32 R12, R9, R35, RZ ;  /* 0x00000023090c7227 */ /* 0x000fc800078e00ff */
[----:B------:R-:W-:Y:S02]  /*11030*/  IMAD.MOV R12, RZ, RZ, -R12 ;  /* 0x000000ffff0c7224 */ /* 0x000fe400078e0a0c */
[----:B------:R-:W-:-:S04]  /*11040*/  IMAD.HI.U32 R2, R9, R5, RZ ;  /* 0x0000000509027227 */ /* 0x000fc800078e00ff */
[----:B------:R-:W-:Y:S02]  /*11050*/  IMAD R35, R59, R12, R35 ;  /* 0x0000000c3b237224 */ /* 0x000fe400078e0223 */
[----:B------:R-:W-:Y:S01]  /*11060*/  IMAD.MOV R2, RZ, RZ, -R2 ;  /* 0x000000ffff027224 */ /* 0x000fe200078e0a02 */
[----:B------:R-:W-:-:S03]  /*11070*/  IABS R16, R42 ;  /* 0x0000002a00107213 */ /* 0x000fc60000000000 */
[----:B------:R-:W-:Y:S02]  /*11080*/  IMAD R5, R59, R2, R5 ;  /* 0x000000023b057224 */ /* 0x000fe400078e0205 */
[----:B------:R-:W-:Y:S01]  /*11090*/  IMAD.HI.U32 R12, R9, R16, RZ ;  /* 0x00000010090c7227 */ /* 0x000fe200078e00ff */
[----:B------:R-:W-:-:S03]  /*110a0*/  ISETP.GT.U32.AND P5, PT, R59, R35, PT ;  /* 0x000000233b00720c */ /* 0x000fc60003fa4070 */
[----:B------:R-:W-:Y:S01]  /*110b0*/  IMAD.MOV R21, RZ, RZ, -R12 ;  /* 0x000000ffff157224 */ /* 0x000fe200078e0a0c */
[----:B------:R-:W-:-:S03]  /*110c0*/  ISETP.GT.U32.AND P3, PT, R59, R5, PT ;  /* 0x000000053b00720c */ /* 0x000fc60003f64070 */
[----:B------:R-:W-:-:S05]  /*110d0*/  IMAD R16, R59, R21, R16 ;  /* 0x000000153b107224 */ /* 0x000fca00078e0210 */
[----:B------:R-:W-:Y:S01]  /*110e0*/  ISETP.GT.U32.AND P0, PT, R59, R16, PT ;  /* 0x000000103b00720c */ /* 0x000fe20003f04070 */
[----:B------:R-:W-:Y:S01]  /*110f0*/  @!P5 IMAD.IADD R35, R35, 0x1, -R59 ;  /* 0x000000012323d824 */ /* 0x000fe200078e0a3b */
[----:B------:R-:W-:-:S03]  /*11100*/  IABS R2, R39 ;  /* 0x0000002700027213 */ /* 0x000fc60000000000 */
[----:B------:R-:W-:Y:S01]  /*11110*/  @!P3 IMAD.IADD R5, R5, 0x1, -R59 ;  /* 0x000000010505b824 */ /* 0x000fe200078e0a3b */
[----:B------:R-:W-:Y:S01]  /*11120*/  ISETP.GT.U32.AND P3, PT, R59, R35, PT ;  /* 0x000000233b00720c */ /* 0x000fe20003f64070 */
[----:B------:R-:W-:-:S04]  /*11130*/  IMAD.HI.U32 R12, R9, R2, RZ ;  /* 0x00000002090c7227 */ /* 0x000fc800078e00ff */
[----:B------:R-:W-:Y:S02]  /*11140*/  IMAD.MOV R12, RZ, RZ, -R12 ;  /* 0x000000ffff0c7224 */ /* 0x000fe400078e0a0c */
[----:B------:R-:W-:Y:S02]  /*11150*/  @!P0 IMAD.IADD R16, R16, 0x1, -R59 ;  /* 0x0000000110108824 */ /* 0x000fe400078e0a3b */
[C---:B------:R-:W-:Y:S01]  /*11160*/  IMAD R24, R59.reuse, R12, R2 ;  /* 0x0000000c3b187224 */ /* 0x040fe200078e0202 */
[----:B------:R-:W-:Y:S02]  /*11170*/  IABS R43, R38 ;  /* 0x00000026002b7213 */ /* 0x000fe40000000000 */
[----:B------:R-:W-:Y:S02]  /*11180*/  ISETP.GT.U32.AND P0, PT, R59, R16, PT ;  /* 0x000000103b00720c */ /* 0x000fe40003f04070 */
[----:B------:R-:W-:Y:S01]  /*11190*/  IABS R12, R37 ;  /* 0x00000025000c7213 */ /* 0x000fe20000000000 */
[----:B------:R-:W-:-:S04]  /*111a0*/  IMAD.HI.U32 R2, R9, R43, RZ ;  /* 0x0000002b09027227 */ /* 0x000fc800078e00ff */
[----:B------:R-:W-:Y:S02]  /*111b0*/  IMAD.MOV R2, RZ, RZ, -R2 ;  /* 0x000000ffff027224 */ /* 0x000fe400078e0a02 */
[----:B------:R-:W-:Y:S01]  /*111c0*/  @!P3 IMAD.IADD R35, R35, 0x1, -R59 ;  /* 0x000000012323b824 */ /* 0x000fe200078e0a3b */
[----:B------:R-:W-:Y:S01]  /*111d0*/  ISETP.GT.U32.AND P3, PT, R59, R24, PT ;  /* 0x000000183b00720c */ /* 0x000fe20003f64070 */
[----:B------:R-:W-:Y:S01]  /*111e0*/  IMAD.HI.U32 R22, R9, R12, RZ ;  /* 0x0000000c09167227 */ /* 0x000fe200078e00ff */
[----:B------:R-:W-:Y:S02]  /*111f0*/  ISETP.GE.AND P5, PT, R45, RZ, PT ;  /* 0x000000ff2d00720c */ /* 0x000fe40003fa6270 */
[C---:B------:R-:W-:Y:S01]  /*11200*/  ISETP.GT.U32.AND P2, PT, R59.reuse, R5, PT ;  /* 0x000000053b00720c */ /* 0x040fe20003f44070 */
[----:B------:R-:W-:Y:S01]  /*11210*/  IMAD R43, R59, R2, R43 ;  /* 0x000000023b2b7224 */ /* 0x000fe200078e022b */
[----:B----4-:R-:W-:Y:S01]  /*11220*/  IABS R45, R36 ;  /* 0x00000024002d7213 */ /* 0x010fe20000000000 */
[----:B------:R-:W-:-:S02]  /*11230*/  IMAD.MOV R2, RZ, RZ, -R22 ;  /* 0x000000ffff027224 */ /* 0x000fc400078e0a16 */
[----:B------:R-:W-:Y:S01]  /*11240*/  @!P0 IMAD.IADD R16, R16, 0x1, -R59 ;  /* 0x0000000110108824 */ /* 0x000fe200078e0a3b */
[----:B------:R-:W-:Y:S01]  /*11250*/  ISETP.GT.U32.AND P0, PT, R59, R43, PT ;  /* 0x0000002b3b00720c */ /* 0x000fe20003f04070 */
[----:B------:R-:W-:Y:S01]  /*11260*/  IMAD.HI.U32 R22, R9, R45, RZ ;  /* 0x0000002d09167227 */ /* 0x000fe200078e00ff */
[----:B------:R-:W-:-:S03]  /*11270*/  IABS R21, R34 ;  /* 0x0000002200157213 */ /* 0x000fc60000000000 */
[C---:B------:R-:W-:Y:S02]  /*11280*/  IMAD R12, R59.reuse, R2, R12 ;  /* 0x000000023b0c7224 */ /* 0x040fe400078e020c */
[----:B------:R-:W-:Y:S02]  /*11290*/  IMAD.MOV R2, RZ, RZ, -R22 ;  /* 0x000000ffff027224 */ /* 0x000fe400078e0a16 */
[----:B------:R-:W-:Y:S01]  /*112a0*/  @!P3 IMAD.IADD R24, R24, 0x1, -R59 ;  /* 0x000000011818b824 */ /* 0x000fe200078e0a3b */
[----:B------:R-:W-:Y:S01]  /*112b0*/  ISETP.GT.U32.AND P3, PT, R59, R12, PT ;  /* 0x0000000c3b00720c */ /* 0x000fe20003f64070 */
[----:B------:R-:W-:-:S04]  /*112c0*/  IMAD.HI.U32 R25, R9, R21, RZ ;  /* 0x0000001509197227 */ /* 0x000fc800078e00ff */
[----:B------:R-:W-:Y:S01]  /*112d0*/  @!P2 IMAD.IADD R5, R5, 0x1, -R59 ;  /* 0x000000010505a824 */ /* 0x000fe200078e0a3b */
[----:B------:R-:W-:Y:S01]  /*112e0*/  ISETP.GE.AND P2, PT, R48, RZ, PT ;  /* 0x000000ff3000720c */ /* 0x000fe20003f46270 */
[----:B------:R-:W-:Y:S01]  /*112f0*/  IMAD R45, R59, R2, R45 ;  /* 0x000000023b2d7224 */ /* 0x000fe200078e022d */
[----:B------:R-:W-:Y:S01]  /*11300*/  IABS R48, R33 ;  /* 0x0000002100307213 */ /* 0x000fe20000000000 */
[----:B------:R-:W-:Y:S02]  /*11310*/  IMAD.MOV R22, RZ, RZ, -R25 ;  /* 0x000000ffff167224 */ /* 0x000fe400078e0a19 */
[----:B------:R-:W-:Y:S01]  /*11320*/  @!P0 IMAD.IADD R43, R43, 0x1, -R59 ;  /* 0x000000012b2b8824 */ /* 0x000fe200078e0a3b */
[C---:B------:R-:W-:Y:S01]  /*11330*/  ISETP.GT.U32.AND P0, PT, R59.reuse, R45, PT ;  /* 0x0000002d3b00720c */ /* 0x040fe20003f04070 */
[----:B------:R-:W-:Y:S02]  /*11340*/  IMAD R21, R59, R22, R21 ;  /* 0x000000163b157224 */ /* 0x000fe400078e0215 */
[----:B------:R-:W-:-:S04]  /*11350*/  IMAD.HI.U32 R22, R9, R48, RZ ;  /* 0x0000003009167227 */ /* 0x000fc800078e00ff */
[----:B------:R-:W-:Y:S02]  /*11360*/  IMAD.MOV R22, RZ, RZ, -R22 ;  /* 0x000000ffff167224 */ /* 0x000fe400078e0a16 */
[--C-:B------:R-:W-:Y:S01]  /*11370*/  @!P3 IMAD.IADD R12, R12, 0x1, -R59.reuse ;  /* 0x000000010c0cb824 */ /* 0x100fe200078e0a3b */
[C---:B------:R-:W-:Y:S01]  /*11380*/  ISETP.GT.U32.AND P3, PT, R59.reuse, R21, PT ;  /* 0x000000153b00720c */ /* 0x040fe20003f64070 */
[----:B------:R-:W-:Y:S02]  /*11390*/  IMAD R48, R59, R22, R48 ;  /* 0x000000163b307224 */ /* 0x000fe400078e0230 */
[----:B------:R-:W-:Y:S01]  /*113a0*/  @!P0 IMAD.IADD R45, R45, 0x1, -R59 ;  /* 0x000000012d2d8824 */ /* 0x000fe200078e0a3b */
[----:B------:R-:W-:Y:S02]  /*113b0*/  ISETP.GE.AND P1, PT, R27, RZ, PT ;  /* 0x000000ff1b00720c */ /* 0x000fe40003f26270 */
[----:B------:R-:W-:Y:S02]  /*113c0*/  ISETP.GT.U32.AND P0, PT, R59, R48, PT ;  /* 0x000000303b00720c */ /* 0x000fe40003f04070 */
[----:B------:R-:W-:-:S02]  /*113d0*/  IABS R25, R31 ;  /* 0x0000001f00197213 */ /* 0x000fc40000000000 */
[----:B------:R-:W-:-:S03]  /*113e0*/  ISETP.GE.AND P6, PT, R61, RZ, PT ;  /* 0x000000ff3d00720c */ /* 0x000fc60003fc6270 */
[----:B------:R-:W-:Y:S01]  /*113f0*/  @!P3 IADD3 R21, PT, PT, R21, -R59, RZ ;  /* 0x8000003b1515b210 */ /* 0x000fe20007ffe0ff */
[C---:B------:R-:W-:Y:S01]  /*11400*/  IMAD.HI.U32 R61, R9.reuse, R25, RZ ;  /* 0x00000019093d7227 */ /* 0x040fe200078e00ff */
[----:B------:R-:W-:Y:S02]  /*11410*/  ISETP.GE.AND P3, PT, R42, RZ, PT ;  /* 0x000000ff2a00720c */ /* 0x000fe40003f66270 */
[----:B------:R-:W-:Y:S02]  /*11420*/  IABS R2, R30 ;  /* 0x0000001e00027213 */ /* 0x000fe40000000000 */
[----:B------:R-:W-:Y:S01]  /*11430*/  IABS R27, R28 ;  /* 0x0000001c001b7213 */ /* 0x000fe20000000000 */
[----:B------:R-:W-:Y:S01]  /*11440*/  IMAD.MOV R61, RZ, RZ, -R61 ;  /* 0x000000ffff3d7224 */ /* 0x000fe200078e0a3d */
[----:B------:R-:W-:Y:S01]  /*11450*/  IABS R22, R60 ;  /* 0x0000003c00167213 */ /* 0x000fe20000000000 */
[----:B------:R-:W-:Y:S01]  /*11460*/  IMAD.HI.U32 R8, R9, R2, RZ ;  /* 0x0000000209087227 */ /* 0x000fe200078e00ff */
[----:B------:R-:W2:Y:S03]  /*11470*/  LDL.LU R42, [R1+0x340] ;  /* 0x00034000012a7983 */ /* 0x000ea60000300800 */
[----:B------:R-:W-:Y:S01]  /*11480*/  @!P0 IMAD.IADD R48, R48, 0x1, -R59 ;  /* 0x0000000130308824 */ /* 0x000fe200078e0a3b */
[----:B------:R-:W-:Y:S01]  /*11490*/  ISETP.GT.U32.AND P0, PT, R59, R24, PT ;  /* 0x000000183b00720c */ /* 0x000fe20003f04070 */
[----:B0-----:R-:W-:-:S04]  /*114a0*/  IMAD.HI.U32 R0, R9, R27, RZ ;  /* 0x0000001b09007227 */ /* 0x001fc800078e00ff */
[C---:B------:R-:W-:Y:S02]  /*114b0*/  IMAD R25, R59.reuse, R61, R25 ;  /* 0x0000003d3b197224 */ /* 0x040fe400078e0219 */
[----:B------:R-:W-:Y:S01]  /*114c0*/  @!P1 IMAD.MOV R32, RZ, RZ, -R32 ;  /* 0x000000ffff209224 */ /* 0x000fe200078e0a20 */
[C---:B------:R-:W-:Y:S01]  /*114d0*/  ISETP.GT.U32.AND P1, PT, R59.reuse, R43, PT ;  /* 0x0000002b3b00720c */ /* 0x040fe20003f24070 */
[----:B------:R-:W-:Y:S02]  /*114e0*/  IMAD.MOV R10, RZ, RZ, -R8 ;  /* 0x000000ffff0a7224 */ /* 0x000fe400078e0a08 */
[----:B------:R-:W-:Y:S01]  /*114f0*/  @!P5 IMAD.MOV R35, RZ, RZ, -R35 ;  /* 0x000000ffff23d224 */ /* 0x000fe200078e0a23 */
[C---:B------:R-:W-:Y:S01]  /*11500*/  ISETP.GT.U32.AND P5, PT, R59.reuse, R45, PT ;  /* 0x0000002d3b00720c */ /* 0x040fe20003fa4070 */
[----:B------:R-:W-:Y:S01]  /*11510*/  @!P2 IMAD.MOV R5, RZ, RZ, -R5 ;  /* 0x000000ffff05a224 */ /* 0x000fe200078e0a05 */
[----:B------:R-:W-:Y:S01]  /*11520*/  ISETP.GT.U32.AND P2, PT, R59, R21, PT ;  /* 0x000000153b00720c */ /* 0x000fe20003f44070 */
[----:B------:R-:W-:-:S02]  /*11530*/  IMAD.MOV R8, RZ, RZ, -R0 ;  /* 0x000000ffff087224 */ /* 0x000fc400078e0a00 */
[----:B------:R-:W-:-:S04]  /*11540*/  IMAD.HI.U32 R0, R9, R22, RZ ;  /* 0x0000001609007227 */ /* 0x000fc800078e00ff */
[----:B------:R-:W-:Y:S01]  /*11550*/  @!P3 IMAD.MOV R16, RZ, RZ, -R16 ;  /* 0x000000ffff10b224 */ /* 0x000fe200078e0a10 */
[C---:B------:R-:W-:Y:S01]  /*11560*/  ISETP.GT.U32.AND P3, PT, R59.reuse, R25, PT ;  /* 0x000000193b00720c */ /* 0x040fe20003f64070 */
[----:B------:R-:W-:Y:S01]  /*11570*/  @!P6 IMAD.MOV R11, RZ, RZ, -R11 ;  /* 0x000000ffff0be224 */ /* 0x000fe200078e0a0b */
[C---:B------:R-:W-:Y:S01]  /*11580*/  ISETP.GT.U32.AND P6, PT, R59.reuse, R48, PT ;  /* 0x000000303b00720c */ /* 0x040fe20003fc4070 */
[C---:B------:R-:W-:Y:S02]  /*11590*/  IMAD R9, R59.reuse, R10, R2 ;  /* 0x0000000a3b097224 */ /* 0x040fe400078e0202 */
[----:B------:R-:W-:Y:S02]  /*115a0*/  IMAD.MOV R2, RZ, RZ, -R0 ;  /* 0x000000ffff027224 */ /* 0x000fe400078e0a00 */
[C---:B------:R-:W-:Y:S02]  /*115b0*/  IMAD R27, R59.reuse, R8, R27 ;  /* 0x000000083b1b7224 */ /* 0x040fe400078e021b */
[C---:B------:R-:W-:Y:S01]  /*115c0*/  IMAD R22, R59.reuse, R2, R22 ;  /* 0x000000023b167224 */ /* 0x040fe200078e0216 */
[----:B------:R-:W0:Y:S01]  /*115d0*/  S2R R44, SR_TID.X ;  /* 0x00000000002c7919 */ /* 0x000e220000002100 */
[----:B------:R-:W-:Y:S01]  /*115e0*/  @!P0 IMAD.IADD R24, R24, 0x1, -R59 ;  /* 0x0000000118188824 */ /* 0x000fe200078e0a3b */
[C---:B------:R-:W-:Y:S01]  /*115f0*/  ISETP.GT.U32.AND P0, PT, R59.reuse, R9, PT ;  /* 0x000000093b00720c */ /* 0x040fe20003f04070 */
[----:B------:R-:W-:Y:S01]  /*11600*/  @!P4 IMAD.MOV R19, RZ, RZ, -R19 ;  /* 0x000000ffff13c224 */ /* 0x000fe200078e0a13 */
[----:B------:R-:W-:Y:S01]  /*11610*/  ISETP.GT.U32.AND P4, PT, R59, R12, PT ;  /* 0x0000000c3b00720c */ /* 0x000fe20003f84070 */
[--C-:B------:R-:W-:Y:S01]  /*11620*/  @!P1 IMAD.IADD R43, R43, 0x1, -R59.reuse ;  /* 0x000000012b2b9824 */ /* 0x100fe200078e0a3b */
[----:B------:R-:W-:Y:S01]  /*11630*/  ISETP.GT.U32.AND P1, PT, R59, R27, PT ;  /* 0x0000001b3b00720c */ /* 0x000fe20003f24070 */
[--C-:B------:R-:W-:Y:S01]  /*11640*/  @!P5 IMAD.IADD R45, R45, 0x1, -R59.reuse ;  /* 0x000000012d2dd824 */ /* 0x100fe200078e0a3b */
[----:B------:R-:W-:Y:S01]  /*11650*/  ISETP.GT.U32.AND P5, PT, R59, R22, PT ;  /* 0x000000163b00720c */ /* 0x000fe20003fa4070 */
[--C-:B------:R-:W-:Y:S01]  /*11660*/  @!P2 IMAD.IADD R21, R21, 0x1, -R59.reuse ;  /* 0x000000011515a824 */ /* 0x100fe200078e0a3b */
[----:B------:R-:W-:Y:S01]  /*11670*/  ISETP.GE.AND P2, PT, R39, RZ, PT ;  /* 0x000000ff2700720c */ /* 0x000fe20003f46270 */
        /* <DEDUP_REMOVED lines=10> */
[----:B------:R-:W-:Y:S01]  /*11720*/  @!P5 IMAD.IADD R22, R22, 0x1, -R59 ;  /* 0x000000011616d824 */ /* 0x000fe200078e0a3b */
[----:B------:R-:W3:Y:S01]  /*11730*/  LDL.LU R41, [R1+0x33c] ;  /* 0x00033c0001297983 */ /* 0x000ee20000300800 */
[----:B------:R-:W-:Y:S01]  /*11740*/  @!P2 IMAD.MOV R24, RZ, RZ, -R24 ;  /* 0x000000ffff18a224 */ /* 0x000fe200078e0a18 */
[C---:B------:R-:W-:Y:S01]  /*11750*/  ISETP.GT.U32.AND P2, PT, R59.reuse, R25, PT ;  /* 0x000000193b00720c */ /* 0x040fe20003f44070 */
[----:B------:R-:W-:Y:S01]  /*11760*/  @!P3 IMAD.MOV R12, RZ, RZ, -R12 ;  /* 0x000000ffff0cb224 */ /* 0x000fe200078e0a0c */
[----:B------:R-:W4:Y:S01]  /*11770*/  LDL.LU R39, [R1+0x334] ;  /* 0x0003340001277983 */ /* 0x000f220000300800 */
[C---:B------:R-:W-:Y:S01]  /*11780*/  ISETP.GT.U32.AND P3, PT, R59.reuse, R27, PT ;  /* 0x0000001b3b00720c */ /* 0x040fe20003f64070 */
[----:B------:R-:W-:Y:S01]  /*11790*/  @!P6 IMAD.MOV R43, RZ, RZ, -R43 ;  /* 0x000000ffff2be224 */ /* 0x000fe200078e0a2b */
[----:B------:R-:W-:Y:S01]  /*117a0*/  ISETP.GT.U32.AND P6, PT, R59, R22, PT ;  /* 0x000000163b00720c */ /* 0x000fe20003fc4070 */
[----:B------:R-:W4:Y:S01]  /*117b0*/  LDL.LU R38, [R1+0x330] ;  /* 0x0003300001267983 */ /* 0x000f220000300800 */
[----:B------:R-:W1:Y:S03]  /*117c0*/  LDC R8, c[0x0][0x3ac] ;  /* 0x0000eb00ff087b82 */ /* 0x000e660000000800 */
[----:B------:R-:W4:Y:S01]  /*117d0*/  LDL.LU R37, [R1+0x32c] ;  /* 0x00032c0001257983 */ /* 0x000f220000300800 */
[----:B------:R-:W-:-:S03]  /*117e0*/  @!P0 IMAD.MOV R45, RZ, RZ, -R45 ;  /* 0x000000ffff2d8224 */ /* 0x000fc600078e0a2d */
[----:B------:R-:W4:Y:S01]  /*117f0*/  LDL.LU R36, [R1+0x328] ;  /* 0x0003280001247983 */ /* 0x000f220000300800 */
[----:B------:R-:W-:Y:S01]  /*11800*/  ISETP.GE.AND P0, PT, R33, RZ, PT ;  /* 0x000000ff2100720c */ /* 0x000fe20003f06270 */
[----:B------:R-:W-:Y:S02]  /*11810*/  @!P1 IMAD.MOV R21, RZ, RZ, -R21 ;  /* 0x000000ffff159224 */ /* 0x000fe400078e0a15 */
[----:B------:R-:W4:Y:S01]  /*11820*/  LDL.LU R34, [R1+0x324] ;  /* 0x0003240001227983 */ /* 0x000f220000300800 */
[----:B------:R-:W-:-:S03]  /*11830*/  ISETP.GE.AND P1, PT, R31, RZ, PT ;  /* 0x000000ff1f00720c */ /* 0x000fc60003f26270 */
[----:B------:R-:W4:Y:S01]  /*11840*/  LDL.LU R33, [R1+0x320] ;  /* 0x0003200001217983 */ /* 0x000f220000300800 */
[----:B------:R-:W-:Y:S01]  /*11850*/  @!P2 IADD3 R25, PT, PT, R25, -R59, RZ ;  /* 0x8000003b1919a210 */ /* 0x000fe20007ffe0ff */
[--C-:B------:R-:W-:Y:S01]  /*11860*/  @!P3 IMAD.IADD R27, R27, 0x1, -R59.reuse ;  /* 0x000000011b1bb824 */ /* 0x100fe200078e0a3b */
[----:B------:R-:W-:Y:S01]  /*11870*/  ISETP.GE.AND P2, PT, R30, RZ, PT ;  /* 0x000000ff1e00720c */ /* 0x000fe20003f46270 */
[----:B------:R-:W4:Y:S01]  /*11880*/  LDL.LU R31, [R1+0x304] ;  /* 0x00030400011f7983 */ /* 0x000f220000300800 */
[----:B------:R-:W-:Y:S01]  /*11890*/  ISETP.GE.AND P3, PT, R28, RZ, PT ;  /* 0x000000ff1c00720c */ /* 0x000fe20003f66270 */
[----:B------:R-:W-:Y:S02]  /*118a0*/  @!P6 IMAD.IADD R22, R22, 0x1, -R59 ;  /* 0x000000011616e824 */ /* 0x000fe400078e0a3b */
[----:B------:R-:W4:Y:S01]  /*118b0*/  LDL.LU R30, [R1+0x300] ;  /* 0x00030000011e7983 */ /* 0x000f220000300800 */
[----:B------:R-:W-:-:S03]  /*118c0*/  ISETP.GE.AND P6, PT, R60, RZ, PT ;  /* 0x000000ff3c00720c */ /* 0x000fc60003fc6270 */
[----:B------:R-:W4:Y:S04]  /*118d0*/  LDL.LU R28, [R1+0x2fc] ;  /* 0x0002fc00011c7983 */ /* 0x000f280000300800 */
[----:B------:R-:W4:Y:S01]  /*118e0*/  LDL.LU R60, [R1+0x2f8] ;  /* 0x0002f800013c7983 */ /* 0x000f220000300800 */
[----:B------:R-:W-:Y:S02]  /*118f0*/  ISETP.GT.U32.AND P5, PT, R59, R9, PT ;  /* 0x000000093b00720c */ /* 0x000fe40003fa4070 */
[C---:B0-----:R-:W-:Y:S01]  /*11900*/  LOP3.LUT R2, R44.reuse, 0x7, RZ, 0xc0, !PT ;  /* 0x000000072c027812 */ /* 0x041fe200078ec0ff */
[----:B------:R-:W-:-:S10]  /*11910*/  IMAD.SHL.U32 R61, R44, 0x2, RZ ;  /* 0x000000022c3d7824 */ /* 0x000fd400078e00ff */
[----:B------:R-:W-:Y:S01]  /*11920*/  @!P5 IMAD.IADD R9, R9, 0x1, -R59 ;  /* 0x000000010909d824 */ /* 0x000fe200078e0a3b */
[----:B------:R-:W-:Y:S01]  /*11930*/  ISETP.GT.U32.AND P5, PT, R59, R54, PT ;  /* 0x000000363b00720c */ /* 0x000fe20003fa4070 */
[C---:B------:R-:W-:Y:S02]  /*11940*/  IMAD R13, R2.reuse, 0x110, RZ ;  /* 0x00000110020d7824 */ /* 0x040fe400078e02ff */
[----:B------:R-:W-:Y:S02]  /*11950*/  IMAD R10, R2, 0x90, RZ ;  /* 0x00000090020a7824 */ /* 0x000fe400078e02ff */
[C---:B------:R-:W-:Y:S01]  /*11960*/  IMAD.SHL.U32 R0, R44.reuse, 0x80, RZ ;  /* 0x000000802c007824 */ /* 0x040fe200078e00ff */
[----:B------:R-:W-:Y:S02]  /*11970*/  LOP3.LUT R2, R13, 0x10, R61, 0x78, !PT ;  /* 0x000000100d027812 */ /* 0x000fe400078e783d */
[----:B------:R-:W-:Y:S02]  /*11980*/  LOP3.LUT R44, R44, 0x1f, RZ, 0xc0, !PT ;  /* 0x0000001f2c2c7812 */ /* 0x000fe400078ec0ff */
[----:B------:R-:W-:-:S03]  /*11990*/  LOP3.LUT R2, R2, 0x800, R0, 0xf8, !PT ;  /* 0x0000080002027812 */ /* 0x000fc600078ef800 */
[----:B------:R-:W-:Y:S01]  /*119a0*/  @!P5 IMAD.IADD R54, R54, 0x1, -R59 ;  /* 0x000000013636d824 */ /* 0x000fe200078e0a3b */
[----:B------:R-:W-:Y:S01]  /*119b0*/  ISETP.NE.AND P5, PT, R3, RZ, PT ;  /* 0x000000ff0300720c */ /* 0x000fe20003fa5270 */
[----:B-1----:R-:W-:Y:S01]  /*119c0*/  IMAD R0, R44, R8, RZ ;  /* 0x000000082c007224 */ /* 0x002fe200078e02ff */
[----:B------:R-:W-:Y:S02]  /*119d0*/  LOP3.LUT R3, RZ, R3, RZ, 0x33, !PT ;  /* 0x00000003ff037212 */ /* 0x000fe400078e33ff */
[----:B------:R-:W-:Y:S01]  /*119e0*/  LOP3.LUT R61, R10, 0x30, R61, 0x78, !PT ;  /* 0x000000300a3d7812 */ /* 0x000fe200078e783d */
[----:B------:R-:W-:Y:S02]  /*119f0*/  IMAD R8, R8, 0x20, R0 ;  /* 0x0000002008087824 */ /* 0x000fe400078e0200 */
[----:B------:R-:W-:Y:S01]  /*11a00*/  @!P0 IMAD.MOV R48, RZ, RZ, -R48 ;  /* 0x000000ffff308224 */ /* 0x000fe200078e0a30 */
[----:B------:R-:W-:Y:S01]  /*11a10*/  LEA R2, P0, R0, UR10, 0x1 ;  /* 0x0000000a00027c11 */ /* 0x000fe2000f8008ff */
[----:B------:R-:W-:Y:S01]  /*11a20*/  STL [R1+0x32d8], R61 ;  /* 0x0032d83d01007387 */ /* 0x000fe20000100800 */
[----:B--2---:R-:W-:-:S05]  /*11a30*/  SEL R10, R3, R42, !P5 ;  /* 0x0000002a030a7207 */ /* 0x004fca0006800000 */
[----:B------:R0:W-:Y:S01]  /*11a40*/  STL [R1+0x3e4], R10 ;  /* 0x0003e40a01007387 */ /* 0x0001e20000100800 */
[C---:B---3--:R-:W-:Y:S02]  /*11a50*/  SEL R8, R3.reuse, R41, !P5 ;  /* 0x0000002903087207 */ /* 0x048fe40006800000 */
[----:B----4-:R-:W-:-:S03]  /*11a60*/  SEL R0, R3, R39, !P5 ;  /* 0x0000002703007207 */ /* 0x010fc60006800000 */
[----:B------:R1:W-:Y:S01]  /*11a70*/  STL [R1+0x3e0], R8 ;  /* 0x0003e00801007387 */ /* 0x0003e20000100800 */
[----:B0-----:R-:W-:-:S03]  /*11a80*/  SEL R10, R3, R38, !P5 ;  /* 0x00000026030a7207 */ /* 0x001fc60006800000 */
[----:B------:R0:W-:Y:S01]  /*11a90*/  STL [R1+0x3dc], R0 ;  /* 0x0003dc0001007387 */ /* 0x0001e20000100800 */
[----:B-1----:R-:W-:-:S03]  /*11aa0*/  SEL R8, R3, R37, !P5 ;  /* 0x0000002503087207 */ /* 0x002fc60006800000 */
        /* <DEDUP_REMOVED lines=14> */
[----:B------:R-:W2:Y:S04]  /*11b90*/  LDL.LU R13, [R1+0x2f4] ;  /* 0x0002f400010d7983 */ /* 0x000ea80000300800 */
[----:B------:R0:W-:Y:S04]  /*11ba0*/  STL [R1+0x3bc], R8 ;  /* 0x0003bc0801007387 */ /* 0x0001e80000100800 */
[----:B-1----:R-:W3:Y:S04]  /*11bb0*/  LDL.LU R10, [R1+0x2f0] ;  /* 0x0002f000010a7983 */ /* 0x002ee80000300800 */
[----:B------:R1:W-:Y:S04]  /*11bc0*/  STL [R1+0x3b8], R0 ;  /* 0x0003b80001007387 */ /* 0x0003e80000100800 */
[----:B0-----:R-:W4:Y:S04]  /*11bd0*/  LDL.LU R8, [R1+0x2ec] ;  /* 0x0002ec0001087983 */ /* 0x001f280000300800 */
[----:B-1----:R-:W4:Y:S04]  /*11be0*/  LDL.LU R0, [R1+0x2e8] ;  /* 0x0002e80001007983 */ /* 0x002f280000300800 */
        /* <DEDUP_REMOVED lines=25> */
[----:B------:R-:W4:Y:S04]  /*11d80*/  LDL.LU R59, [R1] ;  /* 0x00000000013b7983 */ /* 0x000f280000300800 */
[----:B------:R-:W4:Y:S01]  /*11d90*/  LDL.LU R61, [R1+0x288] ;  /* 0x00028800013d7983 */ /* 0x000f220000300800 */
[----:B--2---:R-:W-:-:S05]  /*11da0*/  SEL R13, R3, R13, !P5 ;  /* 0x0000000d030d7207 */ /* 0x004fca0006800000 */
[----:B------:R0:W-:Y:S01]  /*11db0*/  STL [R1+0x3b4], R13 ;  /* 0x0003b40d01007387 */ /* 0x0001e20000100800 */
[----:B---3--:R-:W-:-:S03]  /*11dc0*/  SEL R10, R3, R10, !P5 ;  /* 0x0000000a030a7207 */ /* 0x008fc60006800000 */
[----:B0-----:R-:W2:Y:S01]  /*11dd0*/  LDL.LU R13, [R1+0x33f8] ;  /* 0x0033f800010d7983 */ /* 0x001ea20000300800 */
[----:B----4-:R-:W-:-:S03]  /*11de0*/  SEL R8, R3, R8, !P5 ;  /* 0x0000000803087207 */ /* 0x010fc60006800000 */
[----:B------:R0:W-:Y:S01]  /*11df0*/  STL [R1+0x3b0], R10 ;  /* 0x0003b00a01007387 */ /* 0x0001e20000100800 */
[C---:B------:R-:W-:Y:S02]  /*11e00*/  SEL R0, R3.reuse, R0, !P5 ;  /* 0x0000000003007207 */ /* 0x040fe40006800000 */
[C---:B------:R-:W-:Y:S01]  /*11e10*/  SEL R20, R3.reuse, R20, !P5 ;  /* 0x0000001403147207 */ /* 0x040fe20006800000 */
[----:B0-----:R-:W3:Y:S01]  /*11e20*/  LDL.LU R10, [R1+0x33f4] ;  /* 0x0033f400010a7983 */ /* 0x001ee20000300800 */
[----:B------:R-:W-:-:S03]  /*11e30*/  SEL R58, R3, R58, !P5 ;  /* 0x0000003a033a7207 */ /* 0x000fc60006800000 */
[----:B------:R0:W-:Y:S01]  /*11e40*/  STL [R1+0x3ac], R8 ;  /* 0x0003ac0801007387 */ /* 0x0001e20000100800 */
[C---:B------:R-:W-:Y:S02]  /*11e50*/  SEL R57, R3.reuse, R57, !P5 ;  /* 0x0000003903397207 */ /* 0x040fe40006800000 */
[C---:B------:R-:W-:Y:S01]  /*11e60*/  SEL R56, R3.reuse, R56, !P5 ;  /* 0x0000003803387207 */ /* 0x040fe20006800000 */
[----:B0-----:R-:W4:Y:S04]  /*11e70*/  LDL.LU R8, [R1+0x33f0] ;  /* 0x0033f00001087983 */ /* 0x001f280000300800 */
[----:B------:R0:W-:Y:S01]  /*11e80*/  STL [R1+0x3a8], R0 ;  /* 0x0003a80001007387 */ /* 0x0001e20000100800 */
[C---:B------:R-:W-:Y:S02]  /*11e90*/  SEL R55, R3.reuse, R55, !P5 ;  /* 0x0000003703377207 */ /* 0x040fe40006800000 */
[C---:B------:R-:W-:Y:S01]  /*11ea0*/  SEL R53, R3.reuse, R53, !P5 ;  /* 0x0000003503357207 */ /* 0x040fe20006800000 */
[----:B0-----:R-:W2:Y:S04]  /*11eb0*/  LDL.LU R0, [R1+0x33ec] ;  /* 0x0033ec0001007983 */ /* 0x001ea80000300800 */
[----:B------:R0:W-:Y:S01]  /*11ec0*/  STL [R1+0x3a4], R20 ;  /* 0x0003a41401007387 */ /* 0x0001e20000100800 */
[----:B------:R-:W-:-:S03]  /*11ed0*/  SEL R52, R3, R52, !P5 ;  /* 0x0000003403347207 */ /* 0x000fc60006800000 */
        /* <DEDUP_REMOVED lines=55> */
[----:B------:R0:W-:Y:S04]  /*12250*/  STL [R1+0x358], R34 ;  /* 0x0003582201007387 */ /* 0x0001e80000100800 */
[----:B0-----:R-:W2:Y:S04]  /*12260*/  LDL.LU R34, [R1+0x339c] ;  /* 0x00339c0001227983 */ /* 0x001ea80000300800 */
[----:B------:R0:W-:Y:S04]  /*12270*/  STL [R1+0x354], R33 ;  /* 0x0003542101007387 */ /* 0x0001e80000100800 */
[----:B0-----:R-:W2:Y:S04]  /*12280*/  LDL.LU R33, [R1+0x3398] ;  /* 0x0033980001217983 */ /* 0x001ea80000300800 */
[----:B------:R0:W-:Y:S04]  /*12290*/  STL [R1+0x350], R31 ;  /* 0x0003501f01007387 */ /* 0x0001e80000100800 */
[----:B0-----:R-:W2:Y:S04]  /*122a0*/  LDL.LU R31, [R1+0x3394] ;  /* 0x00339400011f7983 */ /* 0x001ea80000300800 */
[----:B------:R0:W-:Y:S04]  /*122b0*/  STL [R1+0x34c], R30 ;  /* 0x00034c1e01007387 */ /* 0x0001e80000100800 */
[----:B0-----:R-:W3:Y:S04]  /*122c0*/  LDL.LU R30, [R1+0x3390] ;  /* 0x00339000011e7983 */ /* 0x001ee80000300800 */
[----:B------:R0:W-:Y:S04]  /*122d0*/  STL [R1+0x348], R28 ;  /* 0x0003481c01007387 */ /* 0x0001e80000100800 */
[----:B0-----:R-:W4:Y:S04]  /*122e0*/  LDL.LU R28, [R1+0x338c] ;  /* 0x00338c00011c7983 */ /* 0x001f280000300800 */
[----:B------:R0:W-:Y:S04]  /*122f0*/  STL [R1+0x344], R60 ;  /* 0x0003443c01007387 */ /* 0x0001e80000100800 */
[----:B0-----:R-:W4:Y:S01]  /*12300*/  LDL.LU R60, [R1+0x3388] ;  /* 0x00338800013c7983 */ /* 0x001f220000300800 */
[----:B------:R-:W-:-:S02]  /*12310*/  SEL R59, R3, R59, !P5 ;  /* 0x0000003b033b7207 */ /* 0x000fc40006800000 */
[----:B------:R-:W-:-:S03]  /*12320*/  SEL R61, R3, R61, !P5 ;  /* 0x0000003d033d7207 */ /* 0x000fc60006800000 */
[----:B------:R0:W-:Y:S04]  /*12330*/  STL [R1+0x340], R59 ;  /* 0x0003403b01007387 */ /* 0x0001e80000100800 */
[----:B------:R-:W-:Y:S01]  /*12340*/  STL [R1+0x33c], R61 ;  /* 0x00033c3d01007387 */ /* 0x000fe20000100800 */
[C---:B--2---:R-:W-:Y:S02]  /*12350*/  SEL R31, R3.reuse, R31, !P5 ;  /* 0x0000001f031f7207 */ /* 0x044fe40006800000 */
[C---:B---3--:R-:W-:Y:S02]  /*12360*/  SEL R30, R3.reuse, R30, !P5 ;  /* 0x0000001e031e7207 */ /* 0x048fe40006800000 */
[C---:B----4-:R-:W-:Y:S02]  /*12370*/  SEL R28, R3.reuse, R28, !P5 ;  /* 0x0000001c031c7207 */ /* 0x050fe40006800000 */
[----:B0-----:R-:W-:-:S05]  /*12380*/  SEL R59, R3, R60, !P5 ;  /* 0x0000003c033b7207 */ /* 0x001fca0006800000 */
[----:B------:R-:W-:Y:S04]  /*12390*/  STL [R1+0x334], R59 ;  /* 0x0003343b01007387 */ /* 0x000fe80000100800 */
[----:B------:R0:W-:Y:S04]  /*123a0*/  STL [R1+0x330], R28 ;  /* 0x0003301c01007387 */ /* 0x0001e80000100800 */
[----:B------:R1:W-:Y:S04]  /*123b0*/  STL [R1+0x32c], R30 ;  /* 0x00032c1e01007387 */ /* 0x0003e80000100800 */
[----:B------:R2:W-:Y:S01]  /*123c0*/  STL [R1+0x328], R31 ;  /* 0x0003281f01007387 */ /* 0x0005e20000100800 */
[----:B0-----:R-:W-:-:S02]  /*123d0*/  SEL R28, R3, R33, !P5 ;  /* 0x00000021031c7207 */ /* 0x001fc40006800000 */
[----:B-1----:R-:W-:-:S03]  /*123e0*/  SEL R30, R3, R34, !P5 ;  /* 0x00000022031e7207 */ /* 0x002fc60006800000 */
[----:B------:R0:W-:Y:S01]  /*123f0*/  STL [R1+0x324], R28 ;  /* 0x0003241c01007387 */ /* 0x0001e20000100800 */
[----:B--2---:R-:W-:-:S03]  /*12400*/  SEL R31, R3, R36, !P5 ;  /* 0x00000024031f7207 */ /* 0x004fc60006800000 */
[----:B------:R1:W-:Y:S04]  /*12410*/  STL [R1+0x320], R30 ;  /* 0x0003201e01007387 */ /* 0x0003e80000100800 */
[----:B------:R2:W-:Y:S01]  /*12420*/  STL [R1+0x31c], R31 ;  /* 0x00031c1f01007387 */ /* 0x0005e20000100800 */
[C---:B0-----:R-:W-:Y:S02]  /*12430*/  SEL R28, R3.reuse, R37, !P5 ;  /* 0x00000025031c7207 */ /* 0x041fe40006800000 */
        /* <DEDUP_REMOVED lines=10> */
[----:B------:R-:W-:Y:S01]  /*124e0*/  STL [R1+0x304], R31 ;  /* 0x0003041f01007387 */ /* 0x000fe20000100800 */
[----:B0-----:R-:W-:-:S03]  /*124f0*/  SEL R28, R3, R46, !P5 ;  /* 0x0000002e031c7207 */ /* 0x001fc60006800000 */
[----:B------:R-:W2:Y:S01]  /*12500*/  LDL.LU R34, [R1+0x294] ;  /* 0x0002940001227983 */ /* 0x000ea20000300800 */
[----:B-1----:R-:W-:-:S03]  /*12510*/  SEL R30, R3, R47, !P5 ;  /* 0x0000002f031e7207 */ /* 0x002fc60006800000 */
[----:B------:R0:W-:Y:S04]  /*12520*/  STL [R1+0x300], R28 ;  /* 0x0003001c01007387 */ /* 0x0001e80000100800 */
[----:B------:R-:W-:Y:S04]  /*12530*/  STL [R1+0x2fc], R30 ;  /* 0x0002fc1e01007387 */ /* 0x000fe80000100800 */
[----:B------:R-:W3:Y:S01]  /*12540*/  LDL.LU R44, [R1+0x290] ;  /* 0x00029000012c7983 */ /* 0x000ee20000300800 */
[----:B0-----:R-:W-:-:S03]  /*12550*/  SEL R28, R3, R49, !P5 ;  /* 0x00000031031c7207 */ /* 0x001fc60006800000 */
[----:B------:R-:W4:Y:S04]  /*12560*/  LDL.LU R42, [R1+0x23c] ;  /* 0x00023c00012a7983 */ /* 0x000f280000300800 */
[----:B------:R0:W-:Y:S04]  /*12570*/  STL [R1+0x2f8], R28 ;  /* 0x0002f81c01007387 */ /* 0x0001e80000100800 */
[----:B------:R-:W4:Y:S04]  /*12580*/  LDL.LU R41, [R1+0x260] ;  /* 0x0002600001297983 */ /* 0x000f280000300800 */
[----:B------:R-:W4:Y:S04]  /*12590*/  LDL.LU R39, [R1+0x280] ;  /* 0x0002800001277983 */ /* 0x000f280000300800 */
[----:B------:R-:W4:Y:S04]  /*125a0*/  LDL.LU R38, [R1+0x284] ;  /* 0x0002840001267983 */ /* 0x000f280000300800 */
[----:B------:R-:W4:Y:S01]  /*125b0*/  LDL.LU R33, [R1+0x264] ;  /* 0x0002640001217983 */ /* 0x000f220000300800 */
[----:B0-----:R-:W-:-:S03]  /*125c0*/  SEL R28, R3, R50, !P5 ;  /* 0x00000032031c7207 */ /* 0x001fc60006800000 */
[----:B------:R-:W4:Y:S01]  /*125d0*/  LDL.LU R31, [R1+0x268] ;  /* 0x00026800011f7983 */ /* 0x000f220000300800 */
[C---:B------:R-:W-:Y:S02]  /*125e0*/  SEL R30, R3.reuse, R51, !P5 ;  /* 0x00000033031e7207 */ /* 0x040fe40006800000 */
[C---:B------:R-:W-:Y:S01]  /*125f0*/  SEL R36, R3.reuse, R52, !P5 ;  /* 0x0000003403247207 */ /* 0x040fe20006800000 */
[----:B------:R0:W-:Y:S04]  /*12600*/  STL [R1+0x2f4], R28 ;  /* 0x0002f41c01007387 */ /* 0x0001e80000100800 */
[----:B0-----:R-:W4:Y:S04]  /*12610*/  LDL.LU R28, [R1+0x270] ;  /* 0x00027000011c7983 */ /* 0x001f280000300800 */
[----:B------:R0:W-:Y:S04]  /*12620*/  STL [R1+0x2f0], R30 ;  /* 0x0002f01e01007387 */ /* 0x0001e80000100800 */
[----:B------:R1:W-:Y:S04]  /*12630*/  STL [R1+0x2ec], R36 ;  /* 0x0002ec2401007387 */ /* 0x0003e80000100800 */
[----:B------:R-:W4:Y:S01]  /*12640*/  LDL.LU R61, [R1+0x274] ;  /* 0x00027400013d7983 */ /* 0x000f220000300800 */
[----:B0-----:R-:W-:-:S02]  /*12650*/  SEL R30, R3, R53, !P5 ;  /* 0x00000035031e7207 */ /* 0x001fc40006800000 */
[----:B------:R-:W-:-:S03]  /*12660*/  SEL R37, R3, R55, !P5 ;  /* 0x0000003703257207 */ /* 0x000fc60006800000 */
[----:B------:R0:W-:Y:S01]  /*12670*/  STL [R1+0x2e8], R30 ;  /* 0x0002e81e01007387 */ /* 0x0001e20000100800 */
[C---:B-1----:R-:W-:Y:S02]  /*12680*/  SEL R36, R3.reuse, R56, !P5 ;  /* 0x0000003803247207 */ /* 0x042fe40006800000 */
[C---:B------:R-:W-:Y:S01]  /*12690*/  SEL R46, R3.reuse, R57, !P5 ;  /* 0x00000039032e7207 */ /* 0x040fe20006800000 */
[----:B0-----:R-:W4:Y:S04]  /*126a0*/  LDL.LU R30, [R1+0x278] ;  /* 0x00027800011e7983 */ /* 0x001f280000300800 */
[----:B------:R0:W-:Y:S04]  /*126b0*/  STL [R1+0x2e4], R37 ;  /* 0x0002e42501007387 */ /* 0x0001e80000100800 */
[----:B------:R-:W4:Y:S04]  /*126c0*/  LDL.LU R60, [R1+0x27c] ;  /* 0x00027c00013c7983 */ /* 0x000f280000300800 */
[----:B------:R1:W-:Y:S04]  /*126d0*/  STL [R1+0x2e0], R36 ;  /* 0x0002e02401007387 */ /* 0x0003e80000100800 */
[----:B------:R-:W-:Y:S01]  /*126e0*/  STL [R1+0x2dc], R46 ;  /* 0x0002dc2e01007387 */ /* 0x000fe20000100800 */
[----:B0-----:R-:W-:-:S03]  /*126f0*/  SEL R37, R3, R58, !P5 ;  /* 0x0000003a03257207 */ /* 0x001fc60006800000 */
[----:B------:R-:W4:Y:S01]  /*12700*/  LDL.LU R59, [R1+0x248] ;  /* 0x00024800013b7983 */ /* 0x000f220000300800 */
[C---:B-1----:R-:W-:Y:S02]  /*12710*/  SEL R36, R3.reuse, R20, !P5 ;  /* 0x0000001403247207 */ /* 0x042fe40006800000 */
[C---:B------:R-:W-:Y:S02]  /*12720*/  SEL R20, R3.reuse, R0, !P5 ;  /* 0x0000000003147207 */ /* 0x040fe40006800000 */
[C---:B------:R-:W-:Y:S01]  /*12730*/  SEL R8, R3.reuse, R8, !P5 ;  /* 0x0000000803087207 */ /* 0x040fe20006800000 */
[----:B------:R-:W-:Y:S01]  /*12740*/  STL [R1+0x2d8], R37 ;  /* 0x0002d82501007387 */ /* 0x000fe20000100800 */
[C---:B------:R-:W-:Y:S02]  /*12750*/  SEL R0, R3.reuse, R10, !P5 ;  /* 0x0000000a03007207 */ /* 0x040fe40006800000 */
[C---:B------:R-:W-:Y:S01]  /*12760*/  SEL R10, R3.reuse, R13, !P5 ;  /* 0x0000000d030a7207 */ /* 0x040fe20006800000 */
[----:B------:R-:W-:Y:S04]  /*12770*/  STL [R1+0x2d0], R36 ;  /* 0x0002d02401007387 */ /* 0x000fe80000100800 */
[----:B------:R-:W-:Y:S04]  /*12780*/  STL [R1+0x2c8], R20 ;  /* 0x0002c81401007387 */ /* 0x000fe80000100800 */
[----:B------:R0:W-:Y:S04]  /*12790*/  STL [R1+0x2c4], R8 ;  /* 0x0002c40801007387 */ /* 0x0001e80000100800 */
[----:B------:R1:W-:Y:S04]  /*127a0*/  STL [R1+0x2c0], R0 ;  /* 0x0002c00001007387 */ /* 0x0003e80000100800 */
[----:B------:R-:W-:Y:S01]  /*127b0*/  STL [R1+0x2bc], R10 ;  /* 0x0002bc0a01007387 */ /* 0x000fe20000100800 */
[----:B0-----:R-:W-:-:S03]  /*127c0*/  SEL R8, R3, R15, !P5 ;  /* 0x0000000f03087207 */ /* 0x001fc60006800000 */
[----:B------:R-:W4:Y:S01]  /*127d0*/  LDL.LU R37, [R1+0x254] ;  /* 0x0002540001257983 */ /* 0x000f220000300800 */
[----:B-1----:R-:W-:-:S03]  /*127e0*/  SEL R0, R3, R18, !P5 ;  /* 0x0000001203007207 */ /* 0x002fc60006800000 */
[----:B------:R-:W-:Y:S04]  /*127f0*/  STL [R1+0x2b4], R8 ;  /* 0x0002b40801007387 */ /* 0x000fe80000100800 */
[----:B------:R-:W4:Y:S04]  /*12800*/  LDL.LU R36, [R1+0x244] ;  /* 0x0002440001247983 */ /* 0x000f280000300800 */
[----:B------:R2:W-:Y:S02]  /*12810*/  STL [R1+0x2b0], R0 ;  /* 0x0002b00001007387 */ /* 0x0005e40000100800 */
[----:B--2---:R-:W-:-:S02]  /*12820*/  SEL R0, R3, R34, !P5 ;  /* 0x0000002203007207 */ /* 0x004fc40006800000 */
[----:B------:R-:W2:Y:S04]  /*12830*/  LDL.LU R34, [R1+0x238] ;  /* 0x0002380001227983 */ /* 0x000ea80000300800 */
[----:B------:R4:W-:Y:S01]  /*12840*/  STL [R1+0x2a8], R0 ;  /* 0x0002a80001007387 */ /* 0x0009e20000100800 */
[C---:B---3--:R-:W-:Y:S02]  /*12850*/  SEL R10, R3.reuse, R44, !P5 ;  /* 0x0000002c030a7207 */ /* 0x048fe40006800000 */
[----:B----4-:R-:W-:-:S03]  /*12860*/  SEL R0, R3, R42, !P5 ;  /* 0x0000002a03007207 */ /* 0x010fc60006800000 */
[----:B------:R0:W-:Y:S01]  /*12870*/  STL [R1+0x2a4], R10 ;  /* 0x0002a40a01007387 */ /* 0x0001e20000100800 */
[----:B------:R-:W-:-:S03]  /*12880*/  SEL R8, R3, R41, !P5 ;  /* 0x0000002903087207 */ /* 0x000fc60006800000 */
[----:B------:R1:W-:Y:S01]  /*12890*/  STL [R1+0x2a0], R0 ;  /* 0x0002a00001007387 */ /* 0x0003e20000100800 */
[----:B0-----:R-:W-:-:S03]  /*128a0*/  SEL R10, R3, R39, !P5 ;  /* 0x00000027030a7207 */ /* 0x001fc60006800000 */
[----:B------:R0:W-:Y:S04]  /*128b0*/  STL [R1+0x29c], R8 ;  /* 0x00029c0801007387 */ /* 0x0001e80000100800 */
[----:B------:R-:W-:Y:S01]  /*128c0*/  STL [R1+0x298], R10 ;  /* 0x0002980a01007387 */ /* 0x000fe20000100800 */
[C---:B-1----:R-:W-:Y:S02]  /*128d0*/  SEL R0, R3.reuse, R38, !P5 ;  /* 0x0000002603007207 */ /* 0x042fe40006800000 */
[C---:B0-----:R-:W-:Y:S02]  /*128e0*/  SEL R8, R3.reuse, R33, !P5 ;  /* 0x0000002103087207 */ /* 0x041fe40006800000 */
[----:B------:R-:W3:Y:S04]  /*128f0*/  LDL.LU R33, [R1+0x1d0] ;  /* 0x0001d00001217983 */ /* 0x000ee80000300800 */
[----:B------:R0:W-:Y:S04]  /*12900*/  STL [R1+0x294], R0 ;  /* 0x0002940001007387 */ /* 0x0001e80000100800 */
[----:B------:R1:W-:Y:S04]  /*12910*/  STL [R1+0x290], R8 ;  /* 0x0002900801007387 */ /* 0x0003e80000100800 */
[----:B------:R-:W4:Y:S01]  /*12920*/  LDL.LU R53, [R1+0x1d4] ;  /* 0x0001d40001357983 */ /* 0x000f220000300800 */
[----:B0-----:R-:W-:-:S03]  /*12930*/  SEL R0, R3, R31, !P5 ;  /* 0x0000001f03007207 */ /* 0x001fc60006800000 */
[----:B------:R-:W4:Y:S01]  /*12940*/  LDL.LU R31, [R1+0x1fc] ;  /* 0x0001fc00011f7983 */ /* 0x000f220000300800 */
[----:B-1----:R-:W-:-:S03]  /*12950*/  SEL R8, R3, R28, !P5 ;  /* 0x0000001c03087207 */ /* 0x002fc60006800000 */
[----:B------:R0:W-:Y:S04]  /*12960*/  STL [R1+0x28c], R0 ;  /* 0x00028c0001007387 */ /* 0x0001e80000100800 */
[----:B------:R-:W4:Y:S04]  /*12970*/  LDL.LU R28, [R1+0x220] ;  /* 0x00022000011c7983 */ /* 0x000f280000300800 */
[----:B------:R1:W-:Y:S01]  /*12980*/  STL [R1+0x288], R8 ;  /* 0x0002880801007387 */ /* 0x0003e20000100800 */
[----:B0-----:R-:W-:-:S03]  /*12990*/  SEL R0, R3, R61, !P5 ;  /* 0x0000003d03007207 */ /* 0x001fc60006800000 */
[----:B------:R-:W4:Y:S04]  /*129a0*/  LDL.LU R61, [R1+0x224] ;  /* 0x00022400013d7983 */ /* 0x000f280000300800 */
[----:B------:R0:W-:Y:S01]  /*129b0*/  STL [R1+0x284], R0 ;  /* 0x0002840001007387 */ /* 0x0001e20000100800 */
[----:B-1----:R-:W-:-:S03]  /*129c0*/  SEL R8, R3, R30, !P5 ;  /* 0x0000001e03087207 */ /* 0x002fc60006800000 */
[----:B------:R-:W4:Y:S04]  /*129d0*/  LDL.LU R30, [R1+0x228] ;  /* 0x00022800011e7983 */ /* 0x000f280000300800 */
[----:B------:R-:W-:Y:S01]  /*129e0*/  STL [R1+0x280], R8 ;  /* 0x0002800801007387 */ /* 0x000fe20000100800 */
[----:B0-----:R-:W-:-:S03]  /*129f0*/  SEL R0, R3, R60, !P5 ;  /* 0x0000003c03007207 */ /* 0x001fc60006800000 */
[----:B------:R-:W4:Y:S04]  /*12a00*/  LDL.LU R52, [R1+0x22c] ;  /* 0x00022c0001347983 */ /* 0x000f280000300800 */
[----:B------:R-:W4:Y:S04]  /*12a10*/  LDL.LU R51, [R1+0x234] ;  /* 0x0002340001337983 */ /* 0x000f280000300800 */
[----:B------:R0:W-:Y:S04]  /*12a20*/  STL [R1+0x27c], R0 ;  /* 0x00027c0001007387 */ /* 0x0001e80000100800 */
[----:B------:R-:W4:Y:S04]  /*12a30*/  LDL.LU R60, [R1+0x218] ;  /* 0x00021800013c7983 */ /* 0x000f280000300800 */
[----:B------:R-:W4:Y:S01]  /*12a40*/  LDL.LU R50, [R1+0x21c] ;  /* 0x00021c0001327983 */ /* 0x000f220000300800 */
[----:B0-----:R-:W-:-:S03]  /*12a50*/  SEL R0, R3, R59, !P5 ;  /* 0x0000003b03007207 */ /* 0x001fc60006800000 */
[----:B------:R-:W4:Y:S04]  /*12a60*/  LDL.LU R49, [R1+0x214] ;  /* 0x0002140001317983 */ /* 0x000f280000300800 */
[----:B------:R0:W-:Y:S04]  /*12a70*/  STL [R1+0x278], R0 ;  /* 0x0002780001007387 */ /* 0x0001e80000100800 */
[----:B------:R-:W4:Y:S04]  /*12a80*/  LDL.LU R47, [R1+0x20c] ;  /* 0x00020c00012f7983 */ /* 0x000f280000300800 */
[----:B------:R-:W4:Y:S04]  /*12a90*/  LDL.LU R46, [R1+0x208] ;  /* 0x00020800012e7983 */ /* 0x000f280000300800 */
[----:B------:R-:W4:Y:S04]  /*12aa0*/  LDL.LU R38, [R1+0x204] ;  /* 0x0002040001267983 */ /* 0x000f280000300800 */
[----:B------:R-:W4:Y:S01]  /*12ab0*/  LDL.LU R59, [R1+0x200] ;  /* 0x00020000013b7983 */ /* 0x000f220000300800 */
[----:B0-----:R-:W-:-:S02]  /*12ac0*/  SEL R0, R3, R37, !P5 ;  /* 0x0000002503007207 */ /* 0x001fc40006800000 */
[C---:B------:R-:W-:Y:S02]  /*12ad0*/  SEL R8, R3.reuse, R36, !P5 ;  /* 0x0000002403087207 */ /* 0x040fe40006800000 */
[----:B------:R-:W4:Y:S04]  /*12ae0*/  LDL.LU R36, [R1+0x1e8] ;  /* 0x0001e80001247983 */ /* 0x000f280000300800 */
[----:B------:R2:W-:Y:S04]  /*12af0*/  STL [R1+0x274], R0 ;  /* 0x0002740001007387 */ /* 0x0005e80000100800 */
[----:B------:R3:W-:Y:S04]  /*12b00*/  STL [R1+0x270], R8 ;  /* 0x0002700801007387 */ /* 0x0007e80000100800 */
[----:B------:R-:W4:Y:S04]  /*12b10*/  LDL.LU R44, [R1+0x1ec] ;  /* 0x0001ec00012c7983 */ /* 0x000f280000300800 */
[----:B------:R-:W4:Y:S01]  /*12b20*/  LDL.LU R42, [R1+0x1f0] ;  /* 0x0001f000012a7983 */ /* 0x000f220000300800 */
[----:B--2---:R-:W-:-:S05]  /*12b30*/  SEL R0, R3, R34, !P5 ;  /* 0x0000002203007207 */ /* 0x004fca0006800000 */
[----:B------:R4:W-:Y:S04]  /*12b40*/  STL [R1+0x268], R0 ;  /* 0x0002680001007387 */ /* 0x0009e80000100800 */
[----:B------:R-:W2:Y:S04]  /*12b50*/  LDL.LU R41, [R1+0x1f4] ;  /* 0x0001f40001297983 */ /* 0x000ea80000300800 */
[----:B------:R-:W2:Y:S04]  /*12b60*/  LDL.LU R39, [R1+0x1f8] ;  /* 0x0001f80001277983 */ /* 0x000ea80000300800 */
[----:B------:R-:W2:Y:S04]  /*12b70*/  LDL.LU R37, [R1+0x1e4] ;  /* 0x0001e40001257983 */ /* 0x000ea80000300800 */
[----:B------:R-:W2:Y:S01]  /*12b80*/  LDL.LU R34, [R1+0x1e0] ;  /* 0x0001e00001227983 */ /* 0x000ea20000300800 */
[----:B---3--:R-:W-:-:S03]  /*12b90*/  SEL R8, R3, R33, !P5 ;  /* 0x0000002103087207 */ /* 0x008fc60006800000 */
[----:B------:R-:W3:Y:S04]  /*12ba0*/  LDL.LU R33, [R1+0x1dc] ;  /* 0x0001dc0001217983 */ /* 0x000ee80000300800 */
[----:B------:R0:W-:Y:S01]  /*12bb0*/  STL [R1+0x264], R8 ;  /* 0x0002640801007387 */ /* 0x0001e20000100800 */
[C---:B----4-:R-:W-:Y:S02]  /*12bc0*/  SEL R0, R3.reuse, R53, !P5 ;  /* 0x0000003503007207 */ /* 0x050fe40006800000 */
[C---:B0-----:R-:W-:Y:S02]  /*12bd0*/  SEL R8, R3.reuse, R31, !P5 ;  /* 0x0000001f03087207 */ /* 0x041fe40006800000 */
[----:B------:R-:W4:Y:S04]  /*12be0*/  LDL.LU R31, [R1+0x1d8] ;  /* 0x0001d800011f7983 */ /* 0x000f280000300800 */
[----:B------:R0:W-:Y:S04]  /*12bf0*/  STL [R1+0x260], R0 ;  /* 0x0002600001007387 */ /* 0x0001e80000100800 */
[----:B------:R1:W-:Y:S01]  /*12c00*/  STL [R1+0x254], R8 ;  /* 0x0002540801007387 */ /* 0x0003e20000100800 */
[----:B0-----:R-:W-:-:S03]  /*12c10*/  SEL R0, R3, R28, !P5 ;  /* 0x0000001c03007207 */ /* 0x001fc60006800000 */
[----:B------:R-:W4:Y:S01]  /*12c20*/  LDL.LU R28, [R1+0x1cc] ;  /* 0x0001cc00011c7983 */ /* 0x000f220000300800 */
[----:B-1----:R-:W-:-:S03]  /*12c30*/  SEL R8, R3, R61, !P5 ;  /* 0x0000003d03087207 */ /* 0x002fc60006800000 */
[----:B------:R0:W-:Y:S04]  /*12c40*/  STL [R1+0x248], R0 ;  /* 0x0002480001007387 */ /* 0x0001e80000100800 */
[----:B------:R-:W4:Y:S04]  /*12c50*/  LDL.LU R61, [R1+0x1c8] ;  /* 0x0001c800013d7983 */ /* 0x000f280000300800 */
[----:B------:R1:W-:Y:S01]  /*12c60*/  STL [R1+0x244], R8 ;  /* 0x0002440801007387 */ /* 0x0003e20000100800 */
[----:B0-----:R-:W-:-:S03]  /*12c70*/  SEL R0, R3, R30, !P5 ;  /* 0x0000001e03007207 */ /* 0x001fc60006800000 */
[----:B------:R-:W4:Y:S01]  /*12c80*/  LDL.LU R30, [R1+0x1b8] ;  /* 0x0001b800011e7983 */ /* 0x000f220000300800 */
[----:B------:R-:W-:-:S03]  /*12c90*/  SEL R10, R3, R52, !P5 ;  /* 0x00000034030a7207 */ /* 0x000fc60006800000 */
[----:B------:R0:W-:Y:S01]  /*12ca0*/  STL [R1+0x23c], R0 ;  /* 0x00023c0001007387 */ /* 0x0001e20000100800 */
[----:B-1----:R-:W-:-:S03]  /*12cb0*/  SEL R8, R3, R51, !P5 ;  /* 0x0000003303087207 */ /* 0x002fc60006800000 */
[----:B------:R1:W-:Y:S01]  /*12cc0*/  STL [R1+0x238], R10 ;  /* 0x0002380a01007387 */ /* 0x0003e20000100800 */
[----:B0-----:R-:W-:-:S03]  /*12cd0*/  SEL R0, R3, R60, !P5 ;  /* 0x0000003c03007207 */ /* 0x001fc60006800000 */
[----:B------:R-:W4:Y:S01]  /*12ce0*/  LDL.LU R60, [R1+0x1b4] ;  /* 0x0001b400013c7983 */ /* 0x000f220000300800 */
[----:B-1----:R-:W-:-:S03]  /*12cf0*/  SEL R10, R3, R50, !P5 ;  /* 0x00000032030a7207 */ /* 0x002fc60006800000 */
[----:B------:R0:W-:Y:S04]  /*12d00*/  STL [R1+0x234], R8 ;  /* 0x0002340801007387 */ /* 0x0001e80000100800 */
[----:B------:R1:W-:Y:S04]  /*12d10*/  STL [R1+0x22c], R0 ;  /* 0x00022c0001007387 */ /* 0x0003e80000100800 */
[----:B------:R1:W-:Y:S01]  /*12d20*/  STL [R1+0x228], R10 ;  /* 0x0002280a01007387 */ /* 0x0003e20000100800 */
[C---:B0-----:R-:W-:Y:S02]  /*12d30*/  SEL R8, R3.reuse, R49, !P5 ;  /* 0x0000003103087207 */ /* 0x041fe40006800000 */
[----:B-1----:R-:W-:-:S03]  /*12d40*/  SEL R0, R3, R47, !P5 ;  /* 0x0000002f03007207 */ /* 0x002fc60006800000 */
[----:B------:R0:W-:Y:S01]  /*12d50*/  STL [R1+0x224], R8 ;  /* 0x0002240801007387 */ /* 0x0001e20000100800 */
[----:B------:R-:W-:-:S03]  /*12d60*/  SEL R10, R3, R46, !P5 ;  /* 0x0000002e030a7207 */ /* 0x000fc60006800000 */
        /* <DEDUP_REMOVED lines=8> */
[----:B0-----:R-:W-:-:S02]  /*12df0*/  SEL R0, R3, R36, !P5 ;  /* 0x0000002403007207 */ /* 0x001fc40006800000 */
[----:B------:R-:W4:Y:S01]  /*12e00*/  LDL.LU R36, [R1+0x1a8] ;  /* 0x0001a80001247983 */ /* 0x000f220000300800 */
[----:B------:R-:W-:-:S03]  /*12e10*/  SEL R10, R3, R44, !P5 ;  /* 0x0000002c030a7207 */ /* 0x000fc60006800000 */
[----:B------:R0:W-:Y:S04]  /*12e20*/  STL [R1+0x20c], R0 ;  /* 0x00020c0001007387 */ /* 0x0001e80000100800 */
[----:B------:R1:W-:Y:S01]  /*12e30*/  STL [R1+0x208], R10 ;  /* 0x0002080a01007387 */ /* 0x0003e20000100800 */
[----:B0-----:R-:W-:-:S05]  /*12e40*/  SEL R0, R3, R42, !P5 ;  /* 0x0000002a03007207 */ /* 0x001fca0006800000 */
[----:B------:R0:W-:Y:S01]  /*12e50*/  STL [R1+0x204], R0 ;  /* 0x0002040001007387 */ /* 0x0001e20000100800 */
[C---:B--2---:R-:W-:Y:S02]  /*12e60*/  SEL R8, R3.reuse, R41, !P5 ;  /* 0x0000002903087207 */ /* 0x044fe40006800000 */
[----:B-1----:R-:W-:-:S03]  /*12e70*/  SEL R10, R3, R39, !P5 ;  /* 0x00000027030a7207 */ /* 0x002fc60006800000 */
[----:B------:R1:W-:Y:S01]  /*12e80*/  STL [R1+0x200], R8 ;  /* 0x0002000801007387 */ /* 0x0003e20000100800 */
[----:B0-----:R-:W-:-:S03]  /*12e90*/  SEL R0, R3, R37, !P5 ;  /* 0x0000002503007207 */ /* 0x001fc60006800000 */
[----:B------:R-:W-:Y:S01]  /*12ea0*/  STL [R1+0x1fc], R10 ;  /* 0x0001fc0a01007387 */ /* 0x000fe20000100800 */
[----:B-1----:R-:W-:-:S03]  /*12eb0*/  SEL R8, R3, R34, !P5 ;  /* 0x0000002203087207 */ /* 0x002fc60006800000 */
[----:B------:R-:W2:Y:S04]  /*12ec0*/  LDL.LU R34, [R1+0x1a0] ;  /* 0x0001a00001227983 */ /* 0x000ea80000300800 */
[----:B------:R3:W-:Y:S04]  /*12ed0*/  STL [R1+0x1f8], R0 ;  /* 0x0001f80001007387 */ /* 0x0007e80000100800 */
[----:B------:R4:W-:Y:S04]  /*12ee0*/  STL [R1+0x1f4], R8 ;  /* 0x0001f40801007387 */ /* 0x0009e80000100800 */
[----:B------:R-:W2:Y:S01]  /*12ef0*/  LDL.LU R52, [R1+0x18c] ;  /* 0x00018c0001347983 */ /* 0x000ea20000300800 */
[----:B---3--:R-:W-:-:S03]  /*12f00*/  SEL R0, R3, R33, !P5 ;  /* 0x0000002103007207 */ /* 0x008fc60006800000 */
[----:B------:R-:W3:Y:S04]  /*12f10*/  LDL.LU R33, [R1+0x19c] ;  /* 0x00019c0001217983 */ /* 0x000ee80000300800 */
[----:B------:R0:W-:Y:S01]  /*12f20*/  STL [R1+0x1f0], R0 ;  /* 0x0001f00001007387 */ /* 0x0001e20000100800 */
[----:B----4-:R-:W-:-:S03]  /*12f30*/  SEL R8, R3, R31, !P5 ;  /* 0x0000001f03087207 */ /* 0x010fc60006800000 */
        /* <DEDUP_REMOVED lines=25> */
[----:B------:R-:W-:Y:S04]  /*130d0*/  STL [R1+0x1d4], R8 ;  /* 0x0001d40801007387 */ /* 0x000fe80000100800 */
[----:B------:R-:W4:Y:S01]  /*130e0*/  LDL.LU R42, [R1+0x15c] ;  /* 0x00015c00012a7983 */ /* 0x000f220000300800 */
[----:B0-----:R-:W-:-:S03]  /*130f0*/  SEL R0, R3, R36, !P5 ;  /* 0x0000002403007207 */ /* 0x001fc60006800000 */
[----:B------:R-:W4:Y:S04]  /*13100*/  LDL.LU R41, [R1+0x124] ;  /* 0x0001240001297983 */ /* 0x000f280000300800 */
[----:B------:R0:W-:Y:S04]  /*13110*/  STL [R1+0x1d0], R0 ;  /* 0x0001d00001007387 */ /* 0x0001e80000100800 */
[----:B------:R-:W4:Y:S04]  /*13120*/  LDL.LU R39, [R1+0x128] ;  /* 0x0001280001277983 */ /* 0x000f280000300800 */
[----:B------:R-:W4:Y:S01]  /*13130*/  LDL.LU R38, [R1+0x130] ;  /* 0x0001300001267983 */ /* 0x000f220000300800 */
[----:B0-----:R-:W-:-:S03]  /*13140*/  SEL R0, R3, R23, !P5 ;  /* 0x0000001703007207 */ /* 0x001fc60006800000 */
[----:B------:R-:W4:Y:S01]  /*13150*/  LDL.LU R36, [R1+0x148] ;  /* 0x0001480001247983 */ /* 0x000f220000300800 */
[----:B--2---:R-:W-:-:S03]  /*13160*/  SEL R8, R3, R34, !P5 ;  /* 0x0000002203087207 */ /* 0x004fc60006800000 */
[----:B------:R-:W2:Y:S04]  /*13170*/  LDL.LU R34, [R1+0x144] ;  /* 0x0001440001227983 */ /* 0x000ea80000300800 */
[----:B------:R0:W-:Y:S04]  /*13180*/  STL [R1+0x1cc], R0 ;  /* 0x0001cc0001007387 */ /* 0x0001e80000100800 */
[----:B------:R3:W-:Y:S01]  /*13190*/  STL [R1+0x1c8], R8 ;  /* 0x0001c80801007387 */ /* 0x0007e20000100800 */
[C---:B0-----:R-:W-:Y:S02]  /*131a0*/  SEL R0, R3.reuse, R52, !P5 ;  /* 0x0000003403007207 */ /* 0x041fe40006800000 */
[----:B---3--:R-:W-:-:S02]  /*131b0*/  SEL R8, R3, R33, !P5 ;  /* 0x0000002103087207 */ /* 0x008fc40006800000 */
[----:B------:R-:W3:Y:S04]  /*131c0*/  LDL.LU R33, [R1+0x138] ;  /* 0x0001380001217983 */ /* 0x000ee80000300800 */
[----:B------:R4:W-:Y:S04]  /*131d0*/  STL [R1+0x1b8], R0 ;  /* 0x0001b80001007387 */ /* 0x0009e80000100800 */
        /* <DEDUP_REMOVED lines=8> */
[----:B------:R-:W4:Y:S01]  /*13260*/  LDL.LU R61, [R1+0x120] ;  /* 0x00012000013d7983 */ /* 0x000f220000300800 */
[----:B------:R-:W-:-:S03]  /*13270*/  SEL R10, R3, R51, !P5 ;  /* 0x00000033030a7207 */ /* 0x000fc60006800000 */
[----:B------:R1:W-:Y:S01]  /*13280*/  STL [R1+0x1a8], R0 ;  /* 0x0001a80001007387 */ /* 0x0003e20000100800 */
[----:B0-----:R-:W-:-:S03]  /*13290*/  SEL R8, R3, R50, !P5 ;  /* 0x0000003203087207 */ /* 0x001fc60006800000 */
[----:B------:R0:W-:Y:S01]  /*132a0*/  STL [R1+0x1a0], R10 ;  /* 0x0001a00a01007387 */ /* 0x0001e20000100800 */
[----:B-1----:R-:W-:-:S03]  /*132b0*/  SEL R0, R3, R30, !P5 ;  /* 0x0000001e03007207 */ /* 0x002fc60006800000 */
[----:B------:R-:W4:Y:S01]  /*132c0*/  LDL.LU R30, [R1+0x118] ;  /* 0x00011800011e7983 */ /* 0x000f220000300800 */
[----:B0-----:R-:W-:-:S03]  /*132d0*/  SEL R10, R3, R49, !P5 ;  /* 0x00000031030a7207 */ /* 0x001fc60006800000 */
[----:B------:R0:W-:Y:S04]  /*132e0*/  STL [R1+0x19c], R8 ;  /* 0x00019c0801007387 */ /* 0x0001e80000100800 */
        /* <DEDUP_REMOVED lines=8> */
[----:B------:R-:W-:Y:S04]  /*13370*/  STL [R1+0x188], R10 ;  /* 0x0001880a01007387 */ /* 0x000fe80000100800 */
[----:B------:R-:W4:Y:S01]  /*13380*/  LDL.LU R37, [R1+0x114] ;  /* 0x0001140001257983 */ /* 0x000f220000300800 */
[----:B0-----:R-:W-:-:S03]  /*13390*/  SEL R0, R3, R60, !P5 ;  /* 0x0000003c03007207 */ /* 0x001fc60006800000 */
[----:B------:R-:W-:Y:S04]  /*133a0*/  STL [R1+0x184], R8 ;  /* 0x0001840801007387 */ /* 0x000fe80000100800 */
[----:B------:R-:W4:Y:S04]  /*133b0*/  LDL.LU R60, [R1+0x10c] ;  /* 0x00010c00013c7983 */ /* 0x000f280000300800 */
[----:B------:R0:W-:Y:S02]  /*133c0*/  STL [R1+0x180], R0 ;  /* 0x0001800001007387 */ /* 0x0001e40000100800 */
[----:B0-----:R-:W-:-:S02]  /*133d0*/  SEL R0, R3, R59, !P5 ;  /* 0x0000003b03007207 */ /* 0x001fc40006800000 */
[----:B------:R-:W4:Y:S01]  /*133e0*/  LDL.LU R59, [R1+0x108] ;  /* 0x00010800013b7983 */ /* 0x000f220000300800 */
[----:B------:R-:W-:-:S03]  /*133f0*/  SEL R8, R3, R42, !P5 ;  /* 0x0000002a03087207 */ /* 0x000fc60006800000 */
[----:B------:R0:W-:Y:S01]  /*13400*/  STL [R1+0x178], R0 ;  /* 0x0001780001007387 */ /* 0x0001e20000100800 */
[----:B------:R-:W-:-:S03]  /*13410*/  SEL R10, R3, R39, !P5 ;  /* 0x00000027030a7207 */ /* 0x000fc60006800000 */
[----:B------:R1:W-:Y:S01]  /*13420*/  STL [R1+0x170], R8 ;  /* 0x0001700801007387 */ /* 0x0003e20000100800 */
[C---:B0-----:R-:W-:Y:S02]  /*13430*/  SEL R0, R3.reuse, R41, !P5 ;  /* 0x0000002903007207 */ /* 0x041fe40006800000 */
[----:B-1----:R-:W-:-:S03]  /*13440*/  SEL R8, R3, R38, !P5 ;  /* 0x0000002603087207 */ /* 0x002fc60006800000 */
[----:B------:R0:W-:Y:S04]  /*13450*/  STL [R1+0x164], R0 ;  /* 0x0001640001007387 */ /* 0x0001e80000100800 */
[----:B------:R-:W-:Y:S04]  /*13460*/  STL [R1+0x160], R10 ;  /* 0x0001600a01007387 */ /* 0x000fe80000100800 */
[----:B------:R-:W4:Y:S01]  /*13470*/  LDL.LU R53, [R1+0x104] ;  /* 0x0001040001357983 */ /* 0x000f220000300800 */
[----:B0-----:R-:W-:-:S03]  /*13480*/  SEL R0, R3, R36, !P5 ;  /* 0x0000002403007207 */ /* 0x001fc60006800000 */
[----:B------:R-:W-:Y:S04]  /*13490*/  STL [R1+0x15c], R8 ;  /* 0x00015c0801007387 */ /* 0x000fe80000100800 */
[----:B------:R-:W4:Y:S04]  /*134a0*/  LDL.LU R36, [R1+0x100] ;  /* 0x0001000001247983 */ /* 0x000f280000300800 */
[----:B------:R2:W-:Y:S04]  /*134b0*/  STL [R1+0x158], R0 ;  /* 0x0001580001007387 */ /* 0x0005e80000100800 */
[----:B------:R-:W4:Y:S01]  /*134c0*/  LDL.LU R52, [R1+0xfc] ;  /* 0x0000fc0001347983 */ /* 0x000f220000300800 */
[----:B--2---:R-:W-:-:S03]  /*134d0*/  SEL R0, R3, R34, !P5 ;  /* 0x0000002203007207 */ /* 0x004fc60006800000 */
[----:B------:R-:W2:Y:S04]  /*134e0*/  LDL.LU R34, [R1+0xf8] ;  /* 0x0000f80001227983 */ /* 0x000ea80000300800 */
[----:B------:R4:W-:Y:S01]  /*134f0*/  STL [R1+0x148], R0 ;  /* 0x0001480001007387 */ /* 0x0009e20000100800 */
        /* <DEDUP_REMOVED lines=8> */
[----:B------:R-:W-:Y:S01]  /*13580*/  STL [R1+0x13c], R8 ;  /* 0x00013c0801007387 */ /* 0x000fe20000100800 */
[----:B-1----:R-:W-:-:S03]  /*13590*/  SEL R0, R3, R61, !P5 ;  /* 0x0000003d03007207 */ /* 0x002fc60006800000 */
        /* <DEDUP_REMOVED lines=22> */
[----:B------:R-:W4:Y:S04]  /*13700*/  LDL.LU R37, [R1+0x9c] ;  /* 0x00009c0001257983 */ /* 0x000f280000300800 */
[----:B------:R-:W4:Y:S01]  /*13710*/  LDL.LU R59, [R1+0x98] ;  /* 0x00009800013b7983 */ /* 0x000f220000300800 */
[----:B0-----:R-:W-:-:S02]  /*13720*/  SEL R0, R3, R53, !P5 ;  /* 0x0000003503007207 */ /* 0x001fc40006800000 */
[C---:B------:R-:W-:Y:S02]  /*13730*/  SEL R8, R3.reuse, R36, !P5 ;  /* 0x0000002403087207 */ /* 0x040fe40006800000 */
[----:B------:R-:W4:Y:S04]  /*13740*/  LDL.LU R36, [R1+0x58] ;  /* 0x0000580001247983 */ /* 0x000f280000300800 */
[----:B------:R0:W-:Y:S04]  /*13750*/  STL [R1+0x118], R0 ;  /* 0x0001180001007387 */ /* 0x0001e80000100800 */
[----:B------:R2:W-:Y:S01]  /*13760*/  STL [R1+0x114], R8 ;  /* 0x0001140801007387 */ /* 0x0005e20000100800 */
[----:B0-----:R-:W-:-:S02]  /*13770*/  SEL R0, R3, R52, !P5 ;  /* 0x0000003403007207 */ /* 0x001fc40006800000 */
[C---:B--2---:R-:W-:Y:S02]  /*13780*/  SEL R8, R3.reuse, R34, !P5 ;  /* 0x0000002203087207 */ /* 0x044fe40006800000 */
[----:B------:R-:W2:Y:S04]  /*13790*/  LDL.LU R34, [R1+0x94] ;  /* 0x0000940001227983 */ /* 0x000ea80000300800 */
[----:B------:R3:W-:Y:S04]  /*137a0*/  STL [R1+0x110], R0 ;  /* 0x0001100001007387 */ /* 0x0007e80000100800 */
[----:B------:R4:W-:Y:S01]  /*137b0*/  STL [R1+0x10c], R8 ;  /* 0x00010c0801007387 */ /* 0x0009e20000100800 */
[----:B---3--:R-:W-:-:S03]  /*137c0*/  SEL R0, R3, R33, !P5 ;  /* 0x0000002103007207 */ /* 0x008fc60006800000 */
[----:B------:R-:W3:Y:S04]  /*137d0*/  LDL.LU R33, [R1+0x70] ;  /* 0x0000700001217983 */ /* 0x000ee80000300800 */
[----:B------:R0:W-:Y:S01]  /*137e0*/  STL [R1+0x108], R0 ;  /* 0x0001080001007387 */ /* 0x0001e20000100800 */
[----:B----4-:R-:W-:-:S03]  /*137f0*/  SEL R8, R3, R31, !P5 ;  /* 0x0000001f03087207 */ /* 0x010fc60006800000 */
[----:B------:R-:W4:Y:S04]  /*13800*/  LDL.LU R31, [R1+0x78] ;  /* 0x00007800011f7983 */ /* 0x000f280000300800 */
[----:B------:R-:W-:Y:S01]  /*13810*/  STL [R1+0x104], R8 ;  /* 0x0001040801007387 */ /* 0x000fe20000100800 */
[----:B0-----:R-:W-:-:S03]  /*13820*/  SEL R0, R3, R28, !P5 ;  /* 0x0000001c03007207 */ /* 0x001fc60006800000 */
[----:B------:R-:W4:Y:S01]  /*13830*/  LDL.LU R28, [R1+0x90] ;  /* 0x00009000011c7983 */ /* 0x000f220000300800 */
[----:B------:R-:W-:-:S03]  /*13840*/  SEL R10, R3, R51, !P5 ;  /* 0x00000033030a7207 */ /* 0x000fc60006800000 */
[----:B------:R0:W-:Y:S04]  /*13850*/  STL [R1+0x100], R0 ;  /* 0x0001000001007387 */ /* 0x0001e80000100800 */
[----:B------:R1:W-:Y:S01]  /*13860*/  STL [R1+0xfc], R10 ;  /* 0x0000fc0a01007387 */ /* 0x0003e20000100800 */
[----:B0-----:R-:W-:-:S03]  /*13870*/  SEL R0, R3, R61, !P5 ;  /* 0x0000003d03007207 */ /* 0x001fc60006800000 */
[----:B------:R-:W4:Y:S01]  /*13880*/  LDL.LU R61, [R1+0x8c] ;  /* 0x00008c00013d7983 */ /* 0x000f220000300800 */
[C---:B------:R-:W-:Y:S02]  /*13890*/  SEL R8, R3.reuse, R50, !P5 ;  /* 0x0000003203087207 */ /* 0x040fe40006800000 */
[----:B-1----:R-:W-:-:S03]  /*138a0*/  SEL R10, R3, R49, !P5 ;  /* 0x00000031030a7207 */ /* 0x002fc60006800000 */
        /* <DEDUP_REMOVED lines=20> */
[C---:B0-----:R-:W-:Y:S02]  /*139f0*/  SEL R0, R3.reuse, R41, !P5 ;  /* 0x0000002903007207 */ /* 0x041fe40006800000 */
[C---:B------:R-:W-:Y:S02]  /*13a00*/  SEL R10, R3.reuse, R39, !P5 ;  /* 0x00000027030a7207 */ /* 0x040fe40006800000 */
[C---:B-1----:R-:W-:Y:S01]  /*13a10*/  SEL R8, R3.reuse, R37, !P5 ;  /* 0x0000002503087207 */ /* 0x042fe20006800000 */
[----:B------:R0:W-:Y:S01]  /*13a20*/  STL [R1+0xd0], R0 ;  /* 0x0000d00001007387 */ /* 0x0001e20000100800 */
[----:B------:R-:W-:-:S03]  /*13a30*/  SEL R4, R3, R4, !P5 ;  /* 0x0000000403047207 */ /* 0x000fc60006800000 */
[----:B------:R-:W-:Y:S01]  /*13a40*/  STL [R1+0xcc], R10 ;  /* 0x0000cc0a01007387 */ /* 0x000fe20000100800 */
[----:B0-----:R-:W-:-:S03]  /*13a50*/  SEL R0, R3, R59, !P5 ;  /* 0x0000003b03007207 */ /* 0x001fc60006800000 */
[----:B------:R-:W-:Y:S04]  /*13a60*/  STL [R1+0xc8], R8 ;  /* 0x0000c80801007387 */ /* 0x000fe80000100800 */
[----:B------:R-:W4:Y:S04]  /*13a70*/  LDL.LU R59, [R1+0x2cc] ;  /* 0x0002cc00013b7983 */ /* 0x000f280000300800 */
[----:B------:R0:W-:Y:S04]  /*13a80*/  STL [R1+0xc0], R0 ;  /* 0x0000c00001007387 */ /* 0x0001e80000100800 */
[----:B------:R2:W-:Y:S04]  /*13a90*/  STL [R1+0xb0], R4 ;  /* 0x0000b00401007387 */ /* 0x0005e80000100800 */
[----:B------:R-:W4:Y:S01]  /*13aa0*/  LDL.LU R53, [R1+0x74] ;  /* 0x0000740001357983 */ /* 0x000f220000300800 */
[----:B0-----:R-:W-:-:S03]  /*13ab0*/  SEL R0, R3, R36, !P5 ;  /* 0x0000002403007207 */ /* 0x001fc60006800000 */
[----:B------:R-:W4:Y:S04]  /*13ac0*/  LDL.LU R37, [R1+0x2b8] ;  /* 0x0002b80001257983 */ /* 0x000f280000300800 */
[----:B------:R3:W-:Y:S04]  /*13ad0*/  STL [R1+0xac], R0 ;  /* 0x0000ac0001007387 */ /* 0x0007e80000100800 */
[----:B------:R-:W4:Y:S01]  /*13ae0*/  LDL.LU R36, [R1+0x2ac] ;  /* 0x0002ac0001247983 */ /* 0x000f220000300800 */
[----:B--2---:R-:W-:-:S05]  /*13af0*/  SEL R4, R3, R34, !P5 ;  /* 0x0000002203047207 */ /* 0x004fca0006800000 */
[----:B------:R4:W-:Y:S04]  /*13b00*/  STL [R1+0xa4], R4 ;  /* 0x0000a40401007387 */ /* 0x0009e80000100800 */
[----:B------:R-:W2:Y:S01]  /*13b10*/  LDL.LU R34, [R1+0x6c] ;  /* 0x00006c0001227983 */ /* 0x000ea20000300800 */
[----:B---3--:R-:W-:-:S05]  /*13b20*/  SEL R0, R3, R33, !P5 ;  /* 0x0000002103007207 */ /* 0x008fca0006800000 */
[----:B------:R0:W-:Y:S04]  /*13b30*/  STL [R1+0xa0], R0 ;  /* 0x0000a00001007387 */ /* 0x0001e80000100800 */
[----:B------:R-:W3:Y:S01]  /*13b40*/  LDL.LU R33, [R1+0x64] ;  /* 0x0000640001217983 */ /* 0x000ee20000300800 */
[----:B----4-:R-:W-:-:S05]  /*13b50*/  SEL R4, R3, R31, !P5 ;  /* 0x0000001f03047207 */ /* 0x010fca0006800000 */
        /* <DEDUP_REMOVED lines=8> */
[----:B0-----:R-:W-:-:S05]  /*13be0*/  SEL R0, R3, R61, !P5 ;  /* 0x0000003d03007207 */ /* 0x001fca0006800000 */
[----:B------:R0:W-:Y:S04]  /*13bf0*/  STL [R1+0x94], R0 ;  /* 0x0000940001007387 */ /* 0x0001e80000100800 */
[----:B------:R-:W4:Y:S04]  /*13c00*/  LDL.LU R47, [R1+0x24c] ;  /* 0x00024c00012f7983 */ /* 0x000f280000300800 */
[----:B------:R-:W4:Y:S04]  /*13c10*/  LDL.LU R46, [R1+0x240] ;  /* 0x00024000012e7983 */ /* 0x000f280000300800 */
[----:B------:R-:W4:Y:S04]  /*13c20*/  LDL.LU R28, [R1+0x230] ;  /* 0x00023000011c7983 */ /* 0x000f280000300800 */
[----:B------:R-:W4:Y:S04]  /*13c30*/  LDL.LU R61, [R1+0x210] ;  /* 0x00021000013d7983 */ /* 0x000f280000300800 */
[----:B------:R-:W4:Y:S01]  /*13c40*/  LDL.LU R44, [R1+0x1c4] ;  /* 0x0001c400012c7983 */ /* 0x000f220000300800 */
[----:B0-----:R-:W-:-:S05]  /*13c50*/  SEL R0, R3, R38, !P5 ;  /* 0x0000002603007207 */ /* 0x001fca0006800000 */
[----:B------:R0:W-:Y:S01]  /*13c60*/  STL [R1+0x90], R0 ;  /* 0x0000900001007387 */ /* 0x0001e20000100800 */
[----:B------:R-:W-:-:S05]  /*13c70*/  SEL R4, R3, R30, !P5 ;  /* 0x0000001e03047207 */ /* 0x000fca0006800000 */
[----:B------:R1:W-:Y:S04]  /*13c80*/  STL [R1+0x8c], R4 ;  /* 0x00008c0401007387 */ /* 0x0003e80000100800 */
[----:B------:R-:W4:Y:S04]  /*13c90*/  LDL.LU R42, [R1+0x1c0] ;  /* 0x0001c000012a7983 */ /* 0x000f280000300800 */
[----:B------:R-:W4:Y:S01]  /*13ca0*/  LDL.LU R41, [R1+0x1bc] ;  /* 0x0001bc0001297983 */ /* 0x000f220000300800 */
[----:B0-----:R-:W-:-:S05]  /*13cb0*/  SEL R0, R3, R60, !P5 ;  /* 0x0000003c03007207 */ /* 0x001fca0006800000 */
[----:B------:R0:W-:Y:S04]  /*13cc0*/  STL [R1+0x88], R0 ;  /* 0x0000880001007387 */ /* 0x0001e80000100800 */
[----:B------:R-:W4:Y:S04]  /*13cd0*/  LDL.LU R39, [R1+0x1a4] ;  /* 0x0001a40001277983 */ /* 0x000f280000300800 */
[----:B------:R-:W4:Y:S04]  /*13ce0*/  LDL.LU R38, [R1+0x17c] ;  /* 0x00017c0001267983 */ /* 0x000f280000300800 */
[----:B------:R-:W4:Y:S04]  /*13cf0*/  LDL.LU R30, [R1+0x174] ;  /* 0x00017400011e7983 */ /* 0x000f280000300800 */
[----:B------:R-:W4:Y:S01]  /*13d00*/  LDL.LU R60, [R1+0x16c] ;  /* 0x00016c00013c7983 */ /* 0x000f220000300800 */
[----:B-1----:R-:W-:-:S03]  /*13d10*/  SEL R4, R3, R59, !P5 ;  /* 0x0000003b03047207 */ /* 0x002fc60006800000 */
[----:B------:R-:W4:Y:S04]  /*13d20*/  LDL.LU R59, [R1+0x168] ;  /* 0x00016800013b7983 */ /* 0x000f280000300800 */
[----:B------:R1:W-:Y:S01]  /*13d30*/  STL [R1+0x84], R4 ;  /* 0x0000840401007387 */ /* 0x0003e20000100800 */
[C---:B0-----:R-:W-:Y:S02]  /*13d40*/  SEL R0, R3.reuse, R53, !P5 ;  /* 0x0000003503007207 */ /* 0x041fe40006800000 */
[C---:B-1----:R-:W-:Y:S02]  /*13d50*/  SEL R4, R3.reuse, R37, !P5 ;  /* 0x0000002503047207 */ /* 0x042fe40006800000 */
[----:B------:R-:W4:Y:S04]  /*13d60*/  LDL.LU R37, [R1+0x154] ;  /* 0x0001540001257983 */ /* 0x000f280000300800 */
[----:B------:R0:W-:Y:S04]  /*13d70*/  STL [R1+0x78], R0 ;  /* 0x0000780001007387 */ /* 0x0001e80000100800 */
[----:B------:R2:W-:Y:S01]  /*13d80*/  STL [R1+0x74], R4 ;  /* 0x0000740401007387 */ /* 0x0005e20000100800 */
[----:B0-----:R-:W-:-:S03]  /*13d90*/  SEL R0, R3, R36, !P5 ;  /* 0x0000002403007207 */ /* 0x001fc60006800000 */
[----:B------:R-:W4:Y:S04]  /*13da0*/  LDL.LU R36, [R1+0x150] ;  /* 0x0001500001247983 */ /* 0x000f280000300800 */
[----:B------:R3:W-:Y:S01]  /*13db0*/  STL [R1+0x70], R0 ;  /* 0x0000700001007387 */ /* 0x0007e20000100800 */
[----:B--2---:R-:W-:-:S03]  /*13dc0*/  SEL R4, R3, R34, !P5 ;  /* 0x0000002203047207 */ /* 0x004fc60006800000 */
[----:B------:R-:W2:Y:S04]  /*13dd0*/  LDL.LU R34, [R1+0x14c] ;  /* 0x00014c0001227983 */ /* 0x000ea80000300800 */
[----:B------:R0:W-:Y:S01]  /*13de0*/  STL [R1+0x6c], R4 ;  /* 0x00006c0401007387 */ /* 0x0001e20000100800 */
[----:B---3--:R-:W-:-:S03]  /*13df0*/  SEL R0, R3, R33, !P5 ;  /* 0x0000002103007207 */ /* 0x008fc60006800000 */
[----:B------:R-:W3:Y:S04]  /*13e00*/  LDL.LU R33, [R1+0x134] ;  /* 0x0001340001217983 */ /* 0x000ee80000300800 */
[----:B------:R1:W-:Y:S01]  /*13e10*/  STL [R1+0x64], R0 ;  /* 0x0000640001007387 */ /* 0x0003e20000100800 */
[C---:B----4-:R-:W-:Y:S02]  /*13e20*/  SEL R8, R3.reuse, R52, !P5 ;  /* 0x0000003403087207 */ /* 0x050fe40006800000 */
[----:B0-----:R-:W-:-:S03]  /*13e30*/  SEL R4, R3, R51, !P5 ;  /* 0x0000003303047207 */ /* 0x001fc60006800000 */
[----:B------:R-:W-:Y:S01]  /*13e40*/  STL [R1+0x5c], R8 ;  /* 0x00005c0801007387 */ /* 0x000fe20000100800 */
[----:B-1----:R-:W-:-:S03]  /*13e50*/  SEL R0, R3, R31, !P5 ;  /* 0x0000001f03007207 */ /* 0x002fc60006800000 */
[----:B------:R-:W4:Y:S04]  /*13e60*/  LDL.LU R31, [R1+0x12c] ;  /* 0x00012c00011f7983 */ /* 0x000f280000300800 */
[----:B------:R0:W-:Y:S04]  /*13e70*/  STL [R1+0x58], R4 ;  /* 0x0000580401007387 */ /* 0x0001e80000100800 */
[----:B------:R1:W-:Y:S01]  /*13e80*/  STL [R1+0x54], R0 ;  /* 0x0000540001007387 */ /* 0x0003e20000100800 */
[C---:B0-----:R-:W-:Y:S02]  /*13e90*/  SEL R4, R3.reuse, R50, !P5 ;  /* 0x0000003203047207 */ /* 0x041fe40006800000 */
[----:B-1----:R-:W-:-:S03]  /*13ea0*/  SEL R0, R3, R49, !P5 ;  /* 0x0000003103007207 */ /* 0x002fc60006800000 */
[----:B------:R0:W-:Y:S01]  /*13eb0*/  STL [R1+0x50], R4 ;  /* 0x0000500401007387 */ /* 0x0001e20000100800 */
[----:B------:R-:W-:-:S03]  /*13ec0*/  SEL R8, R3, R47, !P5 ;  /* 0x0000002f03087207 */ /* 0x000fc60006800000 */
[----:B------:R1:W-:Y:S01]  /*13ed0*/  STL [R1+0x4c], R0 ;  /* 0x00004c0001007387 */ /* 0x0003e20000100800 */
[----:B0-----:R-:W-:-:S03]  /*13ee0*/  SEL R4, R3, R46, !P5 ;  /* 0x0000002e03047207 */ /* 0x001fc60006800000 */
[----:B------:R-:W-:Y:S01]  /*13ef0*/  STL [R1+0x40], R8 ;  /* 0x0000400801007387 */ /* 0x000fe20000100800 */
[----:B-1----:R-:W-:-:S03]  /*13f00*/  SEL R0, R3, R28, !P5 ;  /* 0x0000001c03007207 */ /* 0x002fc60006800000 */
[----:B------:R0:W-:Y:S04]  /*13f10*/  STL [R1+0x1c], R4 ;  /* 0x00001c0401007387 */ /* 0x0001e80000100800 */
[----:B------:R-:W4:Y:S01]  /*13f20*/  LDL.LU R28, [R1+0x11c] ;  /* 0x00011c00011c7983 */ /* 0x000f220000300800 */
[C---:B------:R-:W-:Y:S02]  /*13f30*/  SEL R61, R3.reuse, R61, !P5 ;  /* 0x0000003d033d7207 */ /* 0x040fe40006800000 */
[C---:B------:R-:W-:Y:S01]  /*13f40*/  SEL R52, R3.reuse, R44, !P5 ;  /* 0x0000002c03347207 */ /* 0x040fe20006800000 */
[----:B------:R1:W-:Y:S04]  /*13f50*/  STL [R1+0x18], R0 ;  /* 0x0000180001007387 */ /* 0x0003e80000100800 */
[----:B------:R-:W-:Y:S04]  /*13f60*/  STL [R1+0x3314], R61 ;  /* 0x0033143d01007387 */ /* 0x000fe80000100800 */
[----:B------:R-:W-:Y:S01]  /*13f70*/  STL [R1+0x3318], R52 ;  /* 0x0033183401007387 */ /* 0x000fe20000100800 */
[----:B0-----:R-:W-:-:S02]  /*13f80*/  SEL R4, R3, R42, !P5 ;  /* 0x0000002a03047207 */ /* 0x001fc40006800000 */
[----:B-1----:R-:W-:-:S03]  /*13f90*/  SEL R0, R3, R41, !P5 ;  /* 0x0000002903007207 */ /* 0x002fc60006800000 */
[----:B------:R0:W-:Y:S04]  /*13fa0*/  STL [R1+0x10], R4 ;  /* 0x0000100401007387 */ /* 0x0001e80000100800 */
[----:B------:R1:W-:Y:S01]  /*13fb0*/  STL [R1+0xc], R0 ;  /* 0x00000c0001007387 */ /* 0x0003e20000100800 */
[C---:B------:R-:W-:Y:S02]  /*13fc0*/  SEL R8, R3.reuse, R39, !P5 ;  /* 0x0000002703087207 */ /* 0x040fe40006800000 */
[----:B0-----:R-:W-:-:S03]  /*13fd0*/  SEL R4, R3, R38, !P5 ;  /* 0x0000002603047207 */ /* 0x001fc60006800000 */
[----:B------:R0:W-:Y:S01]  /*13fe0*/  STL [R1+0x8], R8 ;  /* 0x0000080801007387 */ /* 0x0001e20000100800 */
[C---:B-1----:R-:W-:Y:S02]  /*13ff0*/  SEL R0, R3.reuse, R30, !P5 ;  /* 0x0000001e03007207 */ /* 0x042fe40006800000 */
[C---:B------:R-:W-:Y:S01]  /*14000*/  SEL R60, R3.reuse, R60, !P5 ;  /* 0x0000003c033c7207 */ /* 0x040fe20006800000 */
[----:B------:R-:W-:Y:S04]  /*14010*/  STL [R1+0x4], R4 ;  /* 0x0000040401007387 */ /* 0x000fe80000100800 */
[----:B------:R-:W-:Y:S04]  /*14020*/  STL [R1+0x3310], R60 ;  /* 0x0033103c01007387 */ /* 0x000fe80000100800 */
[----:B------:R1:W-:Y:S04]  /*14030*/  STL [R1], R0 ;  /* 0x0000000001007387 */ /* 0x0003e80000100800 */
[----:B------:R-:W4:Y:S01]  /*14040*/  LDL.LU R30, [R1+0x68] ;  /* 0x00006800011e7983 */ /* 0x000f220000300800 */
[----:B------:R-:W-:-:S05]  /*14050*/  SEL R59, R3, R59, !P5 ;  /* 0x0000003b033b7207 */ /* 0x000fca0006800000 */
[----:B------:R-:W-:Y:S01]  /*14060*/  STL [R1+0x331c], R59 ;  /* 0x00331c3b01007387 */ /* 0x000fe20000100800 */
[----:B------:R-:W-:-:S05]  /*14070*/  SEL R58, R3, R37, !P5 ;  /* 0x00000025033a7207 */ /* 0x000fca0006800000 */
[----:B------:R-:W-:Y:S01]  /*14080*/  STL [R1+0x3320], R58 ;  /* 0x0033203a01007387 */ /* 0x000fe20000100800 */
[C---:B------:R-:W-:Y:S02]  /*14090*/  SEL R51, R3.reuse, R14, !P5 ;  /* 0x0000000e03337207 */ /* 0x040fe40006800000 */
[----:B------:R-:W-:-:S05]  /*140a0*/  SEL R57, R3, R36, !P5 ;  /* 0x0000002403397207 */ /* 0x000fca0006800000 */
[----:B------:R-:W-:Y:S01]  /*140b0*/  STL [R1+0x3324], R57 ;  /* 0x0033243901007387 */ /* 0x000fe20000100800 */
[C---:B------:R-:W-:Y:S02]  /*140c0*/  SEL R49, R3.reuse, R40, !P5 ;  /* 0x0000002803317207 */ /* 0x040fe40006800000 */
[C---:B------:R-:W-:Y:S02]  /*140d0*/  SEL R47, R3.reuse, R6, !P5 ;  /* 0x00000006032f7207 */ /* 0x040fe40006800000 */
[----:B--2---:R-:W-:-:S05]  /*140e0*/  SEL R56, R3, R34, !P5 ;  /* 0x0000002203387207 */ /* 0x004fca0006800000 */
[----:B------:R-:W-:Y:S04]  /*140f0*/  STL [R1+0x3328], R56 ;  /* 0x0033283801007387 */ /* 0x000fe80000100800 */
[----:B------:R-:W2:Y:S04]  /*14100*/  LDL.LU R44, [R1+0xa8] ;  /* 0x0000a800012c7983 */ /* 0x000ea80000300800 */
[----:B------:R-:W2:Y:S01]  /*14110*/  LDL.LU R15, [R1+0xb4] ;  /* 0x0000b400010f7983 */ /* 0x000ea20000300800 */
[----:B---3--:R-:W-:-:S05]  /*14120*/  SEL R55, R3, R33, !P5 ;  /* 0x0000002103377207 */ /* 0x008fca0006800000 */
[----:B------:R-:W-:Y:S04]  /*14130*/  STL [R1+0x332c], R55 ;  /* 0x00332c3701007387 */ /* 0x000fe80000100800 */
[----:B------:R-:W3:Y:S04]  /*14140*/  LDL.LU R34, [R1+0xb8] ;  /* 0x0000b80001227983 */ /* 0x000ee80000300800 */
[----:B------:R-:W3:Y:S04]  /*14150*/  LDL.LU R13, [R1+0xc4] ;  /* 0x0000c400010d7983 */ /* 0x000ee80000300800 */
[----:B------:R-:W3:Y:S04]  /*14160*/  LDL.LU R10, [R1+0xbc] ;  /* 0x0000bc00010a7983 */ /* 0x000ee80000300800 */
[----:B0-----:R-:W3:Y:S01]  /*14170*/  LDL.LU R8, [R1+0x7c] ;  /* 0x00007c0001087983 */ /* 0x001ee20000300800 */
[----:B----4-:R-:W-:-:S05]  /*14180*/  SEL R53, R3, R31, !P5 ;  /* 0x0000001f03357207 */ /* 0x010fca0006800000 */
[----:B------:R-:W-:Y:S04]  /*14190*/  STL [R1+0x3330], R53 ;  /* 0x0033303501007387 */ /* 0x000fe80000100800 */
[----:B------:R-:W-:Y:S04]  /*141a0*/  STL [R1+0x3334], R51 ;  /* 0x0033343301007387 */ /* 0x000fe80000100800 */
[----:B------:R-:W4:Y:S04]  /*141b0*/  LDL.LU R20, [R1+0x80] ;  /* 0x0000800001147983 */ /* 0x000f280000300800 */
[----:B-1----:R-:W4:Y:S01]  /*141c0*/  LDL.LU R0, [R1+0x60] ;  /* 0x0000600001007983 */ /* 0x002f220000300800 */
[----:B------:R-:W-:-:S03]  /*141d0*/  SEL R50, R3, R28, !P5 ;  /* 0x0000001c03327207 */ /* 0x000fc60006800000 */
[----:B------:R-:W4:Y:S04]  /*141e0*/  LDL.LU R28, [R1+0x48] ;  /* 0x00004800011c7983 */ /* 0x000f280000300800 */
[----:B------:R-:W4:Y:S04]  /*141f0*/  LDL.LU R42, [R1+0x44] ;  /* 0x00004400012a7983 */ /* 0x000f280000300800 */
[----:B------:R-:W4:Y:S04]  /*14200*/  LDL.LU R41, [R1+0x34] ;  /* 0x0000340001297983 */ /* 0x000f280000300800 */
[----:B------:R-:W4:Y:S04]  /*14210*/  LDL.LU R39, [R1+0x38] ;  /* 0x0000380001277983 */ /* 0x000f280000300800 */
[----:B------:R-:W-:Y:S04]  /*14220*/  STL [R1+0x3338], R50 ;  /* 0x0033383201007387 */ /* 0x000fe80000100800 */
[----:B------:R-:W-:Y:S04]  /*14230*/  STL [R1+0x333c], R49 ;  /* 0x00333c3101007387 */ /* 0x000fe80000100800 */
[----:B------:R-:W-:Y:S04]  /*14240*/  STL [R1+0x3340], R47 ;  /* 0x0033402f01007387 */ /* 0x000fe80000100800 */
[----:B------:R-:W4:Y:S04]  /*14250*/  LDL.LU R38, [R1+0x3c] ;  /* 0x00003c0001267983 */ /* 0x000f280000300800 */
[----:B------:R-:W4:Y:S04]  /*14260*/  LDL.LU R33, [R1+0x30] ;  /* 0x0000300001217983 */ /* 0x000f280000300800 */
[----:B------:R-:W4:Y:S04]  /*14270*/  LDL.LU R36, [R1+0x2c] ;  /* 0x00002c0001247983 */ /* 0x000f280000300800 */
[----:B------:R-:W4:Y:S04]  /*14280*/  LDL.LU R37, [R1+0x28] ;  /* 0x0000280001257983 */ /* 0x000f280000300800 */
[----:B------:R-:W4:Y:S01]  /*14290*/  LDL.LU R31, [R1+0x24] ;  /* 0x00002400011f7983 */ /* 0x000f220000300800 */
[----:B------:R-:W-:-:S03]  /*142a0*/  SEL R46, R3, R30, !P5 ;  /* 0x0000001e032e7207 */ /* 0x000fc60006800000 */
[----:B------:R-:W4:Y:S04]  /*142b0*/  LDL.LU R30, [R1+0x20] ;  /* 0x00002000011e7983 */ /* 0x000f280000300800 */
[----:B------:R-:W-:Y:S01]  /*142c0*/  STL [R1+0x3344], R46 ;  /* 0x0033442e01007387 */ /* 0x000fe20000100800 */
[C---:B--2---:R-:W-:Y:S02]  /*142d0*/  SEL R44, R3.reuse, R44, !P5 ;  /* 0x0000002c032c7207 */ /* 0x044fe40006800000 */
[----:B------:R-:W-:-:S03]  /*142e0*/  SEL R4, R3, R15, !P5 ;  /* 0x0000000f03047207 */ /* 0x000fc60006800000 */
[----:B------:R0:W-:Y:S04]  /*142f0*/  STL [R1+0x3348], R44 ;  /* 0x0033482c01007387 */ /* 0x0001e80000100800 */
[----:B------:R1:W-:Y:S01]  /*14300*/  STL [R1+0x334c], R4 ;  /* 0x00334c0401007387 */ /* 0x0003e20000100800 */
[C---:B---3--:R-:W-:Y:S02]  /*14310*/  SEL R34, R3.reuse, R34, !P5 ;  /* 0x0000002203227207 */ /* 0x048fe40006800000 */
[----:B------:R-:W-:-:S03]  /*14320*/  SEL R13, R3, R13, !P5 ;  /* 0x0000000d030d7207 */ /* 0x000fc60006800000 */
[----:B------:R-:W-:Y:S01]  /*14330*/  STL [R1+0x3350], R34 ;  /* 0x0033502201007387 */ /* 0x000fe20000100800 */
[----:B------:R-:W-:-:S03]  /*14340*/  SEL R18, R3, R10, !P5 ;  /* 0x0000000a03127207 */ /* 0x000fc60006800000 */
[----:B------:R-:W-:Y:S01]  /*14350*/  STL [R1+0x3354], R13 ;  /* 0x0033540d01007387 */ /* 0x000fe20000100800 */
[----:B------:R-:W-:-:S03]  /*14360*/  SEL R8, R3, R8, !P5 ;  /* 0x0000000803087207 */ /* 0x000fc60006800000 */
[----:B------:R-:W-:Y:S04]  /*14370*/  STL [R1+0x3358], R18 ;  /* 0x0033581201007387 */ /* 0x000fe80000100800 */
[----:B------:R-:W-:Y:S01]  /*14380*/  STL [R1+0x335c], R8 ;  /* 0x00335c0801007387 */ /* 0x000fe20000100800 */
[C---:B----4-:R-:W-:Y:S02]  /*14390*/  SEL R20, R3.reuse, R20, !P5 ;  /* 0x0000001403147207 */ /* 0x050fe40006800000 */
[----:B------:R-:W-:-:S03]  /*143a0*/  SEL R14, R3, R0, !P5 ;  /* 0x00000000030e7207 */ /* 0x000fc60006800000 */
[----:B------:R-:W-:Y:S04]  /*143b0*/  STL [R1+0x3360], R20 ;  /* 0x0033601401007387 */ /* 0x000fe80000100800 */
[----:B------:R-:W-:Y:S01]  /*143c0*/  STL [R1+0x3364], R14 ;  /* 0x0033640e01007387 */ /* 0x000fe20000100800 */
[C---:B------:R-:W-:Y:S02]  /*143d0*/  SEL R28, R3.reuse, R28, !P5 ;  /* 0x0000001c031c7207 */ /* 0x040fe40006800000 */
[----:B------:R-:W-:-:S03]  /*143e0*/  SEL R0, R3, R42, !P5 ;  /* 0x0000002a03007207 */ /* 0x000fc60006800000 */
[----:B------:R-:W-:Y:S01]  /*143f0*/  STL [R1+0x3368], R28 ;  /* 0x0033681c01007387 */ /* 0x000fe20000100800 */
[----:B------:R-:W-:-:S03]  /*14400*/  SEL R10, R3, R41, !P5 ;  /* 0x00000029030a7207 */ /* 0x000fc60006800000 */
[----:B------:R-:W-:Y:S01]  /*14410*/  STL [R1+0x336c], R0 ;  /* 0x00336c0001007387 */ /* 0x000fe20000100800 */
[----:B------:R-:W-:-:S03]  /*14420*/  SEL R15, R3, R39, !P5 ;  /* 0x00000027030f7207 */ /* 0x000fc60006800000 */
[----:B------:R-:W-:Y:S04]  /*14430*/  STL [R1+0x3370], R10 ;  /* 0x0033700a01007387 */ /* 0x000fe80000100800 */
[----:B------:R-:W-:Y:S01]  /*14440*/  STL [R1+0x3374], R15 ;  /* 0x0033740f01007387 */ /* 0x000fe20000100800 */
[C---:B------:R-:W-:Y:S02]  /*14450*/  SEL R36, R3.reuse, R36, !P5 ;  /* 0x0000002403247207 */ /* 0x040fe40006800000 */
[----:B------:R-:W-:-:S05]  /*14460*/  SEL R37, R3, R37, !P5 ;  /* 0x0000002503257207 */ /* 0x000fca0006800000 */
[----:B------:R-:W-:Y:S04]  /*14470*/  STL.64 [R1+0x3378], R36 ;  /* 0x0033782401007387 */ /* 0x000fe80000100a00 */
[----:B------:R-:W2:Y:S04]  /*14480*/  LDL.LU R39, [R1+0x40c] ;  /* 0x00040c0001277983 */ /* 0x000ea80000300800 */
[----:B------:R-:W3:Y:S04]  /*14490*/  LDL.LU R60, [R1+0x408] ;  /* 0x00040800013c7983 */ /* 0x000ee80000300800 */
[----:B------:R-:W4:Y:S04]  /*144a0*/  LDL.LU R41, [R1+0x404] ;  /* 0x0004040001297983 */ /* 0x000f280000300800 */
[----:B------:R-:W2:Y:S04]  /*144b0*/  LDL.LU R42, [R1+0x400] ;  /* 0x00040000012a7983 */ /* 0x000ea80000300800 */
[----:B0-----:R-:W2:Y:S04]  /*144c0*/  LDL.LU R44, [R1+0x3e4] ;  /* 0x0003e400012c7983 */ /* 0x001ea80000300800 */
[----:B------:R-:W2:Y:S04]  /*144d0*/  LDL.LU R46, [R1+0x3e0] ;  /* 0x0003e000012e7983 */ /* 0x000ea80000300800 */
[----:B------:R-:W2:Y:S01]  /*144e0*/  LDL.LU R47, [R1+0x3dc] ;  /* 0x0003dc00012f7983 */ /* 0x000ea20000300800 */
[----:B------:R-:W-:-:S02]  /*144f0*/  SEL R6, R3, R30, !P5 ;  /* 0x0000001e03067207 */ /* 0x000fc40006800000 */
[----:B------:R-:W0:Y:S01]  /*14500*/  S2R R30, SR_TID.X ;  /* 0x00000000001e7919 */ /* 0x000e220000002100 */
[C---:B------:R-:W-:Y:S02]  /*14510*/  SEL R23, R3.reuse, R38, !P5 ;  /* 0x0000002603177207 */ /* 0x040fe40006800000 */
[----:B------:R-:W-:Y:S02]  /*14520*/  SEL R38, R3, R31, !P5 ;  /* 0x0000001f03267207 */ /* 0x000fe40006800000 */
[----:B------:R-:W1:Y:S01]  /*14530*/  LDC R31, c[0x0][0x3ac] ;  /* 0x0000eb00ff1f7b82 */ /* 0x000e620000000800 */
[----:B------:R-:W-:Y:S02]  /*14540*/  @!P1 IMAD.MOV R25, RZ, RZ, -R25 ;  /* 0x000000ffff199224 */ /* 0x000fe400078e0a19 */
[----:B------:R-:W-:Y:S02]  /*14550*/  @!P2 IMAD.MOV R9, RZ, RZ, -R9 ;  /* 0x000000ffff09a224 */ /* 0x000fe400078e0a09 */
[----:B------:R-:W-:-:S02]  /*14560*/  @!P3 IMAD.MOV R27, RZ, RZ, -R27 ;  /* 0x000000ffff1bb224 */ /* 0x000fc400078e0a1b */
[----:B------:R-:W-:Y:S02]  /*14570*/  @!P6 IMAD.MOV R22, RZ, RZ, -R22 ;  /* 0x000000ffff16e224 */ /* 0x000fe400078e0a16 */
[----:B------:R-:W-:Y:S01]  /*14580*/  @!P4 IMAD.MOV R54, RZ, RZ, -R54 ;  /* 0x000000ffff36c224 */ /* 0x000fe200078e0a36 */
[C---:B------:R-:W-:Y:S02]  /*14590*/  SEL R33, R3.reuse, R33, !P5 ;  /* 0x0000002103217207 */ /* 0x040fe40006800000 */
[C---:B------:R-:W-:Y:S02]  /*145a0*/  SEL R7, R3.reuse, R7, !P5 ;  /* 0x0000000703077207 */ /* 0x040fe40006800000 */
[C---:B------:R-:W-:Y:S02]  /*145b0*/  SEL R26, R3.reuse, R26, !P5 ;  /* 0x0000001a031a7207 */ /* 0x040fe40006800000 */
[C---:B------:R-:W-:Y:S02]  /*145c0*/  SEL R17, R3.reuse, R17, !P5 ;  /* 0x0000001103117207 */ /* 0x040fe40006800000 */
[----:B------:R-:W-:-:S02]  /*145d0*/  SEL R29, R3, R29, !P5 ;  /* 0x0000001d031d7207 */ /* 0x000fc40006800000 */
[----:B0-----:R-:W-:-:S05]  /*145e0*/  LOP3.LUT R30, R30, 0x1f, RZ, 0xc0, !PT ;  /* 0x0000001f1e1e7812 */ /* 0x001fca00078ec0ff */
[----:B-1----:R-:W-:Y:S01]  /*145f0*/  IMAD R58, R30, R31, RZ ;  /* 0x0000001f1e3a7224 */ /* 0x002fe200078e02ff */
[----:B--2---:R0:W-:Y:S04]  /*14600*/  STL.64 [R1+0x3380], R46 ;  /* 0x0033802e01007387 */ /* 0x0041e80000100a00 */
[----:B------:R-:W2:Y:S04]  /*14610*/  LDL.LU R49, [R1+0x3d8] ;  /* 0x0003d80001317983 */ /* 0x000ea80000300800 */
[----:B------:R-:W2:Y:S04]  /*14620*/  LDL.LU R50, [R1+0x3d4] ;  /* 0x0003d40001327983 */ /* 0x000ea80000300800 */
[----:B------:R-:W2:Y:S04]  /*14630*/  LDL.LU R51, [R1+0x3d0] ;  /* 0x0003d00001337983 */ /* 0x000ea80000300800 */
[----:B------:R-:W2:Y:S04]  /*14640*/  LDL.LU R53, [R1+0x3cc] ;  /* 0x0003cc0001357983 */ /* 0x000ea80000300800 */
[----:B------:R-:W2:Y:S04]  /*14650*/  LDL.LU R55, [R1+0x3c8] ;  /* 0x0003c80001377983 */ /* 0x000ea80000300800 */
[----:B------:R-:W2:Y:S04]  /*14660*/  LDL.LU R56, [R1+0x3c4] ;  /* 0x0003c40001387983 */ /* 0x000ea80000300800 */
[----:B------:R-:W2:Y:S04]  /*14670*/  LDL.LU R59, [R1+0x3c0] ;  /* 0x0003c000013b7983 */ /* 0x000ea80000300800 */
[----:B------:R-:W2:Y:S04]  /*14680*/  LDL.LU R52, [R1+0x3bc] ;  /* 0x0003bc0001347983 */ /* 0x000ea80000300800 */
[----:B------:R-:W2:Y:S01]  /*14690*/  LDL.LU R61, [R1+0x3b8] ;  /* 0x0003b800013d7983 */ /* 0x000ea20000300800 */
[----:B------:R-:W-:-:S02]  /*146a0*/  SEL R11, R3, R11, !P5 ;  /* 0x0000000b030b7207 */ /* 0x000fc40006800000 */
[C---:B------:R-:W-:Y:S02]  /*146b0*/  SEL R32, R3.reuse, R32, !P5 ;  /* 0x0000002003207207 */ /* 0x040fe40006800000 */
[C---:B------:R-:W-:Y:S02]  /*146c0*/  SEL R19, R3.reuse, R19, !P5 ;  /* 0x0000001303137207 */ /* 0x040fe40006800000 */
[C---:B------:R-:W-:Y:S02]  /*146d0*/  SEL R35, R3.reuse, R35, !P5 ;  /* 0x0000002303237207 */ /* 0x040fe40006800000 */
[C---:B------:R-:W-:Y:S02]  /*146e0*/  SEL R5, R3.reuse, R5, !P5 ;  /* 0x0000000503057207 */ /* 0x040fe40006800000 */
[C---:B------:R-:W-:Y:S02]  /*146f0*/  SEL R16, R3.reuse, R16, !P5 ;  /* 0x0000001003107207 */ /* 0x040fe40006800000 */
        /* <DEDUP_REMOVED lines=10> */
[----:B------:R-:W-:Y:S02]  /*147a0*/  SEL R54, R3, R54, !P5 ;  /* 0x0000003603367207 */ /* 0x000fe40006800000 */
[----:B------:R-:W-:Y:S01]  /*147b0*/  LEA.HI.X.SX32 R3, R58, UR11, 0x1, P0 ;  /* 0x0000000b3a037c11 */ /* 0x000fe200080f0eff */
[----:B------:R1:W-:Y:S04]  /*147c0*/  STL [R1+0x32f4], R2 ;  /* 0x0032f40201007387 */ /* 0x0003e80000100800 */
[----:B------:R0:W-:Y:S01]  /*147d0*/  STL [R1+0x32f0], R3 ;  /* 0x0032f00301007387 */ /* 0x0001e20000100800 */
[----:B---3--:R-:W-:-:S03]  /*147e0*/  IMAD R40, R60, UR6, RZ ;  /* 0x000000063c287c24 */ /* 0x008fc6000f8e02ff */
[----:B------:R-:W3:Y:S04]  /*147f0*/  LDL.LU R57, [R1+0x3b4] ;  /* 0x0003b40001397983 */ /* 0x000ee80000300800 */
[----:B------:R-:W3:Y:S01]  /*14800*/  LDL.LU R58, [R1+0x3b0] ;  /* 0x0003b000013a7983 */ /* 0x000ee20000300800 */
[----:B------:R-:W-:-:S03]  /*14810*/  IMAD R4, R30, R31, RZ ;  /* 0x0000001f1e047224 */ /* 0x000fc600078e02ff */
[----:B------:R-:W3:Y:S01]  /*14820*/  LDL.LU R60, [R1+0x3ac] ;  /* 0x0003ac00013c7983 */ /* 0x000ee20000300800 */
[----:B------:R-:W-:Y:S02]  /*14830*/  IMAD R4, R31, 0x20, R4 ;  /* 0x000000201f047824 */ /* 0x000fe400078e0204 */
[----:B------:R-:W-:-:S03]  /*14840*/  IMAD R39, R39, UR6, RZ ;  /* 0x0000000627277c24 */ /* 0x000fc6000f8e02ff */
[----:B------:R-:W-:Y:S01]  /*14850*/  LEA R30, P1, R4, UR10, 0x1 ;  /* 0x0000000a041e7c11 */ /* 0x000fe2000f8208ff */
[----:B----4-:R-:W-:Y:S01]  /*14860*/  IMAD R41, R41, UR6, RZ ;  /* 0x0000000629297c24 */ /* 0x010fe2000f8e02ff */
[----:B0-----:R-:W-:Y:S01]  /*14870*/  LEA R46, P0, R39, UR8, 0x1 ;  /* 0x00000008272e7c11 */ /* 0x001fe2000f8008ff */
[----:B------:R-:W-:Y:S01]  /*14880*/  IMAD R42, R42, UR6, RZ ;  /* 0x000000062a2a7c24 */ /* 0x000fe2000f8e02ff */
[----:B------:R-:W-:Y:S02]  /*14890*/  LEA.HI.X.SX32 R31, R4, UR11, 0x1, P1 ;  /* 0x0000000b041f7c11 */ /* 0x000fe400088f0eff */
[----:B------:R-:W-:Y:S02]  /*148a0*/  LEA R36, P1, R40, UR8, 0x1 ;  /* 0x0000000828247c11 */ /* 0x000fe4000f8208ff */
[----:B------:R-:W-:Y:S02]  /*148b0*/  LEA R14, P2, R41, UR8, 0x1 ;  /* 0x00000008290e7c11 */ /* 0x000fe4000f8408ff */
[----:B------:R-:W-:-:S02]  /*148c0*/  LEA.HI.X.SX32 R47, R39, UR9, 0x1, P0 ;  /* 0x00000009272f7c11 */ /* 0x000fc400080f0eff */
[----:B-1----:R-:W-:Y:S02]  /*148d0*/  LEA R2, P3, R42, UR8, 0x1 ;  /* 0x000000082a027c11 */ /* 0x002fe4000f8608ff */
[----:B------:R-:W-:Y:S01]  /*148e0*/  LEA.HI.X.SX32 R37, R40, UR9, 0x1, P1 ;  /* 0x0000000928257c11 */ /* 0x000fe200088f0eff */
[----:B------:R0:W-:Y:S01]  /*148f0*/  STL.64 [R1+0x19f0], R46 ;  /* 0x0019f02e01007387 */ /* 0x0001e20000100a00 */
[----:B------:R-:W-:Y:S02]  /*14900*/  LEA.HI.X.SX32 R15, R41, UR9, 0x1, P2 ;  /* 0x00000009290f7c11 */ /* 0x000fe400090f0eff */
[----:B------:R-:W-:Y:S01]  /*14910*/  LEA.HI.X.SX32 R3, R42, UR9, 0x1, P3 ;  /* 0x000000092a037c11 */ /* 0x000fe200098f0eff */
[----:B0-----:R-:W4:Y:S04]  /*14920*/  LDL.LU.64 R46, [R1+0x3380] ;  /* 0x00338000012e7983 */ /* 0x001f280000300a00 */
[----:B------:R0:W-:Y:S04]  /*14930*/  STL.64 [R1+0x19e8], R36 ;  /* 0x0019e82401007387 */ /* 0x0001e80000100a00 */
[----:B0-----:R-:W4:Y:S04]  /*14940*/  LDL.LU.64 R36, [R1+0x3378] ;  /* 0x0033780001247983 */ /* 0x001f280000300a00 */
[----:B------:R-:W-:Y:S04]  /*14950*/  STL.64 [R1+0x19e0], R14 ;  /* 0x0019e00e01007387 */ /* 0x000fe80000100a00 */
[----:B------:R2:W-:Y:S02]  /*14960*/  STL.64 [R1+0xfc8], R2 ;  /* 0x000fc80201007387 */ /* 0x0005e40000100a00 */
[----:B--2---:R-:W-:-:S02]  /*14970*/  IMAD R2, R50, UR7, RZ ;  /* 0x0000000732027c24 */ /* 0x004fc4000f8e02ff */
[----:B------:R-:W-:-:S03]  /*14980*/  IMAD R0, R51, UR7, RZ ;  /* 0x0000000733007c24 */ /* 0x000fc6000f8e02ff */
[----:B------:R0:W-:Y:S01]  /*14990*/  STL [R1+0x20], R2 ;  /* 0x0000200201007387 */ /* 0x0001e20000100800 */
[----:B------:R-:W-:-:S03]  /*149a0*/  IMAD R3, R53, UR7, RZ ;  /* 0x0000000735037c24 */ /* 0x000fc6000f8e02ff */
[----:B------:R1:W-:Y:S01]  /*149b0*/  STL [R1+0x24], R0 ;  /* 0x0000240001007387 */ /* 0x0003e20000100800 */
[----:B0-----:R-:W-:-:S03]  /*149c0*/  IMAD R2, R55, UR7, RZ ;  /* 0x0000000737027c24 */ /* 0x001fc6000f8e02ff */
[----:B------:R0:W-:Y:S01]  /*149d0*/  STL [R1+0x30], R3 ;  /* 0x0000300301007387 */ /* 0x0001e20000100800 */
[----:B-1----:R-:W-:-:S03]  /*149e0*/  IMAD R0, R56, UR7, RZ ;  /* 0x0000000738007c24 */ /* 0x002fc6000f8e02ff */
[----:B------:R1:W-:Y:S01]  /*149f0*/  STL [R1+0x34], R2 ;  /* 0x0000340201007387 */ /* 0x0003e20000100800 */
[----:B0-----:R-:W-:-:S03]  /*14a00*/  IMAD R3, R59, UR7, RZ ;  /* 0x000000073b037c24 */ /* 0x001fc6000f8e02ff */
[----:B------:R0:W-:Y:S01]  /*14a10*/  STL [R1+0x38], R0 ;  /* 0x0000380001007387 */ /* 0x0001e20000100800 */
[----:B-1----:R-:W-:-:S03]  /*14a20*/  IMAD R2, R52, UR7, RZ ;  /* 0x0000000734027c24 */ /* 0x002fc6000f8e02ff */
[----:B------:R1:W-:Y:S01]  /*14a30*/  STL [R1+0x3c], R3 ;  /* 0x00003c0301007387 */ /* 0x0003e20000100800 */
[----:B0-----:R-:W-:-:S03]  /*14a40*/  IMAD R0, R61, UR7, RZ ;  /* 0x000000073d007c24 */ /* 0x001fc6000f8e02ff */
[----:B-1----:R-:W2:Y:S04]  /*14a50*/  LDL.LU R3, [R1+0x3a8] ;  /* 0x0003a80001037983 */ /* 0x002ea80000300800 */
[----:B------:R0:W-:Y:S04]  /*14a60*/  STL [R1+0x44], R2 ;  /* 0x0000440201007387 */ /* 0x0001e80000100800 */
[----:B0-----:R-:W2:Y:S04]  /*14a70*/  LDL.LU R2, [R1+0x3a4] ;  /* 0x0003a40001027983 */ /* 0x001ea80000300800 */
[----:B------:R0:W-:Y:S04]  /*14a80*/  STL [R1+0x48], R0 ;  /* 0x0000480001007387 */ /* 0x0001e80000100800 */
[----:B------:R-:W2:Y:S04]  /*14a90*/  LDL.LU R59, [R1+0x3a0] ;  /* 0x0003a000013b7983 */ /* 0x000ea80000300800 */
[----:B------:R-:W2:Y:S04]  /*14aa0*/  LDL.LU R52, [R1+0x39c] ;  /* 0x00039c0001347983 */ /* 0x000ea80000300800 */
[----:B------:R-:W2:Y:S01]  /*14ab0*/  LDL.LU R61, [R1+0x398] ;  /* 0x00039800013d7983 */ /* 0x000ea20000300800 */
[----:B---3--:R-:W-:-:S02]  /*14ac0*/  IMAD R8, R57, UR7, RZ ;  /* 0x0000000739087c24 */ /* 0x008fc4000f8e02ff */
[----:B------:R-:W-:-:S03]  /*14ad0*/  IMAD R4, R58, UR7, RZ ;  /* 0x000000073a047c24 */ /* 0x000fc6000f8e02ff */
[----:B------:R-:W-:Y:S01]  /*14ae0*/  STL [R1+0x60], R8 ;  /* 0x0000600801007387 */ /* 0x000fe20000100800 */
[----:B0-----:R-:W-:-:S03]  /*14af0*/  IMAD R0, R60, UR7, RZ ;  /* 0x000000073c007c24 */ /* 0x001fc6000f8e02ff */
[----:B------:R-:W3:Y:S04]  /*14b00*/  LDL.LU R15, [R1+0x394] ;  /* 0x00039400010f7983 */ /* 0x000ee80000300800 */
[----:B------:R-:W-:Y:S04]  /*14b10*/  STL [R1+0x68], R4 ;  /* 0x0000680401007387 */ /* 0x000fe80000100800 */
[----:B------:R-:W3:Y:S04]  /*14b20*/  LDL.LU R10, [R1+0x390] ;  /* 0x00039000010a7983 */ /* 0x000ee80000300800 */
[----:B------:R0:W-:Y:S04]  /*14b30*/  STL [R1+0x7c], R0 ;  /* 0x00007c0001007387 */ /* 0x0001e80000100800 */
[----:B0-----:R-:W3:Y:S04]  /*14b40*/  LDL.LU R0, [R1+0x38c] ;  /* 0x00038c0001007983 */ /* 0x001ee80000300800 */
[----:B------:R-:W3:Y:S04]  /*14b50*/  LDL.LU R28, [R1+0x388] ;  /* 0x00038800011c7983 */ /* 0x000ee80000300800 */
[----:B------:R-:W3:Y:S04]  /*14b60*/  LDL.LU R14, [R1+0x384] ;  /* 0x00038400010e7983 */ /* 0x000ee80000300800 */
[----:B------:R-:W3:Y:S04]  /*14b70*/  LDL.LU R20, [R1+0x380] ;  /* 0x0003800001147983 */ /* 0x000ee80000300800 */
[----:B------:R-:W3:Y:S04]  /*14b80*/  LDL.LU R8, [R1+0x37c] ;  /* 0x00037c0001087983 */ /* 0x000ee80000300800 */
[----:B------:R-:W3:Y:S04]  /*14b90*/  LDL.LU R18, [R1+0x378] ;  /* 0x0003780001127983 */ /* 0x000ee80000300800 */
[----:B------:R-:W3:Y:S01]  /*14ba0*/  LDL.LU R13, [R1+0x374] ;  /* 0x00037400010d7983 */ /* 0x000ee20000300800 */
[----:B------:R-:W-:-:S03]  /*14bb0*/  IMAD R39, R44, UR7, RZ ;  /* 0x000000072c277c24 */ /* 0x000fc6000f8e02ff */
[----:B------:R-:W3:Y:S01]  /*14bc0*/  LDL.LU R34, [R1+0x370] ;  /* 0x0003700001227983 */ /* 0x000ee20000300800 */
[----:B----4-:R-:W-:-:S03]  /*14bd0*/  IMAD R40, R46, UR7, RZ ;  /* 0x000000072e287c24 */ /* 0x010fc6000f8e02ff */
[----:B------:R-:W4:Y:S01]  /*14be0*/  LDL.LU R4, [R1+0x36c] ;  /* 0x00036c0001047983 */ /* 0x000f220000300800 */
[----:B------:R-:W-:-:S03]  /*14bf0*/  IMAD R41, R47, UR7, RZ ;  /* 0x000000072f297c24 */ /* 0x000fc6000f8e02ff */
[----:B------:R-:W4:Y:S01]  /*14c00*/  LDL.LU R44, [R1+0x368] ;  /* 0x00036800012c7983 */ /* 0x000f220000300800 */
[----:B------:R-:W-:-:S03]  /*14c10*/  IMAD R42, R49, UR7, RZ ;  /* 0x00000007312a7c24 */ /* 0x000fc6000f8e02ff */
        /* <DEDUP_REMOVED lines=11> */
[----:B--2---:R-:W-:-:S05]  /*14cd0*/  IMAD R3, R3, UR7, RZ ;  /* 0x0000000703037c24 */ /* 0x004fca000f8e02ff */
[----:B------:R0:W-:Y:S01]  /*14ce0*/  STL [R1+0x80], R3 ;  /* 0x0000800301007387 */ /* 0x0001e20000100800 */
[----:B------:R-:W-:-:S05]  /*14cf0*/  IMAD R2, R2, UR7, RZ ;  /* 0x0000000702027c24 */ /* 0x000fca000f8e02ff */
[----:B------:R1:W-:Y:S01]  /*14d00*/  STL [R1+0xa8], R2 ;  /* 0x0000a80201007387 */ /* 0x0003e20000100800 */
[----:B------:R-:W-:Y:S02]  /*14d10*/  IMAD R59, R59, UR7, RZ ;  /* 0x000000073b3b7c24 */ /* 0x000fe4000f8e02ff */
[----:B0-----:R-:W-:-:S03]  /*14d20*/  IMAD R3, R52, UR7, RZ ;  /* 0x0000000734037c24 */ /* 0x001fc6000f8e02ff */
[----:B------:R0:W-:Y:S01]  /*14d30*/  STL [R1+0xb4], R59 ;  /* 0x0000b43b01007387 */ /* 0x0001e20000100800 */
[----:B-1----:R-:W-:-:S03]  /*14d40*/  IMAD R2, R61, UR7, RZ ;  /* 0x000000073d027c24 */ /* 0x002fc6000f8e02ff */
[----:B0-----:R-:W2:Y:S04]  /*14d50*/  LDL.LU R59, [R1+0x334] ;  /* 0x00033400013b7983 */ /* 0x001ea80000300800 */
[----:B------:R-:W-:Y:S04]  /*14d60*/  STL [R1+0x39c], R3 ;  /* 0x00039c0301007387 */ /* 0x000fe80000100800 */
[----:B------:R-:W2:Y:S04]  /*14d70*/  LDL.LU R52, [R1+0x330] ;  /* 0x0003300001347983 */ /* 0x000ea80000300800 */
[----:B------:R0:W-:Y:S04]  /*14d80*/  STL [R1+0x398], R2 ;  /* 0x0003980201007387 */ /* 0x0001e80000100800 */
[----:B------:R-:W2:Y:S01]  /*14d90*/  LDL.LU R61, [R1+0x32c] ;  /* 0x00032c00013d7983 */ /* 0x000ea20000300800 */
[----:B---3--:R-:W-:-:S02]  /*14da0*/  IMAD R10, R10, UR7, RZ ;  /* 0x000000070a0a7c24 */ /* 0x008fc4000f8e02ff */
[----:B0-----:R-:W-:Y:S02]  /*14db0*/  IMAD R2, R15, UR7, RZ ;  /* 0x000000070f027c24 */ /* 0x001fe4000f8e02ff */
[----:B------:R-:W-:-:S03]  /*14dc0*/  IMAD R3, R0, UR7, RZ ;  /* 0x0000000700037c24 */ /* 0x000fc6000f8e02ff */
[----:B------:R0:W-:Y:S04]  /*14dd0*/  STL [R1+0x3b0], R2 ;  /* 0x0003b00201007387 */ /* 0x0001e80000100800 */
[----:B------:R-:W-:Y:S01]  /*14de0*/  STL [R1+0x3b4], R10 ;  /* 0x0003b40a01007387 */ /* 0x000fe20000100800 */
[----:B------:R-:W-:Y:S02]  /*14df0*/  IMAD R0, R14, UR7, RZ ;  /* 0x000000070e007c24 */ /* 0x000fe4000f8e02ff */
[----:B0-----:R-:W-:Y:S01]  /*14e00*/  IMAD R2, R28, UR7, RZ ;  /* 0x000000071c027c24 */ /* 0x001fe2000f8e02ff */
[----:B------:R0:W-:Y:S04]  /*14e10*/  STL [R1+0x38c], R3 ;  /* 0x00038c0301007387 */ /* 0x0001e80000100800 */
        /* <DEDUP_REMOVED lines=10> */
[----:B------:R0:W-:Y:S01]  /*14ec0*/  STL [R1+0x374], R3 ;  /* 0x0003740301007387 */ /* 0x0001e20000100800 */
[----:B----4-:R-:W-:-:S03]  /*14ed0*/  IMAD R0, R4, UR7, RZ ;  /* 0x0000000704007c24 */ /* 0x010fc6000f8e02ff */
        /* <DEDUP_REMOVED lines=24> */
[----:B0-----:R-:W3:Y:S04]  /*15060*/  LDL.LU R3, [R1+0x328] ;  /* 0x0003280001037983 */ /* 0x001ee80000300800 */
[----:B------:R0:W-:Y:S04]  /*15070*/  STL [R1+0x42c], R2 ;  /* 0x00042c0201007387 */ /* 0x0001e80000100800 */
[----:B0-----:R-:W4:Y:S04]  /*15080*/  LDL.LU R2, [R1+0x324] ;  /* 0x0003240001027983 */ /* 0x001f280000300800 */
[----:B------:R0:W-:Y:S04]  /*15090*/  STL [R1+0x440], R0 ;  /* 0x0004400001007387 */ /* 0x0001e80000100800 */
[----:B------:R-:W4:Y:S04]  /*150a0*/  LDL.LU R57, [R1+0x320] ;  /* 0x0003200001397983 */ /* 0x000f280000300800 */
[----:B------:R-:W4:Y:S04]  /*150b0*/  LDL.LU R58, [R1+0x31c] ;  /* 0x00031c00013a7983 */ /* 0x000f280000300800 */
[----:B------:R-:W4:Y:S01]  /*150c0*/  LDL.LU R60, [R1+0x318] ;  /* 0x00031800013c7983 */ /* 0x000f220000300800 */
[----:B--2---:R-:W-:-:S05]  /*150d0*/  IMAD R8, R59, UR7, RZ ;  /* 0x000000073b087c24 */ /* 0x004fca000f8e02ff */
[----:B------:R-:W-:Y:S01]  /*150e0*/  STL [R1+0x334], R8 ;  /* 0x0003340801007387 */ /* 0x000fe20000100800 */
[----:B------:R-:W-:-:S03]  /*150f0*/  IMAD R4, R52, UR7, RZ ;  /* 0x0000000734047c24 */ /* 0x000fc6000f8e02ff */
[----:B------:R-:W2:Y:S04]  /*15100*/  LDL.LU R15, [R1+0x314] ;  /* 0x00031400010f7983 */ /* 0x000ea80000300800 */
[----:B------:R-:W-:Y:S01]  /*15110*/  STL [R1+0x330], R4 ;  /* 0x0003300401007387 */ /* 0x000fe20000100800 */
[----:B0-----:R-:W-:-:S03]  /*15120*/  IMAD R0, R61, UR7, RZ ;  /* 0x000000073d007c24 */ /* 0x001fc6000f8e02ff */
[----:B------:R-:W2:Y:S04]  /*15130*/  LDL.LU R10, [R1+0x310] ;  /* 0x00031000010a7983 */ /* 0x000ea80000300800 */
[----:B------:R0:W-:Y:S04]  /*15140*/  STL [R1+0x444], R0 ;  /* 0x0004440001007387 */ /* 0x0001e80000100800 */
[----:B0-----:R-:W2:Y:S04]  /*15150*/  LDL.LU R0, [R1+0x30c] ;  /* 0x00030c0001007983 */ /* 0x001ea80000300800 */
        /* <DEDUP_REMOVED lines=20> */
[----:B---3--:R-:W-:-:S05]  /*152a0*/  IMAD R3, R3, UR7, RZ ;  /* 0x0000000703037c24 */ /* 0x008fca000f8e02ff */
[----:B------:R0:W-:Y:S01]  /*152b0*/  STL [R1+0x450], R3 ;  /* 0x0004500301007387 */ /* 0x0001e20000100800 */
[----:B----4-:R-:W-:-:S05]  /*152c0*/  IMAD R2, R2, UR7, RZ ;  /* 0x0000000702027c24 */ /* 0x010fca000f8e02ff */
[----:B------:R1:W-:Y:S01]  /*152d0*/  STL [R1+0x454], R2 ;  /* 0x0004540201007387 */ /* 0x0003e20000100800 */
[----:B------:R-:W-:Y:S02]  /*152e0*/  IMAD R57, R57, UR7, RZ ;  /* 0x0000000739397c24 */ /* 0x000fe4000f8e02ff */
[----:B0-----:R-:W-:-:S03]  /*152f0*/  IMAD R3, R58, UR7, RZ ;  /* 0x000000073a037c24 */ /* 0x001fc6000f8e02ff */
[----:B------:R0:W-:Y:S01]  /*15300*/  STL [R1+0x468], R57 ;  /* 0x0004683901007387 */ /* 0x0001e20000100800 */
[----:B-1----:R-:W-:-:S03]  /*15310*/  IMAD R2, R60, UR7, RZ ;  /* 0x000000073c027c24 */ /* 0x002fc6000f8e02ff */
[----:B0-----:R-:W3:Y:S04]  /*15320*/  LDL.LU R57, [R1+0x2a8] ;  /* 0x0002a80001397983 */ /* 0x001ee80000300800 */
[----:B------:R-:W-:Y:S04]  /*15330*/  STL [R1+0x46c], R3 ;  /* 0x00046c0301007387 */ /* 0x000fe80000100800 */
[----:B------:R-:W4:Y:S04]  /*15340*/  LDL.LU R58, [R1+0x2a4] ;  /* 0x0002a400013a7983 */ /* 0x000f280000300800 */
[----:B------:R2:W-:Y:S04]  /*15350*/  STL [R1+0x478], R2 ;  /* 0x0004780201007387 */ /* 0x0005e80000100800 */
[----:B------:R-:W4:Y:S01]  /*15360*/  LDL.LU R60, [R1+0x2a0] ;  /* 0x0002a000013c7983 */ /* 0x000f220000300800 */
[----:B--2---:R-:W-:-:S05]  /*15370*/  IMAD R2, R15, UR7, RZ ;  /* 0x000000070f027c24 */ /* 0x004fca000f8e02ff */
[----:B------:R0:W-:Y:S01]  /*15380*/  STL [R1+0x47c], R2 ;  /* 0x00047c0201007387 */ /* 0x0001e20000100800 */
[----:B------:R-:W-:-:S05]  /*15390*/  IMAD R10, R10, UR7, RZ ;  /* 0x000000070a0a7c24 */ /* 0x000fca000f8e02ff */
[----:B------:R-:W-:Y:S01]  /*153a0*/  STL [R1+0x490], R10 ;  /* 0x0004900a01007387 */ /* 0x000fe20000100800 */
[----:B------:R-:W-:Y:S02]  /*153b0*/  IMAD R3, R0, UR7, RZ ;  /* 0x0000000700037c24 */ /* 0x000fe4000f8e02ff */
[----:B0-----:R-:W-:-:S03]  /*153c0*/  IMAD R2, R28, UR7, RZ ;  /* 0x000000071c027c24 */ /* 0x001fc6000f8e02ff */
        /* <DEDUP_REMOVED lines=38> */
[----:B0-----:R-:W2:Y:S04]  /*15630*/  LDL.LU R3, [R1+0x29c] ;  /* 0x00029c0001037983 */ /* 0x001ea80000300800 */
[----:B------:R0:W-:Y:S04]  /*15640*/  STL [R1+0x544], R2 ;  /* 0x0005440201007387 */ /* 0x0001e80000100800 */
[----:B0-----:R-:W2:Y:S04]  /*15650*/  LDL.LU R2, [R1+0x298] ;  /* 0x0002980001027983 */ /* 0x001ea80000300800 */
[----:B------:R0:W-:Y:S04]  /*15660*/  STL [R1+0x550], R0 ;  /* 0x0005500001007387 */ /* 0x0001e80000100800 */
[----:B------:R-:W2:Y:S04]  /*15670*/  LDL.LU R59, [R1+0x294] ;  /* 0x00029400013b7983 */ /* 0x000ea80000300800 */
[----:B------:R-:W2:Y:S04]  /*15680*/  LDL.LU R52, [R1+0x290] ;  /* 0x0002900001347983 */ /* 0x000ea80000300800 */
[----:B------:R-:W2:Y:S01]  /*15690*/  LDL.LU R61, [R1+0x28c] ;  /* 0x00028c00013d7983 */ /* 0x000ea20000300800 */
[----:B---3--:R-:W-:-:S05]  /*156a0*/  IMAD R8, R57, UR7, RZ ;  /* 0x0000000739087c24 */ /* 0x008fca000f8e02ff */
[----:B------:R-:W-:Y:S01]  /*156b0*/  STL [R1+0x554], R8 ;  /* 0x0005540801007387 */ /* 0x000fe20000100800 */
[----:B----4-:R-:W-:-:S03]  /*156c0*/  IMAD R4, R58, UR7, RZ ;  /* 0x000000073a047c24 */ /* 0x010fc6000f8e02ff */
[----:B------:R-:W3:Y:S04]  /*156d0*/  LDL.LU R15, [R1+0x288] ;  /* 0x00028800010f7983 */ /* 0x000ee80000300800 */
[----:B------:R-:W-:Y:S01]  /*156e0*/  STL [R1+0x560], R4 ;  /* 0x0005600401007387 */ /* 0x000fe20000100800 */
[----:B0-----:R-:W-:-:S03]  /*156f0*/  IMAD R0, R60, UR7, RZ ;  /* 0x000000073c007c24 */ /* 0x001fc6000f8e02ff */
[----:B------:R-:W4:Y:S04]  /*15700*/  LDL.LU R10, [R1+0x284] ;  /* 0x00028400010a7983 */ /* 0x000f280000300800 */
[----:B------:R0:W-:Y:S04]  /*15710*/  STL [R1+0x564], R0 ;  /* 0x0005640001007387 */ /* 0x0001e80000100800 */
[----:B0-----:R-:W3:Y:S04]  /*15720*/  LDL.LU R0, [R1+0x280] ;  /* 0x0002800001007983 */ /* 0x001ee80000300800 */
[----:B------:R-:W3:Y:S04]  /*15730*/  LDL.LU R28, [R1+0x27c] ;  /* 0x00027c00011c7983 */ /* 0x000ee80000300800 */
        /* <DEDUP_REMOVED lines=18> */
[----:B------:R-:W3:Y:S01]  /*15860*/  LDL.LU R60, [R1+0x214] ;  /* 0x00021400013c7983 */ /* 0x000ee20000300800 */
        /* <DEDUP_REMOVED lines=13> */
[----:B----4-:R-:W-:-:S02]  /*15940*/  IMAD R10, R10, UR7, RZ ;  /* 0x000000070a0a7c24 */ /* 0x010fc4000f8e02ff */
[----:B---3--:R-:W-:-:S05]  /*15950*/  IMAD R2, R15, UR7, RZ ;  /* 0x000000070f027c24 */ /* 0x008fca000f8e02ff */
[----:B------:R0:W-:Y:S01]  /*15960*/  STL [R1+0x594], R2 ;  /* 0x0005940201007387 */ /* 0x0001e20000100800 */
[----:B------:R-:W-:-:S03]  /*15970*/  IMAD R3, R0, UR7, RZ ;  /* 0x0000000700037c24 */ /* 0x000fc6000f8e02ff */
[----:B------:R-:W-:Y:S01]  /*15980*/  STL [R1+0x598], R10 ;  /* 0x0005980a01007387 */ /* 0x000fe20000100800 */
        /* <DEDUP_REMOVED lines=225> */
[----:B------:R-:W3:Y:S04]  /*167a0*/  LDL.LU R15, [R1+0xd0] ;  /* 0x0000d000010f7983 */ /* 0x000ee80000300800 */
[----:B------:R1:W-:Y:S04]  /*167b0*/  STL [R1+0x978], R2 ;  /* 0x0009780201007387 */ /* 0x0003e80000100800 */
[----:B------:R-:W4:Y:S04]  /*167c0*/  LDL.LU R10, [R1+0xcc] ;  /* 0x0000cc00010a7983 */ /* 0x000f280000300800 */
[----:B------:R2:W-:Y:S04]  /*167d0*/  STL [R1+0x980], R0 ;  /* 0x0009800001007387 */ /* 0x0005e80000100800 */
[----:B0-----:R-:W4:Y:S04]  /*167e0*/  LDL.LU R3, [R1+0xc8] ;  /* 0x0000c80001037983 */ /* 0x001f280000300800 */
[----:B-1----:R-:W4:Y:S04]  /*167f0*/  LDL.LU R2, [R1+0xc0] ;  /* 0x0000c00001027983 */ /* 0x002f280000300800 */
[----:B------:R-:W4:Y:S01]  /*16800*/  LDL.LU R60, [R1+0xb0] ;  /* 0x0000b000013c7983 */ /* 0x000f220000300800 */
[----:B--2---:R-:W-:-:S05]  /*16810*/  IMAD R0, R59, UR7, RZ ;  /* 0x000000073b007c24 */ /* 0x004fca000f8e02ff */
[----:B------:R0:W-:Y:S01]  /*16820*/  STL [R1+0x990], R0 ;  /* 0x0009900001007387 */ /* 0x0001e20000100800 */
[----:B------:R-:W-:-:S03]  /*16830*/  IMAD R8, R52, UR7, RZ ;  /* 0x0000000734087c24 */ /* 0x000fc6000f8e02ff */
[----:B0-----:R-:W2:Y:S01]  /*16840*/  LDL.LU R0, [R1+0xac] ;  /* 0x0000ac0001007983 */ /* 0x001ea20000300800 */
[----:B------:R-:W-:-:S03]  /*16850*/  IMAD R4, R61, UR7, RZ ;  /* 0x000000073d047c24 */ /* 0x000fc6000f8e02ff */
[----:B------:R0:W-:Y:S04]  /*16860*/  STL [R1+0x998], R8 ;  /* 0x0009980801007387 */ /* 0x0001e80000100800 */
[----:B------:R-:W2:Y:S04]  /*16870*/  LDL.LU R28, [R1+0xa4] ;  /* 0x0000a400011c7983 */ /* 0x000ea80000300800 */
[----:B------:R1:W-:Y:S04]  /*16880*/  STL [R1+0x9a8], R4 ;  /* 0x0009a80401007387 */ /* 0x0003e80000100800 */
[----:B------:R-:W2:Y:S04]  /*16890*/  LDL.LU R14, [R1+0xa0] ;  /* 0x0000a000010e7983 */ /* 0x000ea80000300800 */
[----:B------:R-:W2:Y:S04]  /*168a0*/  LDL.LU R20, [R1+0x9c] ;  /* 0x00009c0001147983 */ /* 0x000ea80000300800 */
[----:B0-----:R-:W2:Y:S04]  /*168b0*/  LDL.LU R8, [R1+0x98] ;  /* 0x0000980001087983 */ /* 0x001ea80000300800 */
[----:B------:R-:W2:Y:S04]  /*168c0*/  LDL.LU R18, [R1+0x94] ;  /* 0x0000940001127983 */ /* 0x000ea80000300800 */
[----:B------:R-:W2:Y:S04]  /*168d0*/  LDL.LU R13, [R1+0x90] ;  /* 0x00009000010d7983 */ /* 0x000ea80000300800 */
[----:B------:R-:W2:Y:S04]  /*168e0*/  LDL.LU R34, [R1+0x8c] ;  /* 0x00008c0001227983 */ /* 0x000ea80000300800 */
[----:B-1----:R-:W2:Y:S04]  /*168f0*/  LDL.LU R4, [R1+0x88] ;  /* 0x0000880001047983 */ /* 0x002ea80000300800 */
        /* <DEDUP_REMOVED lines=16> */
[----:B----4-:R-:W-:-:S03]  /*16a00*/  IMAD R10, R10, UR7, RZ ;  /* 0x000000070a0a7c24 */ /* 0x010fc6000f8e02ff */
[----:B0-----:R-:W3:Y:S01]  /*16a10*/  LDL.LU R15, [R1+0x3374] ;  /* 0x00337400010f7983 */ /* 0x001ee20000300800 */
[----:B------:R-:W-:-:S03]  /*16a20*/  IMAD R3, R3, UR7, RZ ;  /* 0x0000000703037c24 */ /* 0x000fc6000f8e02ff */
[----:B------:R0:W-:Y:S04]  /*16a30*/  STL [R1+0x9c0], R10 ;  /* 0x0009c00a01007387 */ /* 0x0001e80000100800 */
[----:B0-----:R-:W4:Y:S04]  /*16a40*/  LDL.LU R10, [R1+0x3370] ;  /* 0x00337000010a7983 */ /* 0x001f280000300800 */
[----:B------:R0:W-:Y:S02]  /*16a50*/  STL [R1+0x9c8], R3 ;  /* 0x0009c80301007387 */ /* 0x0001e40000100800 */
[----:B0-----:R-:W-:-:S02]  /*16a60*/  IMAD R3, R2, UR7, RZ ;  /* 0x0000000702037c24 */ /* 0x001fc4000f8e02ff */
[----:B------:R-:W-:Y:S02]  /*16a70*/  IMAD R2, R60, UR7, RZ ;  /* 0x000000073c027c24 */ /* 0x000fe4000f8e02ff */
[----:B------:R-:W3:Y:S04]  /*16a80*/  LDL.LU R60, [R1+0x10] ;  /* 0x00001000013c7983 */ /* 0x000ee80000300800 */
[----:B------:R0:W-:Y:S04]  /*16a90*/  STL [R1+0x9d8], R3 ;  /* 0x0009d80301007387 */ /* 0x0001e80000100800 */
[----:B0-----:R-:W3:Y:S04]  /*16aa0*/  LDL.LU R3, [R1+0x4] ;  /* 0x0000040001037983 */ /* 0x001ee80000300800 */
[----:B------:R0:W-:Y:S04]  /*16ab0*/  STL [R1+0x9e0], R2 ;  /* 0x0009e00201007387 */ /* 0x0001e80000100800 */
[----:B0-----:R-:W3:Y:S01]  /*16ac0*/  LDL.LU R2, [R1] ;  /* 0x0000000001027983 */ /* 0x001ee20000300800 */
[----:B--2---:R-:W-:-:S05]  /*16ad0*/  IMAD R0, R0, UR7, RZ ;  /* 0x0000000700007c24 */ /* 0x004fca000f8e02ff */
[----:B------:R0:W-:Y:S01]  /*16ae0*/  STL [R1+0x9f0], R0 ;  /* 0x0009f00001007387 */ /* 0x0001e20000100800 */
[----:B------:R-:W-:-:S03]  /*16af0*/  IMAD R28, R28, UR7, RZ ;  /* 0x000000071c1c7c24 */ /* 0x000fc6000f8e02ff */
[----:B0-----:R-:W2:Y:S01]  /*16b00*/  LDL.LU R0, [R1+0x336c] ;  /* 0x00336c0001007983 */ /* 0x001ea20000300800 */
[----:B------:R-:W-:-:S03]  /*16b10*/  IMAD R14, R14, UR7, RZ ;  /* 0x000000070e0e7c24 */ /* 0x000fc6000f8e02ff */
[----:B------:R0:W-:Y:S01]  /*16b20*/  STL [R1+0x9f8], R28 ;  /* 0x0009f81c01007387 */ /* 0x0001e20000100800 */
[----:B------:R-:W-:Y:S02]  /*16b30*/  IMAD R20, R20, UR7, RZ ;  /* 0x0000000714147c24 */ /* 0x000fe4000f8e02ff */
[----:B------:R-:W-:Y:S01]  /*16b40*/  IMAD R8, R8, UR7, RZ ;  /* 0x0000000708087c24 */ /* 0x000fe2000f8e02ff */
[----:B0-----:R-:W2:Y:S01]  /*16b50*/  LDL.LU R28, [R1+0x3368] ;  /* 0x00336800011c7983 */ /* 0x001ea20000300800 */
[----:B------:R-:W-:-:S03]  /*16b60*/  IMAD R18, R18, UR7, RZ ;  /* 0x0000000712127c24 */ /* 0x000fc6000f8e02ff */
[----:B------:R0:W-:Y:S01]  /*16b70*/  STL [R1+0x510], R14 ;  /* 0x0005100e01007387 */ /* 0x0001e20000100800 */
[----:B------:R-:W-:Y:S02]  /*16b80*/  IMAD R13, R13, UR7, RZ ;  /* 0x000000070d0d7c24 */ /* 0x000fe4000f8e02ff */
[----:B------:R-:W-:Y:S01]  /*16b90*/  IMAD R34, R34, UR7, RZ ;  /* 0x0000000722227c24 */ /* 0x000fe2000f8e02ff */
[----:B0-----:R-:W2:Y:S04]  /*16ba0*/  LDL.LU R14, [R1+0x3364] ;  /* 0x00336400010e7983 */ /* 0x001ea80000300800 */
[----:B------:R0:W-:Y:S01]  /*16bb0*/  STL [R1+0x4ec], R20 ;  /* 0x0004ec1401007387 */ /* 0x0001e20000100800 */
[----:B------:R-:W-:Y:S02]  /*16bc0*/  IMAD R4, R4, UR7, RZ ;  /* 0x0000000704047c24 */ /* 0x000fe4000f8e02ff */
[----:B------:R-:W-:Y:S01]  /*16bd0*/  IMAD R44, R44, UR7, RZ ;  /* 0x000000072c2c7c24 */ /* 0x000fe2000f8e02ff */
[----:B0-----:R-:W2:Y:S04]  /*16be0*/  LDL.LU R20, [R1+0x3360] ;  /* 0x0033600001147983 */ /* 0x001ea80000300800 */
[----:B------:R0:W-:Y:S01]  /*16bf0*/  STL [R1+0x4e8], R8 ;  /* 0x0004e80801007387 */ /* 0x0001e20000100800 */
[----:B------:R-:W-:-:S03]  /*16c00*/  IMAD R46, R46, UR7, RZ ;  /* 0x000000072e2e7c24 */ /* 0x000fc6000f8e02ff */
        /* <DEDUP_REMOVED lines=48> */
[----:B0-----:R-:W2:Y:S01]  /*16f10*/  LDL.LU R61, [R1+0x3314] ;  /* 0x00331400013d7983 */ /* 0x001ea20000300800 */
[----:B---3--:R-:W-:-:S02]  /*16f20*/  IMAD R60, R60, UR7, RZ ;  /* 0x000000073c3c7c24 */ /* 0x008fc4000f8e02ff */
[----:B--2---:R-:W-:-:S05]  /*16f30*/  IMAD R61, R61, UR7, RZ ;  /* 0x000000073d3d7c24 */ /* 0x004fca000f8e02ff */
[----:B------:R0:W-:Y:S02]  /*16f40*/  STL [R1+0x37c], R61 ;  /* 0x00037c3d01007387 */ /* 0x0001e40000100800 */
[----:B0-----:R-:W-:Y:S02]  /*16f50*/  IMAD R61, R52, UR7, RZ ;  /* 0x00000007343d7c24 */ /* 0x001fe4000f8e02ff */
[----:B------:R-:W2:Y:S04]  /*16f60*/  LDL.LU R52, [R1+0x8] ;  /* 0x0000080001347983 */ /* 0x000ea80000300800 */
[----:B------:R0:W-:Y:S04]  /*16f70*/  STL [R1+0x32f8], R61 ;  /* 0x0032f83d01007387 */ /* 0x0001e80000100800 */
[----:B0-----:R-:W3:Y:S04]  /*16f80*/  LDL.LU R61, [R1+0xc] ;  /* 0x00000c00013d7983 */ /* 0x001ee80000300800 */
[----:B------:R0:W-:Y:S04]  /*16f90*/  STL [R1+0x354], R60 ;  /* 0x0003543c01007387 */ /* 0x0001e80000100800 */
[----:B0-----:R-:W4:Y:S01]  /*16fa0*/  LDL.LU R60, [R1+0x3310] ;  /* 0x00331000013c7983 */ /* 0x001f220000300800 */
[----:B------:R-:W-:-:S02]  /*16fb0*/  IMAD R49, R49, UR7, RZ ;  /* 0x0000000731317c24 */ /* 0x000fc4000f8e02ff */
[----:B------:R-:W-:Y:S02]  /*16fc0*/  IMAD R44, R44, UR7, RZ ;  /* 0x000000072c2c7c24 */ /* 0x000fe4000f8e02ff */
[----:B------:R-:W-:Y:S02]  /*16fd0*/  IMAD R0, R0, UR7, RZ ;  /* 0x0000000700007c24 */ /* 0x000fe4000f8e02ff */
[----:B--2---:R-:W-:Y:S02]  /*16fe0*/  IMAD R52, R52, UR7, RZ ;  /* 0x0000000734347c24 */ /* 0x004fe4000f8e02ff */
[----:B---3--:R-:W-:-:S05]  /*16ff0*/  IMAD R61, R61, UR7, RZ ;  /* 0x000000073d3d7c24 */ /* 0x008fca000f8e02ff */
[----:B------:R0:W-:Y:S04]  /*17000*/  STL [R1+0x350], R61 ;  /* 0x0003503d01007387 */ /* 0x0001e80000100800 */
[----:B------:R4:W-:Y:S01]  /*17010*/  STL [R1+0x33c], R52 ;  /* 0x00033c3401007387 */ /* 0x0009e20000100800 */
[----:B0-----:R-:W-:Y:S02]  /*17020*/  IMAD R61, R3, UR7, RZ ;  /* 0x00000007033d7c24 */ /* 0x001fe4000f8e02ff */
[----:B------:R-:W-:Y:S02]  /*17030*/  IMAD R3, R2, UR7, RZ ;  /* 0x0000000702037c24 */ /* 0x000fe4000f8e02ff */
[----:B----4-:R-:W-:Y:S01]  /*17040*/  IMAD R52, R60, UR7, RZ ;  /* 0x000000073c347c24 */ /* 0x010fe2000f8e02ff */
[----:B------:R-:W-:Y:S01]  /*17050*/  STL [R1+0x338], R61 ;  /* 0x0003383d01007387 */ /* 0x000fe20000100800 */
[----:B------:R-:W-:-:S03]  /*17060*/  IMAD R2, R59, UR7, RZ ;  /* 0x000000073b027c24 */ /* 0x000fc6000f8e02ff */
        /* <DEDUP_REMOVED lines=9> */
[----:B------:R1:W-:Y:S04]  /*17100*/  STL [R1+0x310], R2 ;  /* 0x0003100201007387 */ /* 0x0003e80000100800 */
[----:B------:R2:W-:Y:S01]  /*17110*/  STL [R1+0x30c], R3 ;  /* 0x00030c0301007387 */ /* 0x0005e20000100800 */
[----:B0-----:R-:W-:Y:S02]  /*17120*/  IMAD R52, R53, UR7, RZ ;  /* 0x0000000735347c24 */ /* 0x001fe4000f8e02ff */
[----:B-1----:R-:W-:-:S03]  /*17130*/  IMAD R2, R51, UR7, RZ ;  /* 0x0000000733027c24 */ /* 0x002fc6000f8e02ff */
[----:B------:R-:W-:Y:S01]  /*17140*/  STL [R1+0x308], R52 ;  /* 0x0003083401007387 */ /* 0x000fe20000100800 */
[----:B--2---:R-:W-:-:S03]  /*17150*/  IMAD R3, R50, UR7, RZ ;  /* 0x0000000732037c24 */ /* 0x004fc6000f8e02ff */
[----:B------:R0:W-:Y:S04]  /*17160*/  STL [R1+0x304], R2 ;  /* 0x0003040201007387 */ /* 0x0001e80000100800 */
[----:B------:R1:W-:Y:S01]  /*17170*/  STL [R1+0x300], R3 ;  /* 0x0003000301007387 */ /* 0x0003e20000100800 */
[----:B0-----:R-:W-:-:S03]  /*17180*/  IMAD R2, R47, UR7, RZ ;  /* 0x000000072f027c24 */ /* 0x001fc6000f8e02ff */
[----:B------:R-:W-:Y:S01]  /*17190*/  STL [R1+0x2fc], R49 ;  /* 0x0002fc3101007387 */ /* 0x000fe20000100800 */
[----:B-1----:R-:W-:-:S03]  /*171a0*/  IMAD R3, R46, UR7, RZ ;  /* 0x000000072e037c24 */ /* 0x002fc6000f8e02ff */
[----:B------:R0:W-:Y:S04]  /*171b0*/  STL [R1+0x2f8], R2 ;  /* 0x0002f80201007387 */ /* 0x0001e80000100800 */
[----:B------:R1:W-:Y:S01]  /*171c0*/  STL [R1+0x2f4], R3 ;  /* 0x0002f40301007387 */ /* 0x0003e20000100800 */
[----:B0-----:R-:W-:-:S03]  /*171d0*/  IMAD R2, R4, UR7, RZ ;  /* 0x0000000704027c24 */ /* 0x001fc6000f8e02ff */
[----:B------:R-:W-:Y:S01]  /*171e0*/  STL [R1+0x2f0], R44 ;  /* 0x0002f02c01007387 */ /* 0x000fe20000100800 */
[----:B-1----:R-:W-:-:S03]  /*171f0*/  IMAD R3, R34, UR7, RZ ;  /* 0x0000000722037c24 */ /* 0x002fc6000f8e02ff */
[----:B------:R0:W-:Y:S01]  /*17200*/  STL [R1+0x2ec], R2 ;  /* 0x0002ec0201007387 */ /* 0x0001e20000100800 */
[----:B------:R-:W-:-:S03]  /*17210*/  IMAD R4, R13, UR7, RZ ;  /* 0x000000070d047c24 */ /* 0x000fc6000f8e02ff */
        /* <DEDUP_REMOVED lines=11> */
[----:B------:R1:W-:Y:S04]  /*172d0*/  STL [R1+0x2d0], R3 ;  /* 0x0002d00301007387 */ /* 0x0003e80000100800 */
[----:B------:R2:W-:Y:S01]  /*172e0*/  STL [R1+0x2cc], R0 ;  /* 0x0002cc0001007387 */ /* 0x0005e20000100800 */
[----:B0-----:R-:W-:Y:S02]  /*172f0*/  IMAD R2, R10, UR7, RZ ;  /* 0x000000070a027c24 */ /* 0x001fe4000f8e02ff */
[----:B-1----:R-:W-:-:S03]  /*17300*/  IMAD R3, R15, UR7, RZ ;  /* 0x000000070f037c24 */ /* 0x002fc6000f8e02ff */
[----:B------:R0:W-:Y:S01]  /*17310*/  STL [R1+0x2c8], R2 ;  /* 0x0002c80201007387 */ /* 0x0001e20000100800 */
[----:B--2---:R-:W-:-:S03]  /*17320*/  IMAD R0, R23, UR7, RZ ;  /* 0x0000000717007c24 */ /* 0x004fc6000f8e02ff */
        /* <DEDUP_REMOVED lines=36> */
[----:B------:R-:W-:Y:S04]  /*17570*/  STL [R1+0x27c], R3 ;  /* 0x00027c0301007387 */ /* 0x000fe80000100800 */
[----:B------:R1:W-:Y:S01]  /*17580*/  STL [R1+0x278], R0 ;  /* 0x0002780001007387 */ /* 0x0003e20000100800 */
[----:B0-----:R-:W-:-:S05]  /*17590*/  IMAD R2, R45, UR7, RZ ;  /* 0x000000072d027c24 */ /* 0x001fca000f8e02ff */
[----:B------:R-:W-:Y:S01]  /*175a0*/  STL [R1+0x274], R2 ;  /* 0x0002740201007387 */ /* 0x000fe20000100800 */
[----:B-1----:R-:W-:-:S03]  /*175b0*/  IMAD R0, R48, UR7, RZ ;  /* 0x0000000730007c24 */ /* 0x002fc6000f8e02ff */
[----:B------:R-:W2:Y:S04]  /*175c0*/  LDL R18, [R1+0x20] ;  /* 0x0000200001127983 */ /* 0x000ea80000100800 */
[----:B------:R-:W3:Y:S04]  /*175d0*/  LDL R13, [R1+0x24] ;  /* 0x00002400010d7983 */ /* 0x000ee80000100800 */
[----:B------:R0:W-:Y:S04]  /*175e0*/  STL [R1+0x26c], R0 ;  /* 0x00026c0001007387 */ /* 0x0001e80000100800 */
[----:B------:R-:W4:Y:S04]  /*175f0*/  LDL R34, [R1+0x30] ;  /* 0x0000300001227983 */ /* 0x000f280000100800 */
[----:B------:R-:W4:Y:S04]  /*17600*/  LDL R50, [R1+0x34] ;  /* 0x0000340001327983 */ /* 0x000f280000100800 */
[----:B------:R-:W4:Y:S04]  /*17610*/  LDL R51, [R1+0x38] ;  /* 0x0000380001337983 */ /* 0x000f280000100800 */
[----:B------:R-:W4:Y:S01]  /*17620*/  LDL R53, [R1+0x3c] ;  /* 0x00003c0001357983 */ /* 0x000f220000100800 */
[----:B0-----:R-:W-:-:S05]  /*17630*/  IMAD R0, R25, UR7, RZ ;  /* 0x0000000719007c24 */ /* 0x001fca000f8e02ff */
[----:B------:R-:W-:Y:S04]  /*17640*/  STL [R1+0x268], R0 ;  /* 0x0002680001007387 */ /* 0x000fe80000100800 */
[----:B------:R-:W4:Y:S04]  /*17650*/  LDL R55, [R1+0x44] ;  /* 0x0000440001377983 */ /* 0x000f280000100800 */
[----:B------:R-:W4:Y:S01]  /*17660*/  LDL R56, [R1+0x48] ;  /* 0x0000480001387983 */ /* 0x000f220000100800 */
[----:B------:R-:W-:-:S03]  /*17670*/  IMAD R61, R21, UR7, RZ ;  /* 0x00000007153d7c24 */ /* 0x000fc6000f8e02ff */
[----:B------:R-:W4:Y:S01]  /*17680*/  LDL R57, [R1+0x60] ;  /* 0x0000600001397983 */ /* 0x000f220000100800 */
[----:B------:R-:W-:Y:S02]  /*17690*/  IMAD R60, R22, UR7, RZ ;  /* 0x00000007163c7c24 */ /* 0x000fe4000f8e02ff */
[----:B------:R-:W-:Y:S01]  /*176a0*/  IMAD R2, R9, UR7, RZ ;  /* 0x0000000709027c24 */ /* 0x000fe2000f8e02ff */
[----:B------:R-:W4:Y:S01]  /*176b0*/  LDL R58, [R1+0x68] ;  /* 0x00006800013a7983 */ /* 0x000f220000100800 */
[----:B------:R-:W-:-:S03]  /*176c0*/  IMAD.WIDE R6, R39, 0x2, R30 ;  /* 0x0000000227067825 */ /* 0x000fc600078e021e */
[----:B------:R-:W4:Y:S01]  /*176d0*/  LDL R59, [R1+0x7c] ;  /* 0x00007c00013b7983 */ /* 0x000f220000100800 */
[----:B------:R-:W-:-:S03]  /*176e0*/  IMAD R3, R27, UR7, RZ ;  /* 0x000000071b037c24 */ /* 0x000fc6000f8e02ff */
[----:B------:R-:W4:Y:S04]  /*176f0*/  LDL R52, [R1+0x80] ;  /* 0x0000800001347983 */ /* 0x000f280000100800 */
[----:B------:R-:W-:Y:S04]  /*17700*/  STL [R1+0x270], R61 ;  /* 0x0002703d01007387 */ /* 0x000fe80000100800 */
[----:B------:R-:W-:Y:S04]  /*17710*/  STL.64 [R1+0x3300], R60 ;  /* 0x0033003c01007387 */ /* 0x000fe80000100a00 */
[----:B------:R-:W-:Y:S04]  /*17720*/  STL [R1+0x264], R2 ;  /* 0x0002640201007387 */ /* 0x000fe80000100800 */
[----:B------:R-:W4:Y:S04]  /*17730*/  LDL R4, [R1+0xa8] ;  /* 0x0000a80001047983 */ /* 0x000f280000100800 */
[----:B------:R-:W4:Y:S04]  /*17740*/  LDL R44, [R1+0xb4] ;  /* 0x0000b400012c7983 */ /* 0x000f280000100800 */
[----:B------:R0:W-:Y:S04]  /*17750*/  STL.64 [R1+0x258], R6 ;  /* 0x0002580601007387 */ /* 0x0001e80000100a00 */
[----:B------:R-:W4:Y:S04]  /*17760*/  LDL R46, [R1+0x39c] ;  /* 0x00039c00012e7983 */ /* 0x000f280000100800 */
[----:B------:R-:W-:Y:S04]  /*17770*/  STL [R1+0x260], R3 ;  /* 0x0002600301007387 */ /* 0x000fe80000100800 */
[----:B------:R1:W-:Y:S01]  /*17780*/  STL.64 [R1+0x3308], R2 ;  /* 0x0033080201007387 */ /* 0x0003e20000100a00 */
[----:B0-----:R-:W-:-:S03]  /*17790*/  IMAD.WIDE R6, R41, 0x2, R30 ;  /* 0x0000000229067825 */ /* 0x001fc600078e021e */
[----:B------:R-:W4:Y:S01]  /*177a0*/  LDL R47, [R1+0x398] ;  /* 0x00039800012f7983 */ /* 0x000f220000100800 */
[----:B-1----:R-:W-:-:S05]  /*177b0*/  IMAD.WIDE R2, R40, 0x2, R30 ;  /* 0x0000000228027825 */ /* 0x002fca00078e021e */
[----:B------:R0:W-:Y:S04]  /*177c0*/  STL.64 [R1+0x250], R2 ;  /* 0x0002500201007387 */ /* 0x0001e80000100a00 */
[----:B------:R-:W4:Y:S04]  /*177d0*/  LDL R49, [R1+0x3b0] ;  /* 0x0003b00001317983 */ /* 0x000f280000100800 */
[----:B------:R2:W-:Y:S01]  /*177e0*/  STL.64 [R1+0x248], R6 ;  /* 0x0002480601007387 */ /* 0x0005e20000100a00 */
[----:B0-----:R-:W-:-:S05]  /*177f0*/  IMAD.WIDE R2, R42, 0x2, R30 ;  /* 0x000000022a027825 */ /* 0x001fca00078e021e */
[----:B------:R4:W-:Y:S01]  /*17800*/  STL.64 [R1+0x240], R2 ;  /* 0x0002400201007387 */ /* 0x0009e20000100a00 */
[----:B--2---:R-:W-:-:S04]  /*17810*/  IMAD.WIDE R6, R18, 0x2, R30 ;  /* 0x0000000212067825 */ /* 0x004fc800078e021e */
[--C-:B---3--:R-:W-:Y:S01]  /*17820*/  IMAD.WIDE R8, R13, 0x2, R30.reuse ;  /* 0x000000020d087825 */ /* 0x108fe200078e021e */
[----:B------:R0:W-:Y:S04]  /*17830*/  STL.64 [R1+0x238], R6 ;  /* 0x0002380601007387 */ /* 0x0001e80000100a00 */
[----:B------:R-:W-:Y:S01]  /*17840*/  STL.64 [R1+0x230], R8 ;  /* 0x0002300801007387 */ /* 0x000fe20000100a00 */
[----:B----4-:R-:W-:-:S04]  /*17850*/  IMAD.WIDE R2, R34, 0x2, R30 ;  /* 0x0000000222027825 */ /* 0x010fc800078e021e */
[--C-:B0-----:R-:W-:Y:S02]  /*17860*/  IMAD.WIDE R6, R50, 0x2, R30.reuse ;  /* 0x0000000232067825 */ /* 0x101fe400078e021e */
[----:B------:R-:W2:Y:S04]  /*17870*/  LDL R50, [R1+0x3b4] ;  /* 0x0003b40001327983 */ /* 0x000ea80000100800 */
[----:B------:R0:W-:Y:S04]  /*17880*/  STL.64 [R1+0x228], R2 ;  /* 0x0002280201007387 */ /* 0x0001e80000100a00 */
[----:B------:R1:W-:Y:S01]  /*17890*/  STL.64 [R1+0x220], R6 ;  /* 0x0002200601007387 */ /* 0x0003e20000100a00 */
[----:B0-----:R-:W-:-:S03]  /*178a0*/  IMAD.WIDE R2, R51, 0x2, R30 ;  /* 0x0000000233027825 */ /* 0x001fc600078e021e */
[----:B------:R-:W3:Y:S01]  /*178b0*/  LDL R51, [R1+0x38c] ;  /* 0x00038c0001337983 */ /* 0x000ee20000100800 */
[----:B-1----:R-:W-:-:S03]  /*178c0*/  IMAD.WIDE R6, R53, 0x2, R30 ;  /* 0x0000000235067825 */ /* 0x002fc600078e021e */
[----:B------:R0:W-:Y:S04]  /*178d0*/  STL.64 [R1+0x218], R2 ;  /* 0x0002180201007387 */ /* 0x0001e80000100a00 */
[----:B------:R-:W4:Y:S04]  /*178e0*/  LDL R53, [R1+0x388] ;  /* 0x0003880001357983 */ /* 0x000f280000100800 */
[----:B------:R1:W-:Y:S01]  /*178f0*/  STL.64 [R1+0x210], R6 ;  /* 0x0002100601007387 */ /* 0x0003e20000100a00 */
[----:B0-----:R-:W-:-:S03]  /*17900*/  IMAD.WIDE R2, R55, 0x2, R30 ;  /* 0x0000000237027825 */ /* 0x001fc600078e021e */
[----:B------:R-:W4:Y:S04]  /*17910*/  LDL R55, [R1+0x3c0] ;  /* 0x0003c00001377983 */ /* 0x000f280000100800 */
[----:B------:R0:W-:Y:S01]  /*17920*/  STL.64 [R1+0x208], R2 ;  /* 0x0002080201007387 */ /* 0x0001e20000100a00 */
[----:B-1----:R-:W-:-:S03]  /*17930*/  IMAD.WIDE R6, R56, 0x2, R30 ;  /* 0x0000000238067825 */ /* 0x002fc600078e021e */
        /* <DEDUP_REMOVED lines=12> */
[----:B------:R-:W4:Y:S01]  /*17a00*/  LDL R52, [R1+0x370] ;  /* 0x0003700001347983 */ /* 0x000f220000100800 */
[----:B------:R-:W-:-:S03]  /*17a10*/  IMAD R0, R54, UR7, RZ ;  /* 0x0000000736007c24 */ /* 0x000fc6000f8e02ff */
[----:B------:R-:W-:Y:S01]  /*17a20*/  STL.64 [R1+0x1e0], R6 ;  /* 0x0001e00601007387 */ /* 0x000fe20000100a00 */
[----:B0-----:R-:W-:-:S03]  /*17a30*/  IMAD.WIDE R2, R4, 0x2, R30 ;  /* 0x0000000204027825 */ /* 0x001fc600078e021e */
[----:B------:R-:W4:Y:S01]  /*17a40*/  LDL.LU R54, [R1+0x3e8] ;  /* 0x0003e80001367983 */ /* 0x000f220000300800 */
[----:B------:R-:W-:-:S03]  /*17a50*/  IMAD.WIDE R4, R44, 0x2, R30 ;  /* 0x000000022c047825 */ /* 0x000fc600078e021e */
[----:B------:R0:W-:Y:S04]  /*17a60*/  STL.64 [R1+0x1d8], R2 ;  /* 0x0001d80201007387 */ /* 0x0001e80000100a00 */
[----:B------:R-:W4:Y:S04]  /*17a70*/  LDL.LU R48, [R1+0x3ec] ;  /* 0x0003ec0001307983 */ /* 0x000f280000300800 */
[----:B------:R1:W-:Y:S01]  /*17a80*/  STL.64 [R1+0x1d0], R4 ;  /* 0x0001d00401007387 */ /* 0x0003e20000100a00 */
[----:B0-----:R-:W-:-:S03]  /*17a90*/  IMAD.WIDE R2, R46, 0x2, R30 ;  /* 0x000000022e027825 */ /* 0x001fc600078e021e */
[----:B------:R-:W4:Y:S04]  /*17aa0*/  LDL.LU R45, [R1+0x364] ;  /* 0x00036400012d7983 */ /* 0x000f280000300800 */
[----:B------:R0:W-:Y:S01]  /*17ab0*/  STL.64 [R1+0x1c8], R2 ;  /* 0x0001c80201007387 */ /* 0x0001e20000100a00 */
[----:B-1----:R-:W-:-:S03]  /*17ac0*/  IMAD.WIDE R4, R47, 0x2, R30 ;  /* 0x000000022f047825 */ /* 0x002fc600078e021e */
[----:B------:R-:W4:Y:S04]  /*17ad0*/  LDL.LU R43, [R1+0x360] ;  /* 0x00036000012b7983 */ /* 0x000f280000300800 */
[----:B------:R-:W-:Y:S01]  /*17ae0*/  STL.64 [R1+0x1c0], R4 ;  /* 0x0001c00401007387 */ /* 0x000fe20000100a00 */
[----:B0-----:R-:W-:-:S03]  /*17af0*/  IMAD.WIDE R2, R49, 0x2, R30 ;  /* 0x0000000231027825 */ /* 0x001fc600078e021e */
[----:B------:R-:W4:Y:S04]  /*17b00*/  LDL.LU R35, [R1+0x400] ;  /* 0x0004000001237983 */ /* 0x000f280000300800 */
[----:B------:R-:W4:Y:S04]  /*17b10*/  LDL.LU R32, [R1+0x404] ;  /* 0x0004040001207983 */ /* 0x000f280000300800 */
[----:B------:R2:W-:Y:S04]  /*17b20*/  STL.64 [R1+0x1b8], R2 ;  /* 0x0001b80201007387 */ /* 0x0005e80000100a00 */
[----:B------:R-:W4:Y:S04]  /*17b30*/  LDL.LU R38, [R1+0x418] ;  /* 0x0004180001267983 */ /* 0x000f280000300800 */
[----:B------:R-:W4:Y:S04]  /*17b40*/  LDL.LU R37, [R1+0x41c] ;  /* 0x00041c0001257983 */ /* 0x000f280000300800 */
[----:B------:R-:W4:Y:S04]  /*17b50*/  LDL.LU R36, [R1+0x34c] ;  /* 0x00034c0001247983 */ /* 0x000f280000300800 */
[----:B------:R-:W4:Y:S01]  /*17b60*/  LDL.LU R33, [R1+0x348] ;  /* 0x0003480001217983 */ /* 0x000f220000300800 */
[----:B--2---:R-:W-:-:S05]  /*17b70*/  IMAD.WIDE R2, R50, 0x2, R30 ;  /* 0x0000000232027825 */ /* 0x004fca00078e021e */
[----:B------:R4:W-:Y:S04]  /*17b80*/  STL.64 [R1+0x1b0], R2 ;  /* 0x0001b00201007387 */ /* 0x0009e80000100a00 */
[----:B------:R-:W2:Y:S01]  /*17b90*/  LDL.LU R34, [R1+0x428] ;  /* 0x0004280001227983 */ /* 0x000ea20000300800 */
[----:B---3--:R-:W-:-:S05]  /*17ba0*/  IMAD.WIDE R4, R51, 0x2, R30 ;  /* 0x0000000233047825 */ /* 0x008fca00078e021e */
[----:B------:R0:W-:Y:S01]  /*17bb0*/  STL.64 [R1+0x1a8], R4 ;  /* 0x0001a80401007387 */ /* 0x0001e20000100a00 */
[----:B----4-:R-:W-:-:S03]  /*17bc0*/  IMAD.WIDE R2, R53, 0x2, R30 ;  /* 0x0000000235027825 */ /* 0x010fc600078e021e */
[----:B------:R-:W3:Y:S04]  /*17bd0*/  LDL.LU R44, [R1+0x42c] ;  /* 0x00042c00012c7983 */ /* 0x000ee80000300800 */
[----:B------:R1:W-:Y:S04]  /*17be0*/  STL.64 [R1+0x1a0], R2 ;  /* 0x0001a00201007387 */ /* 0x0003e80000100a00 */
[----:B------:R-:W4:Y:S01]  /*17bf0*/  LDL.LU R46, [R1+0x440] ;  /* 0x00044000012e7983 */ /* 0x000f220000300800 */
[----:B0-----:R-:W-:-:S05]  /*17c00*/  IMAD.WIDE R4, R55, 0x2, R30 ;  /* 0x0000000237047825 */ /* 0x001fca00078e021e */
[----:B------:R0:W-:Y:S01]  /*17c10*/  STL.64 [R1+0x198], R4 ;  /* 0x0001980401007387 */ /* 0x0001e20000100a00 */
[----:B-1----:R-:W-:-:S03]  /*17c20*/  IMAD.WIDE R2, R56, 0x2, R30 ;  /* 0x0000000238027825 */ /* 0x002fc600078e021e */
[----:B------:R-:W4:Y:S04]  /*17c30*/  LDL.LU R47, [R1+0x334] ;  /* 0x00033400012f7983 */ /* 0x000f280000300800 */
        /* <DEDUP_REMOVED lines=12> */
[----:B------:R1:W-:Y:S01]  /*17d00*/  STL.64 [R1+0x170], R2 ;  /* 0x0001700201007387 */ /* 0x0003e20000100a00 */
[----:B0-----:R-:W-:-:S03]  /*17d10*/  IMAD.WIDE R4, R54, 0x2, R30 ;  /* 0x0000000236047825 */ /* 0x001fc600078e021e */
[----:B------:R-:W4:Y:S04]  /*17d20*/  LDL.LU R55, [R1+0x468] ;  /* 0x0004680001377983 */ /* 0x000f280000300800 */
        /* <DEDUP_REMOVED lines=10> */
[----:B0-----:R-:W-:-:S05]  /*17dd0*/  IMAD.WIDE R4, R35, 0x2, R30 ;  /* 0x0000000223047825 */ /* 0x001fca00078e021e */
[----:B------:R0:W-:Y:S01]  /*17de0*/  STL.64 [R1+0x148], R4 ;  /* 0x0001480401007387 */ /* 0x0001e20000100a00 */
[----:B-1----:R-:W-:-:S04]  /*17df0*/  IMAD.WIDE R2, R32, 0x2, R30 ;  /* 0x0000000220027825 */ /* 0x002fc800078e021e */
[--C-:B------:R-:W-:Y:S01]  /*17e00*/  IMAD.WIDE R6, R38, 0x2, R30.reuse ;  /* 0x0000000226067825 */ /* 0x100fe200078e021e */
[----:B------:R1:W-:Y:S03]  /*17e10*/  STL.64 [R1+0x28], R2 ;  /* 0x0000280201007387 */ /* 0x0003e60000100a00 */
[----:B0-----:R-:W-:-:S04]  /*17e20*/  IMAD.WIDE R4, R37, 0x2, R30 ;  /* 0x0000000225047825 */ /* 0x001fc800078e021e */
[--C-:B------:R-:W-:Y:S01]  /*17e30*/  IMAD.WIDE R58, R36, 0x2, R30.reuse ;  /* 0x00000002243a7825 */ /* 0x100fe200078e021e */
[----:B-1----:R-:W4:Y:S04]  /*17e40*/  LDL R3, [R1+0x4e4] ;  /* 0x0004e40001037983 */ /* 0x002f280000100800 */
[----:B------:R-:W-:Y:S04]  /*17e50*/  STL.64 [R1+0x18], R6 ;  /* 0x0000180601007387 */ /* 0x000fe80000100a00 */
[----:B------:R-:W4:Y:S04]  /*17e60*/  LDL R2, [R1+0x4f8] ;  /* 0x0004f80001027983 */ /* 0x000f280000100800 */
[----:B------:R0:W-:Y:S04]  /*17e70*/  STL.64 [R1+0x8], R4 ;  /* 0x0000080401007387 */ /* 0x0001e80000100a00 */
[----:B------:R-:W4:Y:S04]  /*17e80*/  LDL R60, [R1+0x4fc] ;  /* 0x0004fc00013c7983 */ /* 0x000f280000100800 */
[----:B------:R-:W4:Y:S01]  /*17e90*/  LDL R61, [R1+0x508] ;  /* 0x00050800013d7983 */ /* 0x000f220000100800 */
[----:B0-----:R-:W-:-:S03]  /*17ea0*/  IMAD.WIDE R4, R33, 0x2, R30 ;  /* 0x0000000221047825 */ /* 0x001fc600078e021e */
[----:B------:R0:W-:Y:S04]  /*17eb0*/  STL.64 [R1+0x3210], R58 ;  /* 0x0032103a01007387 */ /* 0x0001e80000100a00 */
[----:B0-----:R-:W4:Y:S04]  /*17ec0*/  LDL R58, [R1+0x4d4] ;  /* 0x0004d400013a7983 */ /* 0x001f280000100800 */
[----:B------:R-:W4:Y:S04]  /*17ed0*/  LDL R59, [R1+0x4e0] ;  /* 0x0004e000013b7983 */ /* 0x000f280000100800 */
[----:B------:R0:W-:Y:S04]  /*17ee0*/  STL.64 [R1+0x3218], R4 ;  /* 0x0032180401007387 */ /* 0x0001e80000100a00 */
[----:B0-----:R-:W4:Y:S04]  /*17ef0*/  LDL R4, [R1+0x4bc] ;  /* 0x0004bc0001047983 */ /* 0x001f280000100800 */
[----:B------:R-:W4:Y:S01]  /*17f00*/  LDL R5, [R1+0x4d0] ;  /* 0x0004d00001057983 */ /* 0x000f220000100800 */
[----:B--2---:R-:W-:-:S05]  /*17f10*/  IMAD.WIDE R6, R34, 0x2, R30 ;  /* 0x0000000222067825 */ /* 0x004fca00078e021e */
[----:B------:R0:W-:Y:S04]  /*17f20*/  STL.64 [R1+0x3220], R6 ;  /* 0x0032200601007387 */ /* 0x0001e80000100a00 */
[----:B0-----:R-:W2:Y:S01]  /*17f30*/  LDL R6, [R1+0x4ac] ;  /* 0x0004ac0001067983 */ /* 0x001ea20000100800 */
[----:B---3--:R-:W-:-:S03]  /*17f40*/  IMAD.WIDE R8, R44, 0x2, R30 ;  /* 0x000000022c087825 */ /* 0x008fc600078e021e */
[----:B------:R-:W3:Y:S01]  /*17f50*/  LDL R7, [R1+0x4b8] ;  /* 0x0004b80001077983 */ /* 0x000ee20000100800 */
[----:B----4-:R-:W-:-:S03]  /*17f60*/  IMAD.WIDE R10, R46, 0x2, R30 ;  /* 0x000000022e0a7825 */ /* 0x010fc600078e021e */
[----:B------:R0:W-:Y:S04]  /*17f70*/  STL.64 [R1+0x3228], R8 ;  /* 0x0032280801007387 */ /* 0x0001e80000100a00 */
[----:B0-----:R-:W4:Y:S04]  /*17f80*/  LDL R8, [R1+0x494] ;  /* 0x0004940001087983 */ /* 0x001f280000100800 */
[----:B------:R-:W2:Y:S04]  /*17f90*/  LDL R9, [R1+0x4a8] ;  /* 0x0004a80001097983 */ /* 0x000ea80000100800 */
[----:B------:R0:W-:Y:S04]  /*17fa0*/  STL.64 [R1+0x3230], R10 ;  /* 0x0032300a01007387 */ /* 0x0001e80000100a00 */
[----:B0-----:R-:W3:Y:S01]  /*17fb0*/  LDL R11, [R1+0x490] ;  /* 0x00049000010b7983 */ /* 0x001ee20000100800 */
[----:B------:R-:W-:-:S04]  /*17fc0*/  IMAD.WIDE R12, R47, 0x2, R30 ;  /* 0x000000022f0c7825 */ /* 0x000fc800078e021e */
[--C-:B------:R-:W-:Y:S01]  /*17fd0*/  IMAD.WIDE R14, R49, 0x2, R30.reuse ;  /* 0x00000002310e7825 */ /* 0x100fe200078e021e */
[----:B------:R-:W-:Y:S03]  /*17fe0*/  STL.64 [R1+0x3238], R12 ;  /* 0x0032380c01007387 */ /* 0x000fe60000100a00 */
[--C-:B------:R-:W-:Y:S01]  /*17ff0*/  IMAD.WIDE R16, R50, 0x2, R30.reuse ;  /* 0x0000000232107825 */ /* 0x100fe200078e021e */
[----:B------:R4:W-:Y:S03]  /*18000*/  STL.64 [R1+0x3240], R14 ;  /* 0x0032400e01007387 */ /* 0x0009e60000100a00 */
[--C-:B------:R-:W-:Y:S01]  /*18010*/  IMAD.WIDE R18, R51, 0x2, R30.reuse ;  /* 0x0000000233127825 */ /* 0x100fe200078e021e */
[----:B------:R-:W-:Y:S03]  /*18020*/  STL.64 [R1+0x3248], R16 ;  /* 0x0032481001007387 */ /* 0x000fe60000100a00 */
[--C-:B------:R-:W-:Y:S01]  /*18030*/  IMAD.WIDE R20, R53, 0x2, R30.reuse ;  /* 0x0000000235147825 */ /* 0x100fe200078e021e */
[----:B------:R-:W-:Y:S03]  /*18040*/  STL.64 [R1+0x3250], R18 ;  /* 0x0032501201007387 */ /* 0x000fe60000100a00 */
[--C-:B------:R-:W-:Y:S01]  /*18050*/  IMAD.WIDE R22, R55, 0x2, R30.reuse ;  /* 0x0000000237167825 */ /* 0x100fe200078e021e */
[----:B------:R-:W-:Y:S03]  /*18060*/  STL.64 [R1+0x3258], R20 ;  /* 0x0032581401007387 */ /* 0x000fe60000100a00 */
[--C-:B------:R-:W-:Y:S01]  /*18070*/  IMAD.WIDE R24, R52, 0x2, R30.reuse ;  /* 0x0000000234187825 */ /* 0x100fe200078e021e */
[----:B------:R-:W-:Y:S04]  /*18080*/  STL.64 [R1+0x3260], R22 ;  /* 0x0032601601007387 */ /* 0x000fe80000100a00 */
[----:B------:R-:W-:Y:S01]  /*18090*/  STL.64 [R1+0x3268], R24 ;  /* 0x0032681801007387 */ /* 0x000fe20000100a00 */
[----:B------:R-:W-:-:S04]  /*180a0*/  IMAD.WIDE R26, R56, 0x2, R30 ;  /* 0x00000002381a7825 */ /* 0x000fc800078e021e */
[--C-:B------:R-:W-:Y:S01]  /*180b0*/  IMAD.WIDE R28, R57, 0x2, R30.reuse ;  /* 0x00000002391c7825 */ /* 0x100fe200078e021e */
[----:B------:R-:W-:Y:S04]  /*180c0*/  STL.64 [R1+0x3270], R26 ;  /* 0x0032701a01007387 */ /* 0x000fe80000100a00 */
[----:B------:R-:W-:Y:S01]  /*180d0*/  STL.64 [R1+0x3278], R28 ;  /* 0x0032781c01007387 */ /* 0x000fe20000100a00 */
[----:B----4-:R-:W-:-:S04]  /*180e0*/  IMAD.WIDE R14, R8, 0x2, R30 ;  /* 0x00000002080e7825 */ /* 0x010fc800078e021e */
[----:B--2---:R-:W-:-:S04]  /*180f0*/  IMAD.WIDE R12, R9, 0x2, R30 ;  /* 0x00000002090c7825 */ /* 0x004fc800078e021e */
[----:B---3--:R-:W-:-:S04]  /*18100*/  IMAD.WIDE R8, R7, 0x2, R30 ;  /* 0x0000000207087825 */ /* 0x008fc800078e021e */
[----:B------:R-:W-:-:S05]  /*18110*/  IMAD.WIDE R10, R11, 0x2, R30 ;  /* 0x000000020b0a7825 */ /* 0x000fca00078e021e */
[----:B------:R0:W-:Y:S04]  /*18120*/  STL.64 [R1+0x328], R10 ;  /* 0x0003280a01007387 */ /* 0x0001e80000100a00 */
[----:B------:R-:W-:Y:S04]  /*18130*/  STL.64 [R1+0x340], R14 ;  /* 0x0003400e01007387 */ /* 0x000fe80000100a00 */
[----:B------:R-:W-:Y:S01]  /*18140*/  STL.64 [R1+0x358], R12 ;  /* 0x0003580c01007387 */ /* 0x000fe20000100a00 */
[----:B0-----:R-:W-:-:S04]  /*18150*/  IMAD.WIDE R10, R6, 0x2, R30 ;  /* 0x00000002060a7825 */ /* 0x001fc800078e021e */
[--C-:B------:R-:W-:Y:S01]  /*18160*/  IMAD.WIDE R6, R4, 0x2, R30.reuse ;  /* 0x0000000204067825 */ /* 0x100fe200078e021e */
[----:B------:R-:W-:Y:S03]  /*18170*/  STL.64 [R1+0x368], R10 ;  /* 0x0003680a01007387 */ /* 0x000fe60000100a00 */
[--C-:B------:R-:W-:Y:S01]  /*18180*/  IMAD.WIDE R4, R5, 0x2, R30.reuse ;  /* 0x0000000205047825 */ /* 0x100fe200078e021e */
[----:B------:R0:W-:Y:S04]  /*18190*/  STL.64 [R1+0x380], R8 ;  /* 0x0003800801007387 */ /* 0x0001e80000100a00 */
[----:B------:R1:W-:Y:S04]  /*181a0*/  STL.64 [R1+0x390], R6 ;  /* 0x0003900601007387 */ /* 0x0003e80000100a00 */
[----:B------:R2:W-:Y:S01]  /*181b0*/  STL.64 [R1+0x3a8], R4 ;  /* 0x0003a80401007387 */ /* 0x0005e20000100a00 */
[----:B0-----:R-:W-:-:S04]  /*181c0*/  IMAD.WIDE R8, R58, 0x2, R30 ;  /* 0x000000023a087825 */ /* 0x001fc800078e021e */
[--C-:B-1----:R-:W-:Y:S01]  /*181d0*/  IMAD.WIDE R6, R59, 0x2, R30.reuse ;  /* 0x000000023b067825 */ /* 0x102fe200078e021e */
[----:B------:R-:W-:Y:S03]  /*181e0*/  STL.64 [R1+0x3b8], R8 ;  /* 0x0003b80801007387 */ /* 0x000fe60000100a00 */
[--C-:B--2---:R-:W-:Y:S02]  /*181f0*/  IMAD.WIDE R4, R3, 0x2, R30.reuse ;  /* 0x0000000203047825 */ /* 0x104fe400078e021e */
[----:B------:R-:W2:Y:S04]  /*18200*/  LDL R3, [R1+0x50c] ;  /* 0x00050c0001037983 */ /* 0x000ea80000100800 */
[----:B------:R0:W-:Y:S04]  /*18210*/  STL.64 [R1+0x3d0], R6 ;  /* 0x0003d00601007387 */ /* 0x0001e80000100a00 */
[----:B------:R1:W-:Y:S04]  /*18220*/  STL.64 [R1+0x3e0], R4 ;  /* 0x0003e00401007387 */ /* 0x0003e80000100a00 */
[----:B------:R-:W3:Y:S01]  /*18230*/  LDL R27, [R1+0x514] ;  /* 0x00051400011b7983 */ /* 0x000ee20000100800 */
[----:B0-----:R-:W-:-:S04]  /*18240*/  IMAD.WIDE R6, R2, 0x2, R30 ;  /* 0x0000000202067825 */ /* 0x001fc800078e021e */
[--C-:B-1----:R-:W-:Y:S01]  /*18250*/  IMAD.WIDE R4, R60, 0x2, R30.reuse ;  /* 0x000000023c047825 */ /* 0x102fe200078e021e */
[----:B------:R-:W-:Y:S04]  /*18260*/  STL.64 [R1+0x3f8], R6 ;  /* 0x0003f80601007387 */ /* 0x000fe80000100a00 */
[----:B------:R-:W4:Y:S04]  /*18270*/  LDL R24, [R1+0x520] ;  /* 0x0005200001187983 */ /* 0x000f280000100800 */
[----:B------:R0:W-:Y:S04]  /*18280*/  STL.64 [R1+0x410], R4 ;  /* 0x0004100401007387 */ /* 0x0001e80000100a00 */
[----:B------:R-:W4:Y:S04]  /*18290*/  LDL R25, [R1+0x524] ;  /* 0x0005240001197983 */ /* 0x000f280000100800 */
[----:B------:R-:W4:Y:S04]  /*182a0*/  LDL R22, [R1+0x530] ;  /* 0x0005300001167983 */ /* 0x000f280000100800 */
[----:B------:R-:W4:Y:S04]  /*182b0*/  LDL R23, [R1+0x534] ;  /* 0x0005340001177983 */ /* 0x000f280000100800 */
[----:B------:R-:W4:Y:S04]  /*182c0*/  LDL R20, [R1+0x540] ;  /* 0x0005400001147983 */ /* 0x000f280000100800 */
[----:B------:R-:W4:Y:S04]  /*182d0*/  LDL R21, [R1+0x544] ;  /* 0x0005440001157983 */ /* 0x000f280000100800 */
[----:B------:R-:W4:Y:S04]  /*182e0*/  LDL R60, [R1+0x554] ;  /* 0x00055400013c7983 */ /* 0x000f280000100800 */
[----:B------:R-:W4:Y:S01]  /*182f0*/  LDL R18, [R1+0x550] ;  /* 0x0005500001127983 */ /* 0x000f220000100800 */
[----:B0-----:R-:W-:-:S03]  /*18300*/  IMAD.WIDE R4, R61, 0x2, R30 ;  /* 0x000000023d047825 */ /* 0x001fc600078e021e */
[----:B------:R-:W4:Y:S04]  /*18310*/  LDL R19, [R1+0x560] ;  /* 0x0005600001137983 */ /* 0x000f280000100800 */
        /* <DEDUP_REMOVED lines=13> */
[----:B0-----:R-:W4:Y:S04]  /*183f0*/  LDL R4, [R1+0x5c8] ;  /* 0x0005c80001047983 */ /* 0x001f280000100800 */
[----:B------:R-:W4:Y:S04]  /*18400*/  LDL R5, [R1+0x5d8] ;  /* 0x0005d80001057983 */ /* 0x000f280000100800 */
[----:B------:R-:W4:Y:S04]  /*18410*/  LDL R58, [R1+0x5e0] ;  /* 0x0005e000013a7983 */ /* 0x000f280000100800 */
[----:B------:R-:W4:Y:S04]  /*18420*/  LDL R61, [R1+0x5f8] ;  /* 0x0005f800013d7983 */ /* 0x000f280000100800 */
[----:B------:R-:W4:Y:S04]  /*18430*/  LDL R59, [R1+0x5f0] ;  /* 0x0005f000013b7983 */ /* 0x000f280000100800 */
[----:B------:R-:W4:Y:S01]  /*18440*/  LDL R2, [R1+0x608] ;  /* 0x0006080001027983 */ /* 0x000f220000100800 */
[----:B--2---:R-:W-:-:S03]  /*18450*/  IMAD.WIDE R28, R3, 0x2, R30 ;  /* 0x00000002031c7825 */ /* 0x004fc600078e021e */
[----:B------:R-:W2:Y:S04]  /*18460*/  LDL R3, [R1+0x610] ;  /* 0x0006100001037983 */ /* 0x000ea80000100800 */
[----:B------:R3:W-:Y:S02]  /*18470*/  STL.64 [R1+0x438], R28 ;  /* 0x0004381c01007387 */ /* 0x0007e40000100a00 */
[----:B---3--:R-:W-:-:S05]  /*18480*/  IMAD.WIDE R28, R27, 0x2, R30 ;  /* 0x000000021b1c7825 */ /* 0x008fca00078e021e */
[----:B------:R0:W-:Y:S01]  /*18490*/  STL.64 [R1+0x448], R28 ;  /* 0x0004481c01007387 */ /* 0x0001e20000100a00 */
[----:B----4-:R-:W-:-:S05]  /*184a0*/  IMAD.WIDE R26, R24, 0x2, R30 ;  /* 0x00000002181a7825 */ /* 0x010fca00078e021e */
[----:B------:R1:W-:Y:S01]  /*184b0*/  STL.64 [R1+0x460], R26 ;  /* 0x0004601a01007387 */ /* 0x0003e20000100a00 */
[----:B0-----:R-:W-:-:S04]  /*184c0*/  IMAD.WIDE R28, R25, 0x2, R30 ;  /* 0x00000002191c7825 */ /* 0x001fc800078e021e */
[--C-:B------:R-:W-:Y:S01]  /*184d0*/  IMAD.WIDE R24, R22, 0x2, R30.reuse ;  /* 0x0000000216187825 */ /* 0x100fe200078e021e */
[----:B------:R-:W-:Y:S03]  /*184e0*/  STL.64 [R1+0x470], R28 ;  /* 0x0004701c01007387 */ /* 0x000fe60000100a00 */
[--C-:B-1----:R-:W-:Y:S01]  /*184f0*/  IMAD.WIDE R26, R23, 0x2, R30.reuse ;  /* 0x00000002171a7825 */ /* 0x102fe200078e021e */
[----:B------:R0:W-:Y:S03]  /*18500*/  STL.64 [R1+0x488], R24 ;  /* 0x0004881801007387 */ /* 0x0001e60000100a00 */
[--C-:B------:R-:W-:Y:S01]  /*18510*/  IMAD.WIDE R22, R20, 0x2, R30.reuse ;  /* 0x0000000214167825 */ /* 0x100fe200078e021e */
[----:B------:R-:W-:Y:S04]  /*18520*/  STL.64 [R1+0x4a0], R26 ;  /* 0x0004a01a01007387 */ /* 0x000fe80000100a00 */
[----:B------:R1:W-:Y:S01]  /*18530*/  STL.64 [R1+0x4b0], R22 ;  /* 0x0004b01601007387 */ /* 0x0003e20000100a00 */
[----:B0-----:R-:W-:-:S04]  /*18540*/  IMAD.WIDE R24, R21, 0x2, R30 ;  /* 0x0000000215187825 */ /* 0x001fc800078e021e */
[--C-:B------:R-:W-:Y:S01]  /*18550*/  IMAD.WIDE R20, R18, 0x2, R30.reuse ;  /* 0x0000000212147825 */ /* 0x100fe200078e021e */
[----:B------:R-:W-:Y:S03]  /*18560*/  STL.64 [R1+0x4c8], R24 ;  /* 0x0004c81801007387 */ /* 0x000fe60000100a00 */
[--C-:B-1----:R-:W-:Y:S02]  /*18570*/  IMAD.WIDE R22, R60, 0x2, R30.reuse ;  /* 0x000000023c167825 */ /* 0x102fe400078e021e */
[----:B------:R-:W3:Y:S04]  /*18580*/  LDL R60, [R1+0x620] ;  /* 0x00062000013c7983 */ /* 0x000ee80000100800 */
[----:B------:R0:W-:Y:S04]  /*18590*/  STL.64 [R1+0x4d8], R20 ;  /* 0x0004d81401007387 */ /* 0x0001e80000100a00 */
[----:B------:R1:W-:Y:S01]  /*185a0*/  STL.64 [R1+0x4f0], R22 ;  /* 0x0004f01601007387 */ /* 0x0003e20000100a00 */
[----:B0-----:R-:W-:-:S04]  /*185b0*/  IMAD.WIDE R20, R19, 0x2, R30 ;  /* 0x0000000213147825 */ /* 0x001fc800078e021e */
[--C-:B-1----:R-:W-:Y:S01]  /*185c0*/  IMAD.WIDE R22, R16, 0x2, R30.reuse ;  /* 0x0000000210167825 */ /* 0x102fe200078e021e */
[----:B------:R0:W-:Y:S03]  /*185d0*/  STL.64 [R1+0x500], R20 ;  /* 0x0005001401007387 */ /* 0x0001e60000100a00 */
[--C-:B------:R-:W-:Y:S01]  /*185e0*/  IMAD.WIDE R18, R17, 0x2, R30.reuse ;  /* 0x0000000211127825 */ /* 0x100fe200078e021e */
[----:B------:R-:W-:Y:S03]  /*185f0*/  STL.64 [R1+0x518], R22 ;  /* 0x0005181601007387 */ /* 0x000fe60000100a00 */
[--C-:B------:R-:W-:Y:S01]  /*18600*/  IMAD.WIDE R16, R15, 0x2, R30.reuse ;  /* 0x000000020f107825 */ /* 0x100fe200078e021e */
[----:B------:R1:W-:Y:S03]  /*18610*/  STL.64 [R1+0x528], R18 ;  /* 0x0005281201007387 */ /* 0x0003e60000100a00 */
        /* <DEDUP_REMOVED lines=20> */
[----:B------:R0:W-:Y:S04]  /*18760*/  STL.64 [R1+0x5e8], R8 ;  /* 0x0005e80801007387 */ /* 0x0001e80000100a00 */
[----:B------:R-:W-:Y:S04]  /*18770*/  STL.64 [R1+0x600], R10 ;  /* 0x0006000a01007387 */ /* 0x000fe80000100a00 */
[----:B------:R1:W-:Y:S01]  /*18780*/  STL.64 [R1+0x618], R6 ;  /* 0x0006180601007387 */ /* 0x0003e20000100a00 */
[----:B0-----:R-:W-:-:S05]  /*18790*/  IMAD.WIDE R8, R58, 0x2, R30 ;  /* 0x000000023a087825 */ /* 0x001fca00078e021e */
[----:B------:R-:W-:Y:S01]  /*187a0*/  STL.64 [R1+0x630], R8 ;  /* 0x0006300801007387 */ /* 0x000fe20000100a00 */
[----:B-1----:R-:W-:-:S03]  /*187b0*/  IMAD.WIDE R6, R61, 0x2, R30 ;  /* 0x000000023d067825 */ /* 0x002fc600078e021e */
[----:B------:R-:W4:Y:S01]  /*187c0*/  LDL R61, [R1+0x628] ;  /* 0x00062800013d7983 */ /* 0x000f220000100800 */
[----:B------:R-:W-:-:S05]  /*187d0*/  IMAD.WIDE R4, R59, 0x2, R30 ;  /* 0x000000023b047825 */ /* 0x000fca00078e021e */
[----:B------:R0:W-:Y:S04]  /*187e0*/  STL.64 [R1+0x648], R4 ;  /* 0x0006480401007387 */ /* 0x0001e80000100a00 */
[----:B------:R-:W-:Y:S04]  /*187f0*/  STL.64 [R1+0x660], R6 ;  /* 0x0006600601007387 */ /* 0x000fe80000100a00 */
[----:B------:R-:W4:Y:S01]  /*18800*/  LDL R27, [R1+0x638] ;  /* 0x00063800011b7983 */ /* 0x000f220000100800 */
[----:B0-----:R-:W-:-:S05]  /*18810*/  IMAD.WIDE R4, R2, 0x2, R30 ;  /* 0x0000000202047825 */ /* 0x001fca00078e021e */
[----:B------:R-:W-:Y:S04]  /*18820*/  STL.64 [R1+0x670], R4 ;  /* 0x0006700401007387 */ /* 0x000fe80000100a00 */
[----:B------:R-:W4:Y:S01]  /*18830*/  LDL R24, [R1+0x640] ;  /* 0x0006400001187983 */ /* 0x000f220000100800 */
[----:B--2---:R-:W-:-:S05]  /*18840*/  IMAD.WIDE R2, R3, 0x2, R30 ;  /* 0x0000000203027825 */ /* 0x004fca00078e021e */
[----:B------:R0:W-:Y:S04]  /*18850*/  STL.64 [R1+0x688], R2 ;  /* 0x0006880201007387 */ /* 0x0001e80000100a00 */
[----:B------:R-:W2:Y:S04]  /*18860*/  LDL R25, [R1+0x650] ;  /* 0x0006500001197983 */ /* 0x000ea80000100800 */
[----:B------:R-:W2:Y:S04]  /*18870*/  LDL R22, [R1+0x658] ;  /* 0x0006580001167983 */ /* 0x000ea80000100800 */
[----:B------:R-:W2:Y:S04]  /*18880*/  LDL R23, [R1+0x668] ;  /* 0x0006680001177983 */ /* 0x000ea80000100800 */
[----:B------:R-:W2:Y:S04]  /*18890*/  LDL R20, [R1+0x678] ;  /* 0x0006780001147983 */ /* 0x000ea80000100800 */
[----:B------:R-:W2:Y:S04]  /*188a0*/  LDL R21, [R1+0x680] ;  /* 0x0006800001157983 */ /* 0x000ea80000100800 */
[----:B0-----:R-:W2:Y:S04]  /*188b0*/  LDL R3, [R1+0x698] ;  /* 0x0006980001037983 */ /* 0x001ea80000100800 */
[----:B------:R-:W2:Y:S04]  /*188c0*/  LDL R18, [R1+0x690] ;  /* 0x0006900001127983 */ /* 0x000ea80000100800 */
[----:B------:R-:W2:Y:S04]  /*188d0*/  LDL R19, [R1+0x6a8] ;  /* 0x0006a80001137983 */ /* 0x000ea80000100800 */
[----:B------:R-:W2:Y:S01]  /*188e0*/  LDL R16, [R1+0x6b0] ;  /* 0x0006b00001107983 */ /* 0x000ea20000100800 */
[----:B---3--:R-:W-:-:S05]  /*188f0*/  IMAD.WIDE R4, R60, 0x2, R30 ;  /* 0x000000023c047825 */ /* 0x008fca00078e021e */
[----:B------:R0:W-:Y:S04]  /*18900*/  STL.64 [R1+0x6a0], R4 ;  /* 0x0006a00401007387 */ /* 0x0001e80000100a00 */
[----:B------:R-:W3:Y:S04]  /*18910*/  LDL R17, [R1+0x6c0] ;  /* 0x0006c00001117983 */ /* 0x000ee80000100800 */
        /* <DEDUP_REMOVED lines=10> */
[----:B0-----:R-:W3:Y:S04]  /*189c0*/  LDL R4, [R1+0x740] ;  /* 0x0007400001047983 */ /* 0x001ee80000100800 */
[----:B------:R-:W3:Y:S04]  /*189d0*/  LDL R5, [R1+0x750] ;  /* 0x0007500001057983 */ /* 0x000ee80000100800 */
[----:B------:R-:W3:Y:S04]  /*189e0*/  LDL R58, [R1+0x758] ;  /* 0x00075800013a7983 */ /* 0x000ee80000100800 */
[----:B------:R-:W3:Y:S04]  /*189f0*/  LDL R59, [R1+0x768] ;  /* 0x00076800013b7983 */ /* 0x000ee80000100800 */
[----:B------:R-:W3:Y:S04]  /*18a00*/  LDL R60, [R1+0x778] ;  /* 0x00077800013c7983 */ /* 0x000ee80000100800 */
[----:B------:R-:W3:Y:S01]  /*18a10*/  LDL R2, [R1+0x780] ;  /* 0x0007800001027983 */ /* 0x000ee20000100800 */
[----:B----4-:R-:W-:-:S03]  /*18a20*/  IMAD.WIDE R28, R61, 0x2, R30 ;  /* 0x000000023d1c7825 */ /* 0x010fc600078e021e */
[----:B------:R-:W4:Y:S04]  /*18a30*/  LDL R61, [R1+0x790] ;  /* 0x00079000013d7983 */ /* 0x000f280000100800 */
[----:B------:R0:W-:Y:S02]  /*18a40*/  STL.64 [R1+0x6b8], R28 ;  /* 0x0006b81c01007387 */ /* 0x0001e40000100a00 */
[----:B0-----:R-:W-:-:S05]  /*18a50*/  IMAD.WIDE R28, R27, 0x2, R30 ;  /* 0x000000021b1c7825 */ /* 0x001fca00078e021e */
[----:B------:R2:W-:Y:S01]  /*18a60*/  STL.64 [R1+0x6d0], R28 ;  /* 0x0006d01c01007387 */ /* 0x0005e20000100a00 */
[----:B------:R-:W-:-:S05]  /*18a70*/  IMAD.WIDE R26, R24, 0x2, R30 ;  /* 0x00000002181a7825 */ /* 0x000fca00078e021e */
[----:B------:R0:W-:Y:S01]  /*18a80*/  STL.64 [R1+0x6e8], R26 ;  /* 0x0006e81a01007387 */ /* 0x0001e20000100a00 */
[----:B--2---:R-:W-:-:S04]  /*18a90*/  IMAD.WIDE R28, R25, 0x2, R30 ;  /* 0x00000002191c7825 */ /* 0x004fc800078e021e */
[--C-:B------:R-:W-:Y:S01]  /*18aa0*/  IMAD.WIDE R24, R22, 0x2, R30.reuse ;  /* 0x0000000216187825 */ /* 0x100fe200078e021e */
[----:B------:R-:W-:Y:S03]  /*18ab0*/  STL.64 [R1+0x700], R28 ;  /* 0x0007001c01007387 */ /* 0x000fe60000100a00 */
[--C-:B0-----:R-:W-:Y:S01]  /*18ac0*/  IMAD.WIDE R26, R23, 0x2, R30.reuse ;  /* 0x00000002171a7825 */ /* 0x101fe200078e021e */
[----:B------:R0:W-:Y:S03]  /*18ad0*/  STL.64 [R1+0x718], R24 ;  /* 0x0007181801007387 */ /* 0x0001e60000100a00 */
[--C-:B------:R-:W-:Y:S01]  /*18ae0*/  IMAD.WIDE R22, R20, 0x2, R30.reuse ;  /* 0x0000000214167825 */ /* 0x100fe200078e021e */
[----:B------:R-:W-:Y:S04]  /*18af0*/  STL.64 [R1+0x730], R26 ;  /* 0x0007301a01007387 */ /* 0x000fe80000100a00 */
[----:B------:R1:W-:Y:S01]  /*18b00*/  STL.64 [R1+0x748], R22 ;  /* 0x0007481601007387 */ /* 0x0003e20000100a00 */
[----:B0-----:R-:W-:-:S05]  /*18b10*/  IMAD.WIDE R24, R21, 0x2, R30 ;  /* 0x0000000215187825 */ /* 0x001fca00078e021e */
[----:B------:R-:W-:Y:S01]  /*18b20*/  STL.64 [R1+0x760], R24 ;  /* 0x0007601801007387 */ /* 0x000fe20000100a00 */
[----:B-1----:R-:W-:-:S03]  /*18b30*/  IMAD.WIDE R22, R3, 0x2, R30 ;  /* 0x0000000203167825 */ /* 0x002fc600078e021e */
[----:B------:R-:W2:Y:S01]  /*18b40*/  LDL R3, [R1+0x798] ;  /* 0x0007980001037983 */ /* 0x000ea20000100800 */
[----:B------:R-:W-:-:S05]  /*18b50*/  IMAD.WIDE R20, R18, 0x2, R30 ;  /* 0x0000000212147825 */ /* 0x000fca00078e021e */
[----:B------:R0:W-:Y:S04]  /*18b60*/  STL.64 [R1+0x770], R20 ;  /* 0x0007701401007387 */ /* 0x0001e80000100a00 */
[----:B------:R-:W-:Y:S01]  /*18b70*/  STL.64 [R1+0x788], R22 ;  /* 0x0007881601007387 */ /* 0x000fe20000100a00 */
[----:B0-----:R-:W-:-:S04]  /*18b80*/  IMAD.WIDE R20, R19, 0x2, R30 ;  /* 0x0000000213147825 */ /* 0x001fc800078e021e */
[--C-:B------:R-:W-:Y:S01]  /*18b90*/  IMAD.WIDE R18, R16, 0x2, R30.reuse ;  /* 0x0000000210127825 */ /* 0x100fe200078e021e */
[----:B------:R0:W-:Y:S04]  /*18ba0*/  STL.64 [R1+0x7a0], R20 ;  /* 0x0007a01401007387 */ /* 0x0001e80000100a00 */
[----:B------:R1:W-:Y:S01]  /*18bb0*/  STL.64 [R1+0x7b8], R18 ;  /* 0x0007b81201007387 */ /* 0x0003e20000100a00 */
[----:B---3--:R-:W-:-:S04]  /*18bc0*/  IMAD.WIDE R16, R17, 0x2, R30 ;  /* 0x0000000211107825 */ /* 0x008fc800078e021e */
[--C-:B0-----:R-:W-:Y:S01]  /*18bd0*/  IMAD.WIDE R20, R14, 0x2, R30.reuse ;  /* 0x000000020e147825 */ /* 0x101fe200078e021e */
[----:B------:R0:W-:Y:S03]  /*18be0*/  STL.64 [R1+0x7d0], R16 ;  /* 0x0007d01001007387 */ /* 0x0001e60000100a00 */
[--C-:B-1----:R-:W-:Y:S01]  /*18bf0*/  IMAD.WIDE R18, R15, 0x2, R30.reuse ;  /* 0x000000020f127825 */ /* 0x102fe200078e021e */
[----:B------:R-:W-:Y:S04]  /*18c00*/  STL.64 [R1+0x7e8], R20 ;  /* 0x0007e81401007387 */ /* 0x000fe80000100a00 */
[----:B------:R-:W-:Y:S01]  /*18c10*/  STL.64 [R1+0x800], R18 ;  /* 0x0008001201007387 */ /* 0x000fe20000100a00 */
[----:B------:R-:W-:-:S04]  /*18c20*/  IMAD.WIDE R14, R13, 0x2, R30 ;  /* 0x000000020d0e7825 */ /* 0x000fc800078e021e */
        /* <DEDUP_REMOVED lines=10> */
[--C-:B---3--:R-:W-:Y:S01]  /*18cd0*/  IMAD.WIDE R10, R6, 0x2, R30.reuse ;  /* 0x00000002060a7825 */ /* 0x108fe200078e021e */
[----:B------:R-:W-:Y:S03]  /*18ce0*/  STL.64 [R1+0x888], R12 ;  /* 0x0008880c01007387 */ /* 0x000fe60000100a00 */
[--C-:B------:R-:W-:Y:S01]  /*18cf0*/  IMAD.WIDE R8, R7, 0x2, R30.reuse ;  /* 0x0000000207087825 */ /* 0x100fe200078e021e */
[----:B------:R-:W-:Y:S03]  /*18d00*/  STL.64 [R1+0x8a0], R10 ;  /* 0x0008a00a01007387 */ /* 0x000fe60000100a00 */
[--C-:B------:R-:W-:Y:S01]  /*18d10*/  IMAD.WIDE R6, R4, 0x2, R30.reuse ;  /* 0x0000000204067825 */ /* 0x100fe200078e021e */
[----:B------:R0:W-:Y:S03]  /*18d20*/  STL.64 [R1+0x8b8], R8 ;  /* 0x0008b80801007387 */ /* 0x0001e60000100a00 */
[--C-:B------:R-:W-:Y:S01]  /*18d30*/  IMAD.WIDE R4, R5, 0x2, R30.reuse ;  /* 0x0000000205047825 */ /* 0x100fe200078e021e */
[----:B------:R1:W-:Y:S04]  /*18d40*/  STL.64 [R1+0x8d0], R6 ;  /* 0x0008d00601007387 */ /* 0x0003e80000100a00 */
[----:B------:R3:W-:Y:S01]  /*18d50*/  STL.64 [R1+0x8e8], R4 ;  /* 0x0008e80401007387 */ /* 0x0007e20000100a00 */
[----:B0-----:R-:W-:-:S04]  /*18d60*/  IMAD.WIDE R8, R58, 0x2, R30 ;  /* 0x000000023a087825 */ /* 0x001fc800078e021e */
[--C-:B-1----:R-:W-:Y:S01]  /*18d70*/  IMAD.WIDE R6, R59, 0x2, R30.reuse ;  /* 0x000000023b067825 */ /* 0x102fe200078e021e */
[----:B------:R-:W-:Y:S03]  /*18d80*/  STL.64 [R1+0x900], R8 ;  /* 0x0009000801007387 */ /* 0x000fe60000100a00 */
[--C-:B---3--:R-:W-:Y:S02]  /*18d90*/  IMAD.WIDE R4, R60, 0x2, R30.reuse ;  /* 0x000000023c047825 */ /* 0x108fe400078e021e */
[----:B------:R-:W3:Y:S04]  /*18da0*/  LDL R60, [R1+0x7a8] ;  /* 0x0007a800013c7983 */ /* 0x000ee80000100800 */
[----:B------:R0:W-:Y:S04]  /*18db0*/  STL.64 [R1+0x918], R6 ;  /* 0x0009180601007387 */ /* 0x0001e80000100a00 */
[----:B------:R4:W-:Y:S04]  /*18dc0*/  STL.64 [R1+0x930], R4 ;  /* 0x0009300401007387 */ /* 0x0009e80000100a00 */
[----:B------:R-:W3:Y:S01]  /*18dd0*/  LDL R27, [R1+0x7b0] ;  /* 0x0007b000011b7983 */ /* 0x000ee20000100800 */
[----:B0-----:R-:W-:-:S04]  /*18de0*/  IMAD.WIDE R6, R2, 0x2, R30 ;  /* 0x0000000202067825 */ /* 0x001fc800078e021e */
[--C-:B----4-:R-:W-:Y:S01]  /*18df0*/  IMAD.WIDE R4, R61, 0x2, R30.reuse ;  /* 0x000000023d047825 */ /* 0x110fe200078e021e */
[----:B------:R0:W-:Y:S04]  /*18e00*/  STL.64 [R1+0x948], R6 ;  /* 0x0009480601007387 */ /* 0x0001e80000100a00 */
        /* <DEDUP_REMOVED lines=10> */
[----:B------:R-:W4:Y:S01]  /*18eb0*/  LDL R16, [R1+0x828] ;  /* 0x0008280001107983 */ /* 0x000f220000100800 */
[----:B--2---:R-:W-:-:S05]  /*18ec0*/  IMAD.WIDE R2, R3, 0x2, R30 ;  /* 0x0000000203027825 */ /* 0x004fca00078e021e */
        /* <DEDUP_REMOVED lines=12> */
[----:B-1----:R-:W4:Y:S04]  /*18f90*/  LDL R4, [R1+0x8c0] ;  /* 0x0008c00001047983 */ /* 0x002f280000100800 */
[----:B------:R-:W4:Y:S04]  /*18fa0*/  LDL R5, [R1+0x8c8] ;  /* 0x0008c80001057983 */ /* 0x000f280000100800 */
[----:B------:R-:W4:Y:S04]  /*18fb0*/  LDL R58, [R1+0x8d8] ;  /* 0x0008d800013a7983 */ /* 0x000f280000100800 */
[----:B------:R-:W4:Y:S04]  /*18fc0*/  LDL R59, [R1+0x8e0] ;  /* 0x0008e000013b7983 */ /* 0x000f280000100800 */
[----:B--2---:R-:W2:Y:S04]  /*18fd0*/  LDL R3, [R1+0x8f0] ;  /* 0x0008f00001037983 */ /* 0x004ea80000100800 */
[----:B------:R-:W2:Y:S01]  /*18fe0*/  LDL R2, [R1+0x8f8] ;  /* 0x0008f80001027983 */ /* 0x000ea20000100800 */
[----:B---3--:R-:W-:-:S03]  /*18ff0*/  IMAD.WIDE R28, R60, 0x2, R30 ;  /* 0x000000023c1c7825 */ /* 0x008fc600078e021e */
[----:B------:R-:W3:Y:S04]  /*19000*/  LDL R60, [R1+0x908] ;  /* 0x00090800013c7983 */ /* 0x000ee80000100800 */
[----:B------:R0:W-:Y:S02]  /*19010*/  STL.64 [R1+0x988], R28 ;  /* 0x0009881c01007387 */ /* 0x0001e40000100a00 */
[----:B0-----:R-:W-:-:S05]  /*19020*/  IMAD.WIDE R28, R27, 0x2, R30 ;  /* 0x000000021b1c7825 */ /* 0x001fca00078e021e */
        /* <DEDUP_REMOVED lines=17> */
[----:B------:R-:W-:Y:S01]  /*19140*/  STL.64 [R1+0xa30], R22 ;  /* 0x000a301601007387 */ /* 0x000fe20000100a00 */
[----:B0-----:R-:W-:-:S04]  /*19150*/  IMAD.WIDE R20, R19, 0x2, R30 ;  /* 0x0000000213147825 */ /* 0x001fc800078e021e */
[--C-:B------:R-:W-:Y:S01]  /*19160*/  IMAD.WIDE R18, R16, 0x2, R30.reuse ;  /* 0x0000000210127825 */ /* 0x100fe200078e021e */
[----:B------:R0:W-:Y:S04]  /*19170*/  STL.64 [R1+0xa40], R20 ;  /* 0x000a401401007387 */ /* 0x0001e80000100a00 */
[----:B------:R1:W-:Y:S01]  /*19180*/  STL.64 [R1+0xa50], R18 ;  /* 0x000a501201007387 */ /* 0x0003e20000100a00 */
[----:B------:R-:W-:-:S04]  /*19190*/  IMAD.WIDE R16, R17, 0x2, R30 ;  /* 0x0000000211107825 */ /* 0x000fc800078e021e */
        /* <DEDUP_REMOVED lines=16> */
[--C-:B------:R-:W-:Y:S01]  /*192a0*/  IMAD.WIDE R10, R6, 0x2, R30.reuse ;  /* 0x00000002060a7825 */ /* 0x100fe200078e021e */
        /* <DEDUP_REMOVED lines=15> */
[----:B------:R-:W2:Y:S01]  /*193a0*/  LDL R27, [R1+0x928] ;  /* 0x00092800011b7983 */ /* 0x000ea20000100800 */
[----:B0-----:R-:W-:-:S05]  /*193b0*/  IMAD.WIDE R6, R2, 0x2, R30 ;  /* 0x0000000202067825 */ /* 0x001fca00078e021e */
[----:B------:R-:W-:Y:S04]  /*193c0*/  STL.64 [R1+0xb38], R6 ;  /* 0x000b380601007387 */ /* 0x000fe80000100a00 */
        /* <DEDUP_REMOVED lines=11> */
[----:B------:R-:W3:Y:S01]  /*19480*/  LDL R16, [R1+0x9a8] ;  /* 0x0009a80001107983 */ /* 0x000ee20000100800 */
[----:B----4-:R-:W-:-:S05]  /*19490*/  IMAD.WIDE R4, R61, 0x2, R30 ;  /* 0x000000023d047825 */ /* 0x010fca00078e021e */
        /* <DEDUP_REMOVED lines=21> */
[----:B0-----:R-:W-:-:S05]  /*195f0*/  IMAD.WIDE R28, R27, 0x2, R30 ;  /* 0x000000021b1c7825 */ /* 0x001fca00078e021e */
[----:B------:R3:W-:Y:S01]  /*19600*/  STL.64 [R1+0xb70], R28 ;  /* 0x000b701c01007387 */ /* 0x0007e20000100a00 */
[----:B------:R-:W-:-:S05]  /*19610*/  IMAD.WIDE R26, R24, 0x2, R30 ;  /* 0x00000002181a7825 */ /* 0x000fca00078e021e */
[----:B------:R0:W-:Y:S01]  /*19620*/  STL.64 [R1+0xb78], R26 ;  /* 0x000b781a01007387 */ /* 0x0001e20000100a00 */
[----:B---3--:R-:W-:-:S04]  /*19630*/  IMAD.WIDE R28, R25, 0x2, R30 ;  /* 0x00000002191c7825 */ /* 0x008fc800078e021e */
[--C-:B------:R-:W-:Y:S01]  /*19640*/  IMAD.WIDE R24, R22, 0x2, R30.reuse ;  /* 0x0000000216187825 */ /* 0x100fe200078e021e */
[----:B------:R-:W-:Y:S03]  /*19650*/  STL.64 [R1+0xb88], R28 ;  /* 0x000b881c01007387 */ /* 0x000fe60000100a00 */
[--C-:B0-----:R-:W-:Y:S01]  /*19660*/  IMAD.WIDE R26, R23, 0x2, R30.reuse ;  /* 0x00000002171a7825 */ /* 0x101fe200078e021e */
        /* <DEDUP_REMOVED lines=13> */
[----:B------:R0:W-:Y:S04]  /*19740*/  STL.64 [R1+0xbe8], R20 ;  /* 0x000be81401007387 */ /* 0x0001e80000100a00 */
[----:B------:R-:W-:Y:S01]  /*19750*/  STL.64 [R1+0xbf0], R22 ;  /* 0x000bf01601007387 */ /* 0x000fe20000100a00 */
[----:B----4-:R-:W-:-:S04]  /*19760*/  IMAD.WIDE R18, R17, 0x2, R30 ;  /* 0x0000000211127825 */ /* 0x010fc800078e021e */
[--C-:B0-----:R-:W-:Y:S01]  /*19770*/  IMAD.WIDE R20, R14, 0x2, R30.reuse ;  /* 0x000000020e147825 */ /* 0x101fe200078e021e */
[----:B------:R0:W-:Y:S03]  /*19780*/  STL.64 [R1+0xc00], R18 ;  /* 0x000c001201007387 */ /* 0x0001e60000100a00 */
[--C-:B------:R-:W-:Y:S01]  /*19790*/  IMAD.WIDE R16, R15, 0x2, R30.reuse ;  /* 0x000000020f107825 */ /* 0x100fe200078e021e */
[----:B------:R-:W-:Y:S04]  /*197a0*/  STL.64 [R1+0xc10], R20 ;  /* 0x000c101401007387 */ /* 0x000fe80000100a00 */
[----:B------:R1:W-:Y:S01]  /*197b0*/  STL.64 [R1+0xc18], R16 ;  /* 0x000c181001007387 */ /* 0x0003e20000100a00 */
[----:B------:R-:W-:-:S04]  /*197c0*/  IMAD.WIDE R14, R13, 0x2, R30 ;  /* 0x000000020d0e7825 */ /* 0x000fc800078e021e */
        /* <DEDUP_REMOVED lines=19> */
[----:B------:R0:W-:Y:S04]  /*19900*/  STL.64 [R1+0xca0], R6 ;  /* 0x000ca00601007387 */ /* 0x0001e80000100a00 */
[----:B------:R-:W-:Y:S01]  /*19910*/  STL.64 [R1+0xcb0], R8 ;  /* 0x000cb00801007387 */ /* 0x000fe20000100a00 */
[----:B0-----:R-:W-:-:S03]  /*19920*/  IMAD.WIDE R6, R61, 0x2, R30 ;  /* 0x000000023d067825 */ /* 0x001fc600078e021e */
        /* <DEDUP_REMOVED lines=15> */
[----:B------:R-:W2:Y:S04]  /*19a20*/  LDL R18, [R1+0x3a0] ;  /* 0x0003a00001127983 */ /* 0x000ea80000100800 */
        /* <DEDUP_REMOVED lines=46> */
[--C-:B--2---:R-:W-:Y:S01]  /*19d10*/  IMAD.WIDE R18, R17, 0x2, R30.reuse ;  /* 0x0000000211127825 */ /* 0x104fe200078e021e */
[----:B------:R-:W-:Y:S04]  /*19d20*/  STL.64 [R1+0xd58], R20 ;  /* 0x000d581401007387 */ /* 0x000fe80000100a00 */
[----:B------:R0:W-:Y:S01]  /*19d30*/  STL.64 [R1+0xd60], R18 ;  /* 0x000d601201007387 */ /* 0x0001e20000100a00 */
[----:B---3--:R-:W-:-:S04]  /*19d40*/  IMAD.WIDE R16, R14, 0x2, R30 ;  /* 0x000000020e107825 */ /* 0x008fc800078e021e */
[--C-:B------:R-:W-:Y:S01]  /*19d50*/  IMAD.WIDE R14, R15, 0x2, R30.reuse ;  /* 0x000000020f0e7825 */ /* 0x100fe200078e021e */
[----:B------:R1:W-:Y:S03]  /*19d60*/  STL.64 [R1+0xd68], R16 ;  /* 0x000d681001007387 */ /* 0x0003e60000100a00 */
[--C-:B0-----:R-:W-:Y:S01]  /*19d70*/  IMAD.WIDE R18, R12, 0x2, R30.reuse ;  /* 0x000000020c127825 */ /* 0x101fe200078e021e */
[----:B------:R0:W-:Y:S04]  /*19d80*/  STL.64 [R1+0xd70], R14 ;  /* 0x000d700e01007387 */ /* 0x0001e80000100a00 */
[----:B------:R-:W-:Y:S01]  /*19d90*/  STL.64 [R1+0xd78], R18 ;  /* 0x000d781201007387 */ /* 0x000fe20000100a00 */
[----:B-1----:R-:W-:-:S04]  /*19da0*/  IMAD.WIDE R16, R13, 0x2, R30 ;  /* 0x000000020d107825 */ /* 0x002fc800078e021e */
[--C-:B0-----:R-:W-:Y:S01]  /*19db0*/  IMAD.WIDE R14, R10, 0x2, R30.reuse ;  /* 0x000000020a0e7825 */ /* 0x101fe200078e021e */
        /* <DEDUP_REMOVED lines=11> */
[--C-:B--2---:R-:W-:Y:S01]  /*19e70*/  IMAD.WIDE R8, R4, 0x2, R30.reuse ;  /* 0x0000000204087825 */ /* 0x104fe200078e021e */
        /* <DEDUP_REMOVED lines=10> */
[----:B------:R-:W2:Y:S04]  /*19f20*/  LDL R2, [R1+0x2e4] ;  /* 0x0002e40001027983 */ /* 0x000ea80000100800 */
[----:B------:R0:W-:Y:S04]  /*19f30*/  STL.64 [R1+0xdd8], R6 ;  /* 0x000dd80601007387 */ /* 0x0001e80000100a00 */
[----:B------:R4:W-:Y:S04]  /*19f40*/  STL.64 [R1+0xde0], R4 ;  /* 0x000de00401007387 */ /* 0x0009e80000100a00 */
[----:B------:R-:W3:Y:S01]  /*19f50*/  LDL R3, [R1+0x2e0] ;  /* 0x0002e00001037983 */ /* 0x000ee20000100800 */
[----:B0-----:R-:W-:-:S05]  /*19f60*/  IMAD.WIDE R6, R60, 0x2, R30 ;  /* 0x000000023c067825 */ /* 0x001fca00078e021e */
[----:B------:R0:W-:Y:S04]  /*19f70*/  STL.64 [R1+0xde8], R6 ;  /* 0x000de80601007387 */ /* 0x0001e80000100a00 */
        /* <DEDUP_REMOVED lines=28> */
[----:B------:R-:W4:Y:S01]  /*1a140*/  LDL R5, [R1+0x274] ;  /* 0x0002740001057983 */ /* 0x000f220000100800 */
[----:B--2---:R-:W-:-:S05]  /*1a150*/  IMAD.WIDE R58, R2, 0x2, R30 ;  /* 0x00000002023a7825 */ /* 0x004fca00078e021e */
[----:B------:R0:W-:Y:S01]  /*1a160*/  STL.64 [R1+0xdf8], R58 ;  /* 0x000df83a01007387 */ /* 0x0001e20000100a00 */
[----:B---3--:R-:W-:-:S03]  /*1a170*/  IMAD.WIDE R2, R3, 0x2, R30 ;  /* 0x0000000203027825 */ /* 0x008fc600078e021e */
[----:B0-----:R-:W2:Y:S04]  /*1a180*/  LDL R58, [R1+0x26c] ;  /* 0x00026c00013a7983 */ /* 0x001ea80000100800 */
[----:B------:R-:W3:Y:S04]  /*1a190*/  LDL R59, [R1+0x268] ;  /* 0x00026800013b7983 */ /* 0x000ee80000100800 */
[----:B------:R0:W-:Y:S02]  /*1a1a0*/  STL.64 [R1+0xe00], R2 ;  /* 0x000e000201007387 */ /* 0x0001e40000100a00 */
[----:B0-----:R-:W-:-:S04]  /*1a1b0*/  IMAD.WIDE R2, R60, 0x2, R30 ;  /* 0x000000023c027825 */ /* 0x001fc800078e021e */
[--C-:B----4-:R-:W-:Y:S01]  /*1a1c0*/  IMAD.WIDE R60, R61, 0x2, R30.reuse ;  /* 0x000000023d3c7825 */ /* 0x110fe200078e021e */
[----:B------:R0:W-:Y:S04]  /*1a1d0*/  STL.64 [R1+0xe08], R2 ;  /* 0x000e080201007387 */ /* 0x0001e80000100a00 */
[----:B0-----:R-:W4:Y:S04]  /*1a1e0*/  LDL.LU.64 R2, [R1+0x3308] ;  /* 0x0033080001027983 */ /* 0x001f280000300a00 */
[----:B------:R0:W-:Y:S04]  /*1a1f0*/  STL.64 [R1+0xe10], R60 ;  /* 0x000e103c01007387 */ /* 0x0001e80000100a00 */
[----:B0-----:R-:W3:Y:S01]  /*1a200*/  LDL.LU.64 R60, [R1+0x3300] ;  /* 0x00330000013c7983 */ /* 0x001ee20000300a00 */
[----:B------:R-:W-:-:S05]  /*1a210*/  IMAD.WIDE R28, R29, 0x2, R30 ;  /* 0x000000021d1c7825 */ /* 0x000fca00078e021e */
[----:B------:R0:W-:Y:S02]  /*1a220*/  STL.64 [R1+0xe18], R28 ;  /* 0x000e181c01007387 */ /* 0x0001e40000100a00 */
[----:B0-----:R-:W-:-:S04]  /*1a230*/  IMAD.WIDE R28, R26, 0x2, R30 ;  /* 0x000000021a1c7825 */ /* 0x001fc800078e021e */
[--C-:B------:R-:W-:Y:S01]  /*1a240*/  IMAD.WIDE R26, R27, 0x2, R30.reuse ;  /* 0x000000021b1a7825 */ /* 0x100fe200078e021e */
[----:B------:R0:W-:Y:S04]  /*1a250*/  STL.64 [R1+0xe20], R28 ;  /* 0x000e201c01007387 */ /* 0x0001e80000100a00 */
        /* <DEDUP_REMOVED lines=40> */
[----:B------:R-:W-:Y:S01]  /*1a4e0*/  STL.64 [R1+0xec8], R6 ;  /* 0x000ec80601007387 */ /* 0x000fe20000100a00 */
[----:B0-----:R-:W-:-:S05]  /*1a4f0*/  IMAD.WIDE R8, R4, 0x2, R30 ;  /* 0x0000000204087825 */ /* 0x001fca00078e021e */
[----:B------:R2:W-:Y:S01]  /*1a500*/  STL.64 [R1+0xed0], R8 ;  /* 0x000ed00801007387 */ /* 0x0005e20000100a00 */
[----:B------:R-:W-:-:S04]  /*1a510*/  IMAD.WIDE R4, R5, 0x2, R30 ;  /* 0x0000000205047825 */ /* 0x000fc800078e021e */
[----:B--2---:R-:W-:-:S04]  /*1a520*/  IMAD.WIDE R8, R58, 0x2, R30 ;  /* 0x000000023a087825 */ /* 0x004fc800078e021e */
[--C-:B---3--:R-:W-:Y:S02]  /*1a530*/  IMAD.WIDE R6, R61, 0x2, R30.reuse ;  /* 0x000000023d067825 */ /* 0x108fe400078e021e */
[----:B------:R-:W2:Y:S04]  /*1a540*/  LDL.LU R61, [R1+0x32f8] ;  /* 0x0032f800013d7983 */ /* 0x000ea80000300800 */
[----:B------:R0:W-:Y:S04]  /*1a550*/  STL.64 [R1+0xed8], R4 ;  /* 0x000ed80401007387 */ /* 0x0001e80000100a00 */
[----:B------:R4:W-:Y:S04]  /*1a560*/  STL.64 [R1+0xee0], R6 ;  /* 0x000ee00601007387 */ /* 0x0009e80000100a00 */
[----:B------:R-:W-:Y:S01]  /*1a570*/  STL.64 [R1+0xee8], R8 ;  /* 0x000ee80801007387 */ /* 0x000fe20000100a00 */
[----:B0-----:R-:W-:-:S04]  /*1a580*/  IMAD.WIDE R4, R59, 0x2, R30 ;  /* 0x000000023b047825 */ /* 0x001fc800078e021e */
[--C-:B----4-:R-:W-:Y:S02]  /*1a590*/  IMAD.WIDE R6, R2, 0x2, R30.reuse ;  /* 0x0000000202067825 */ /* 0x110fe400078e021e */
[----:B------:R-:W3:Y:S04]  /*1a5a0*/  LDL.LU R2, [R1+0x32f4] ;  /* 0x0032f40001027983 */ /* 0x000ee80000300800 */
[----:B------:R0:W-:Y:S02]  /*1a5b0*/  STL.64 [R1+0xef0], R4 ;  /* 0x000ef00401007387 */ /* 0x0001e40000100a00 */
[--C-:B0-----:R-:W-:Y:S02]  /*1a5c0*/  IMAD.WIDE R4, R3, 0x2, R30.reuse ;  /* 0x0000000203047825 */ /* 0x101fe400078e021e */
[----:B------:R-:W3:Y:S04]  /*1a5d0*/  LDL.LU R3, [R1+0x32f0] ;  /* 0x0032f00001037983 */ /* 0x000ee80000300800 */
[----:B------:R-:W-:Y:S04]  /*1a5e0*/  STL.64 [R1+0xef8], R6 ;  /* 0x000ef80601007387 */ /* 0x000fe80000100a00 */
[----:B------:R-:W4:Y:S04]  /*1a5f0*/  LDL.LU R59, [R1+0x20] ;  /* 0x00002000013b7983 */ /* 0x000f280000300800 */
[----:B------:R0:W-:Y:S02]  /*1a600*/  STL.64 [R1+0xf00], R4 ;  /* 0x000f000401007387 */ /* 0x0001e40000100a00 */
[----:B0-----:R-:W-:-:S04]  /*1a610*/  IMAD.WIDE R4, R60, 0x2, R30 ;  /* 0x000000023c047825 */ /* 0x001fc800078e021e */
[----:B--2---:R-:W-:-:S05]  /*1a620*/  IMAD.WIDE R6, R61, 0x2, R30 ;  /* 0x000000023d067825 */ /* 0x004fca00078e021e */
[----:B------:R3:W-:Y:S04]  /*1a630*/  STL.64 [R1+0xf10], R6 ;  /* 0x000f100601007387 */ /* 0x0007e80000100a00 */
[----:B------:R-:W2:Y:S04]  /*1a640*/  LDL.LU R29, [R1+0x24] ;  /* 0x00002400011d7983 */ /* 0x000ea80000300800 */
[----:B------:R-:W2:Y:S04]  /*1a650*/  LDL.LU R26, [R1+0x30] ;  /* 0x00003000011a7983 */ /* 0x000ea80000300800 */
[----:B------:R0:W-:Y:S04]  /*1a660*/  STL.64 [R1+0xf08], R4 ;  /* 0x000f080401007387 */ /* 0x0001e80000100a00 */
[----:B------:R-:W2:Y:S04]  /*1a670*/  LDL.LU R27, [R1+0x34] ;  /* 0x00003400011b7983 */ /* 0x000ea80000300800 */
[----:B------:R-:W2:Y:S04]  /*1a680*/  LDL.LU R24, [R1+0x38] ;  /* 0x0000380001187983 */ /* 0x000ea80000300800 */
[----:B------:R-:W2:Y:S04]  /*1a690*/  LDL.LU R25, [R1+0x3c] ;  /* 0x00003c0001197983 */ /* 0x000ea80000300800 */
[----:B------:R-:W2:Y:S04]  /*1a6a0*/  LDL.LU R22, [R1+0x44] ;  /* 0x0000440001167983 */ /* 0x000ea80000300800 */
[----:B------:R-:W2:Y:S04]  /*1a6b0*/  LDL.LU R23, [R1+0x48] ;  /* 0x0000480001177983 */ /* 0x000ea80000300800 */
[----:B------:R-:W2:Y:S01]  /*1a6c0*/  LDL.LU R18, [R1+0x60] ;  /* 0x0000600001127983 */ /* 0x000ea20000300800 */
[----:B---3--:R-:W-:-:S03]  /*1a6d0*/  IMAD.WIDE R6, R39, 0x2, R2 ;  /* 0x0000000227067825 */ /* 0x008fc600078e0202 */
[----:B------:R-:W3:Y:S04]  /*1a6e0*/  LDL.LU R19, [R1+0x68] ;  /* 0x0000680001137983 */ /* 0x000ee80000300800 */
[----:B------:R-:W3:Y:S04]  /*1a6f0*/  LDL.LU R16, [R1+0x7c] ;  /* 0x00007c0001107983 */ /* 0x000ee80000300800 */
[----:B0-----:R-:W3:Y:S04]  /*1a700*/  LDL.LU R4, [R1+0x80] ;  /* 0x0000800001047983 */ /* 0x001ee80000300800 */
[----:B------:R-:W3:Y:S04]  /*1a710*/  LDL.LU R5, [R1+0xa8] ;  /* 0x0000a80001057983 */ /* 0x000ee80000300800 */
[----:B------:R-:W-:Y:S04]  /*1a720*/  STL.64 [R1+0x32e0], R60 ;  /* 0x0032e03c01007387 */ /* 0x000fe80000100a00 */
[----:B------:R-:W3:Y:S04]  /*1a730*/  LDL.LU R17, [R1+0xb4] ;  /* 0x0000b40001117983 */ /* 0x000ee80000300800 */
[----:B------:R-:W3:Y:S04]  /*1a740*/  LDL.LU R14, [R1+0x39c] ;  /* 0x00039c00010e7983 */ /* 0x000ee80000300800 */
[----:B------:R0:W-:Y:S04]  /*1a750*/  STL.64 [R1+0x140], R6 ;  /* 0x0001400601007387 */ /* 0x0001e80000100a00 */
[----:B------:R-:W3:Y:S04]  /*1a760*/  LDL.LU R15, [R1+0x398] ;  /* 0x00039800010f7983 */ /* 0x000ee80000300800 */
[----:B------:R-:W3:Y:S01]  /*1a770*/  LDL.LU R12, [R1+0x3b0] ;  /* 0x0003b000010c7983 */ /* 0x000ee20000300800 */
[----:B0-----:R-:W-:-:S03]  /*1a780*/  IMAD.WIDE R6, R40, 0x2, R2 ;  /* 0x0000000228067825 */ /* 0x001fc600078e0202 */
[----:B------:R-:W3:Y:S04]  /*1a790*/  LDL.LU R8, [R1+0x3b4] ;  /* 0x0003b40001087983 */ /* 0x000ee80000300800 */
[----:B------:R0:W-:Y:S04]  /*1a7a0*/  STL.64 [R1+0x138], R6 ;  /* 0x0001380601007387 */ /* 0x0001e80000100a00 */
[----:B------:R-:W3:Y:S01]  /*1a7b0*/  LDL.LU R9, [R1+0x38c] ;  /* 0x00038c0001097983 */ /* 0x000ee20000300800 */
[----:B------:R-:W-:-:S03]  /*1a7c0*/  IMAD.WIDE R20, R41, 0x2, R2 ;  /* 0x0000000229147825 */ /* 0x000fc600078e0202 */
[----:B------:R-:W3:Y:S04]  /*1a7d0*/  LDL.LU R13, [R1+0x388] ;  /* 0x00038800010d7983 */ /* 0x000ee80000300800 */
[----:B------:R-:W3:Y:S01]  /*1a7e0*/  LDL.LU R10, [R1+0x3c0] ;  /* 0x0003c000010a7983 */ /* 0x000ee20000300800 */
[----:B------:R-:W-:-:S03]  /*1a7f0*/  IMAD.WIDE R30, R42, 0x2, R2 ;  /* 0x000000022a1e7825 */ /* 0x000fc600078e0202 */
[----:B------:R-:W3:Y:S04]  /*1a800*/  LDL.LU R11, [R1+0x3c4] ;  /* 0x0003c400010b7983 */ /* 0x000ee80000300800 */
[----:B0-----:R-:W3:Y:S04]  /*1a810*/  LDL.LU R6, [R1+0x3d8] ;  /* 0x0003d80001067983 */ /* 0x001ee80000300800 */
[----:B------:R4:W-:Y:S04]  /*1a820*/  STL.64 [R1+0x32e8], R20 ;  /* 0x0032e81401007387 */ /* 0x0009e80000100a00 */
[----:B------:R-:W3:Y:S04]  /*1a830*/  LDL.LU R7, [R1+0x3dc] ;  /* 0x0003dc0001077983 */ /* 0x000ee80000300800 */
[----:B------:R-:W-:Y:S01]  /*1a840*/  STL.64 [R1+0x128], R30 ;  /* 0x0001281e01007387 */ /* 0x000fe20000100a00 */
[----:B----4-:R-:W-:-:S03]  /*1a850*/  IMAD.WIDE R20, R59, 0x2, R2 ;  /* 0x000000023b147825 */ /* 0x010fc600078e0202 */
[----:B------:R-:W4:Y:S04]  /*1a860*/  LDL.LU R58, [R1+0x374] ;  /* 0x00037400013a7983 */ /* 0x000f280000300800 */
[----:B------:R-:W4:Y:S04]  /*1a870*/  LDL.LU R59, [R1+0x370] ;  /* 0x00037000013b7983 */ /* 0x000f280000300800 */
[----:B------:R2:W-:Y:S02]  /*1a880*/  STL.64 [R1+0x120], R20 ;  /* 0x0001201401007387 */ /* 0x0005e40000100a00 */
[----:B--2---:R-:W-:-:S04]  /*1a890*/  IMAD.WIDE R20, R29, 0x2, R2 ;  /* 0x000000021d147825 */ /* 0x004fc800078e0202 */
[--C-:B------:R-:W-:Y:S01]  /*1a8a0*/  IMAD.WIDE R28, R26, 0x2, R2.reuse ;  /* 0x000000021a1c7825 */ /* 0x100fe200078e0202 */
[----:B------:R0:W-:Y:S03]  /*1a8b0*/  STL.64 [R1+0x118], R20 ;  /* 0x0001181401007387 */ /* 0x0001e60000100a00 */
[--C-:B------:R-:W-:Y:S01]  /*1a8c0*/  IMAD.WIDE R26, R27, 0x2, R2.reuse ;  /* 0x000000021b1a7825 */ /* 0x100fe200078e0202 */
[----:B------:R-:W-:Y:S03]  /*1a8d0*/  STL.64 [R1+0x110], R28 ;  /* 0x0001101c01007387 */ /* 0x000fe60000100a00 */
[--C-:B0-----:R-:W-:Y:S01]  /*1a8e0*/  IMAD.WIDE R20, R24, 0x2, R2.reuse ;  /* 0x0000000218147825 */ /* 0x101fe200078e0202 */
        /* <DEDUP_REMOVED lines=8> */
[----:B------:R0:W-:Y:S03]  /*1a970*/  STL.64 [R1+0xe8], R20 ;  /* 0x0000e81401007387 */ /* 0x0001e60000100a00 */
[--C-:B---3--:R-:W-:Y:S01]  /*1a980*/  IMAD.WIDE R22, R19, 0x2, R2.reuse ;  /* 0x0000000213167825 */ /* 0x108fe200078e0202 */
[----:B------:R1:W-:Y:S03]  /*1a990*/  STL.64 [R1+0xe0], R24 ;  /* 0x0000e01801007387 */ /* 0x0003e60000100a00 */
[--C-:B------:R-:W-:Y:S01]  /*1a9a0*/  IMAD.WIDE R18, R4, 0x2, R2.reuse ;  /* 0x0000000204127825 */ /* 0x100fe200078e0202 */
[----:B------:R-:W-:Y:S03]  /*1a9b0*/  STL.64 [R1+0xd8], R22 ;  /* 0x0000d81601007387 */ /* 0x000fe60000100a00 */
[----:B------:R-:W-:-:S04]  /*1a9c0*/  IMAD.WIDE R4, R5, 0x2, R2 ;  /* 0x0000000205047825 */ /* 0x000fc800078e0202 */
[----:B0-----:R-:W-:-:S04]  /*1a9d0*/  IMAD.WIDE R20, R16, 0x2, R2 ;  /* 0x0000000210147825 */ /* 0x001fc800078e0202 */
[--C-:B------:R-:W-:Y:S01]  /*1a9e0*/  IMAD.WIDE R16, R17, 0x2, R2.reuse ;  /* 0x0000000211107825 */ /* 0x100fe200078e0202 */
[----:B------:R-:W-:Y:S04]  /*1a9f0*/  STL.64 [R1+0xd0], R20 ;  /* 0x0000d01401007387 */ /* 0x000fe80000100a00 */
[----:B------:R0:W-:Y:S01]  /*1aa00*/  STL.64 [R1+0x32c8], R4 ;  /* 0x0032c80401007387 */ /* 0x0001e20000100a00 */
[----:B-1----:R-:W-:-:S03]  /*1aa10*/  IMAD.WIDE R24, R15, 0x2, R2 ;  /* 0x000000020f187825 */ /* 0x002fc600078e0202 */
[----:B------:R-:W-:Y:S01]  /*1aa20*/  STL.64 [R1+0xc8], R18 ;  /* 0x0000c81201007387 */ /* 0x000fe20000100a00 */
[----:B0-----:R-:W-:-:S03]  /*1aa30*/  IMAD.WIDE R4, R14, 0x2, R2 ;  /* 0x000000020e047825 */ /* 0x001fc600078e0202 */
[----:B------:R-:W-:Y:S04]  /*1aa40*/  STL.64 [R1+0xb8], R16 ;  /* 0x0000b81001007387 */ /* 0x000fe80000100a00 */
[----:B------:R-:W-:Y:S01]  /*1aa50*/  STL.64 [R1+0x32b8], R24 ;  /* 0x0032b81801007387 */ /* 0x000fe20000100a00 */
[----:B------:R-:W-:-:S03]  /*1aa60*/  IMAD.WIDE R14, R12, 0x2, R2 ;  /* 0x000000020c0e7825 */ /* 0x000fc600078e0202 */
[----:B------:R0:W-:Y:S04]  /*1aa70*/  STL.64 [R1+0xb0], R4 ;  /* 0x0000b00401007387 */ /* 0x0001e80000100a00 */
[----:B------:R-:W-:Y:S01]  /*1aa80*/  STL.64 [R1+0xa0], R14 ;  /* 0x0000a00e01007387 */ /* 0x000fe20000100a00 */
[----:B0-----:R-:W-:-:S04]  /*1aa90*/  IMAD.WIDE R4, R8, 0x2, R2 ;  /* 0x0000000208047825 */ /* 0x001fc800078e0202 */
[----:B------:R-:W-:-:S04]  /*1aaa0*/  IMAD.WIDE R8, R9, 0x2, R2 ;  /* 0x0000000209087825 */ /* 0x000fc800078e0202 */
[--C-:B------:R-:W-:Y:S01]  /*1aab0*/  IMAD.WIDE R28, R10, 0x2, R2.reuse ;  /* 0x000000020a1c7825 */ /* 0x100fe200078e0202 */
[----:B------:R-:W-:Y:S04]  /*1aac0*/  STL.64 [R1+0x32b0], R8 ;  /* 0x0032b00801007387 */ /* 0x000fe80000100a00 */
[----:B------:R0:W-:Y:S01]  /*1aad0*/  STL.64 [R1+0x98], R4 ;  /* 0x0000980401007387 */ /* 0x0001e20000100a00 */
[----:B------:R-:W-:-:S03]  /*1aae0*/  IMAD.WIDE R16, R6, 0x2, R2 ;  /* 0x0000000206107825 */ /* 0x000fc600078e0202 */
[----:B------:R-:W-:Y:S01]  /*1aaf0*/  STL.64 [R1+0x32c0], R28 ;  /* 0x0032c01c01007387 */ /* 0x000fe20000100a00 */
[----:B0-----:R-:W-:-:S05]  /*1ab00*/  IMAD.WIDE R4, R13, 0x2, R2 ;  /* 0x000000020d047825 */ /* 0x001fca00078e0202 */
[----:B------:R0:W-:Y:S01]  /*1ab10*/  STL.64 [R1+0x88], R4 ;  /* 0x0000880401007387 */ /* 0x0001e20000100a00 */
[----:B------:R-:W-:-:S03]  /*1ab20*/  IMAD.WIDE R12, R7, 0x2, R2 ;  /* 0x00000002070c7825 */ /* 0x000fc600078e0202 */
[----:B------:R-:W-:Y:S01]  /*1ab30*/  STL.64 [R1+0x32a8], R16 ;  /* 0x0032a81001007387 */ /* 0x000fe20000100a00 */
[----:B----4-:R-:W-:-:S04]  /*1ab40*/  IMAD.WIDE R8, R58, 0x2, R2 ;  /* 0x000000023a087825 */ /* 0x010fc800078e0202 */
[----:B0-----:R-:W-:-:S04]  /*1ab50*/  IMAD.WIDE R4, R11, 0x2, R2 ;  /* 0x000000020b047825 */ /* 0x001fc800078e0202 */
[--C-:B------:R-:W-:Y:S01]  /*1ab60*/  IMAD.WIDE R6, R59, 0x2, R2.reuse ;  /* 0x000000023b067825 */ /* 0x100fe200078e0202 */
[----:B------:R0:W-:Y:S03]  /*1ab70*/  STL.64 [R1+0x78], R4 ;  /* 0x0000780401007387 */ /* 0x0001e60000100a00 */
[--C-:B------:R-:W-:Y:S01]  /*1ab80*/  IMAD.WIDE R26, R48, 0x2, R2.reuse ;  /* 0x00000002301a7825 */ /* 0x100fe200078e0202 */
[----:B------:R-:W-:Y:S03]  /*1ab90*/  STL.64 [R1+0x32a0], R12 ;  /* 0x0032a00c01007387 */ /* 0x000fe60000100a00 */
[--C-:B------:R-:W-:Y:S01]  /*1aba0*/  IMAD.WIDE R22, R45, 0x2, R2.reuse ;  /* 0x000000022d167825 */ /* 0x100fe200078e0202 */
[----:B------:R-:W-:Y:S03]  /*1abb0*/  STL.64 [R1+0x60], R8 ;  /* 0x0000600801007387 */ /* 0x000fe60000100a00 */
[--C-:B0-----:R-:W-:Y:S01]  /*1abc0*/  IMAD.WIDE R4, R54, 0x2, R2.reuse ;  /* 0x0000000236047825 */ /* 0x101fe200078e0202 */
[----:B------:R-:W-:Y:S03]  /*1abd0*/  STL.64 [R1+0x58], R6 ;  /* 0x0000580601007387 */ /* 0x000fe60000100a00 */
[--C-:B------:R-:W-:Y:S01]  /*1abe0*/  IMAD.WIDE R18, R43, 0x2, R2.reuse ;  /* 0x000000022b127825 */ /* 0x100fe200078e0202 */
[----:B------:R-:W-:Y:S03]  /*1abf0*/  STL.64 [R1+0x3280], R26 ;  /* 0x0032801a01007387 */ /* 0x000fe60000100a00 */
[--C-:B------:R-:W-:Y:S01]  /*1ac00*/  IMAD.WIDE R14, R35, 0x2, R2.reuse ;  /* 0x00000002230e7825 */ /* 0x100fe200078e0202 */
[----:B------:R-:W-:Y:S03]  /*1ac10*/  STL.64 [R1+0x50], R4 ;  /* 0x0000500401007387 */ /* 0x000fe60000100a00 */
[--C-:B------:R-:W-:Y:S01]  /*1ac20*/  IMAD.WIDE R10, R32, 0x2, R2.reuse ;  /* 0x00000002200a7825 */ /* 0x100fe200078e0202 */
[----:B------:R0:W-:Y:S04]  /*1ac30*/  STL.64 [R1+0x3288], R22 ;  /* 0x0032881601007387 */ /* 0x0001e80000100a00 */
[----:B------:R-:W-:Y:S04]  /*1ac40*/  STL.64 [R1+0x3290], R18 ;  /* 0x0032901201007387 */ /* 0x000fe80000100a00 */
[----:B------:R-:W-:Y:S04]  /*1ac50*/  STL.64 [R1+0x3298], R14 ;  /* 0x0032980e01007387 */ /* 0x000fe80000100a00 */
[----:B------:R1:W-:Y:S04]  /*1ac60*/  STL.64 [R1+0x32d0], R10 ;  /* 0x0032d00a01007387 */ /* 0x0003e80000100a00 */
[----:B0-----:R-:W1:Y:S04]  /*1ac70*/  LDL.LU R23, [R1+0x490] ;  /* 0x0004900001177983 */ /* 0x001e680000300800 */
[----:B------:R-:W2:Y:S04]  /*1ac80*/  LDL.LU R20, [R1+0x494] ;  /* 0x0004940001147983 */ /* 0x000ea80000300800 */
[----:B------:R-:W3:Y:S04]  /*1ac90*/  LDL.LU R26, [R1+0x4a8] ;  /* 0x0004a800011a7983 */ /* 0x000ee80000300800 */
[----:B------:R-:W4:Y:S04]  /*1aca0*/  LDL.LU R21, [R1+0x4ac] ;  /* 0x0004ac0001157983 */ /* 0x000f280000300800 */
[----:B------:R-:W3:Y:S04]  /*1acb0*/  LDL.LU R27, [R1+0x4b8] ;  /* 0x0004b800011b7983 */ /* 0x000ee80000300800 */
[----:B------:R-:W3:Y:S04]  /*1acc0*/  LDL.LU R12, [R1+0x4bc] ;  /* 0x0004bc00010c7983 */ /* 0x000ee80000300800 */
        /* <DEDUP_REMOVED lines=13> */
[----:B-1----:R-:W-:-:S04]  /*1ada0*/  IMAD.WIDE R10, R23, 0x2, R2 ;  /* 0x00000002170a7825 */ /* 0x002fc800078e0202 */
[--C-:B--2---:R-:W-:Y:S02]  /*1adb0*/  IMAD.WIDE R14, R20, 0x2, R2.reuse ;  /* 0x00000002140e7825 */ /* 0x104fe400078e0202 */
[----:B------:R-:W2:Y:S04]  /*1adc0*/  LDL.LU R20, [R1+0x540] ;  /* 0x0005400001147983 */ /* 0x000ea80000300800 */
[----:B------:R3:W-:Y:S04]  /*1add0*/  STL.64 [R1+0x330], R10 ;  /* 0x0003300a01007387 */ /* 0x0007e80000100a00 */
[----:B------:R4:W-:Y:S01]  /*1ade0*/  STL.64 [R1+0x348], R14 ;  /* 0x0003480e01007387 */ /* 0x0009e20000100a00 */
[----:B---3--:R-:W-:-:S04]  /*1adf0*/  IMAD.WIDE R10, R26, 0x2, R2 ;  /* 0x000000021a0a7825 */ /* 0x008fc800078e0202 */
[--C-:B----4-:R-:W-:Y:S02]  /*1ae00*/  IMAD.WIDE R14, R21, 0x2, R2.reuse ;  /* 0x00000002150e7825 */ /* 0x110fe400078e0202 */
[----:B------:R-:W3:Y:S02]  /*1ae10*/  LDL.LU R21, [R1+0x544] ;  /* 0x0005440001157983 */ /* 0x000ee40000300800 */
[--C-:B------:R-:W-:Y:S02]  /*1ae20*/  IMAD.WIDE R18, R12, 0x2, R2.reuse ;  /* 0x000000020c127825 */ /* 0x100fe400078e0202 */
[----:B------:R0:W-:Y:S04]  /*1ae30*/  STL.64 [R1+0x360], R10 ;  /* 0x0003600a01007387 */ /* 0x0001e80000100a00 */
[----:B------:R1:W-:Y:S01]  /*1ae40*/  STL.64 [R1+0x370], R14 ;  /* 0x0003700e01007387 */ /* 0x0003e20000100a00 */
[----:B0-----:R-:W-:-:S04]  /*1ae50*/  IMAD.WIDE R10, R27, 0x2, R2 ;  /* 0x000000021b0a7825 */ /* 0x001fc800078e0202 */
[--C-:B-1----:R-:W-:Y:S01]  /*1ae60*/  IMAD.WIDE R14, R13, 0x2, R2.reuse ;  /* 0x000000020d0e7825 */ /* 0x102fe200078e0202 */
[----:B------:R0:W-:Y:S03]  /*1ae70*/  STL.64 [R1+0x388], R10 ;  /* 0x0003880a01007387 */ /* 0x0001e60000100a00 */
[--C-:B------:R-:W-:Y:S01]  /*1ae80*/  IMAD.WIDE R12, R60, 0x2, R2.reuse ;  /* 0x000000023c0c7825 */ /* 0x100fe200078e0202 */
[----:B------:R-:W-:Y:S04]  /*1ae90*/  STL.64 [R1+0x398], R18 ;  /* 0x0003981201007387 */ /* 0x000fe80000100a00 */
[----:B------:R-:W-:Y:S01]  /*1aea0*/  STL.64 [R1+0x3b0], R14 ;  /* 0x0003b00e01007387 */ /* 0x000fe20000100a00 */
[----:B0-----:R-:W-:-:S03]  /*1aeb0*/  IMAD.WIDE R10, R16, 0x2, R2 ;  /* 0x00000002100a7825 */ /* 0x001fc600078e0202 */
[----:B------:R-:W4:Y:S04]  /*1aec0*/  LDL.LU R60, [R1+0x550] ;  /* 0x00055000013c7983 */ /* 0x000f280000300800 */
[----:B------:R-:W-:Y:S04]  /*1aed0*/  STL.64 [R1+0x3c0], R10 ;  /* 0x0003c00a01007387 */ /* 0x000fe80000100a00 */
[----:B------:R0:W-:Y:S02]  /*1aee0*/  STL.64 [R1+0x3d8], R12 ;  /* 0x0003d80c01007387 */ /* 0x0001e40000100a00 */
[----:B0-----:R-:W-:-:S02]  /*1aef0*/  IMAD.WIDE R12, R61, 0x2, R2 ;  /* 0x000000023d0c7825 */ /* 0x001fc400078e0202 */
[----:B------:R-:W4:Y:S02]  /*1af00*/  LDL.LU R61, [R1+0x554] ;  /* 0x00055400013d7983 */ /* 0x000f240000300800 */
[----:B------:R-:W-:-:S05]  /*1af10*/  IMAD.WIDE R10, R17, 0x2, R2 ;  /* 0x00000002110a7825 */ /* 0x000fca00078e0202 */
[----:B------:R0:W-:Y:S01]  /*1af20*/  STL.64 [R1+0x3e8], R10 ;  /* 0x0003e80a01007387 */ /* 0x0001e20000100a00 */
[----:B------:R-:W-:-:S03]  /*1af30*/  IMAD.WIDE R14, R29, 0x2, R2 ;  /* 0x000000021d0e7825 */ /* 0x000fc600078e0202 */
[----:B------:R1:W-:Y:S01]  /*1af40*/  STL.64 [R1+0x400], R12 ;  /* 0x0004000c01007387 */ /* 0x0003e20000100a00 */
[----:B0-----:R-:W-:-:S04]  /*1af50*/  IMAD.WIDE R10, R28, 0x2, R2 ;  /* 0x000000021c0a7825 */ /* 0x001fc800078e0202 */
[--C-:B-1----:R-:W-:Y:S01]  /*1af60*/  IMAD.WIDE R12, R8, 0x2, R2.reuse ;  /* 0x00000002080c7825 */ /* 0x102fe200078e0202 */
[----:B------:R0:W-:Y:S04]  /*1af70*/  STL.64 [R1+0x418], R10 ;  /* 0x0004180a01007387 */ /* 0x0001e80000100a00 */
[----:B------:R1:W-:Y:S04]  /*1af80*/  STL.64 [R1+0x428], R14 ;  /* 0x0004280e01007387 */ /* 0x0003e80000100a00 */
[----:B------:R-:W-:Y:S01]  /*1af90*/  STL.64 [R1+0x440], R12 ;  /* 0x0004400c01007387 */ /* 0x000fe20000100a00 */
[----:B0-----:R-:W-:-:S03]  /*1afa0*/  IMAD.WIDE R10, R9, 0x2, R2 ;  /* 0x00000002090a7825 */ /* 0x001fc600078e0202 */
[----:B-1----:R-:W4:Y:S01]  /*1afb0*/  LDL.LU R14, [R1+0x560] ;  /* 0x00056000010e7983 */ /* 0x002f220000300800 */
[----:B------:R-:W-:-:S03]  /*1afc0*/  IMAD.WIDE R8, R24, 0x2, R2 ;  /* 0x0000000218087825 */ /* 0x000fc600078e0202 */
[----:B------:R-:W-:Y:S04]  /*1afd0*/  STL.64 [R1+0x450], R10 ;  /* 0x0004500a01007387 */ /* 0x000fe80000100a00 */
[----:B------:R-:W4:Y:S04]  /*1afe0*/  LDL.LU R15, [R1+0x564] ;  /* 0x00056400010f7983 */ /* 0x000f280000300800 */
[----:B------:R0:W-:Y:S04]  /*1aff0*/  STL.64 [R1+0x468], R8 ;  /* 0x0004680801007387 */ /* 0x0001e80000100a00 */
[----:B------:R-:W4:Y:S04]  /*1b000*/  LDL.LU R18, [R1+0x570] ;  /* 0x0005700001127983 */ /* 0x000f280000300800 */
[----:B------:R-:W4:Y:S01]  /*1b010*/  LDL.LU R24, [R1+0x574] ;  /* 0x0005740001187983 */ /* 0x000f220000300800 */
[----:B0-----:R-:W-:-:S03]  /*1b020*/  IMAD.WIDE R8, R25, 0x2, R2 ;  /* 0x0000000219087825 */ /* 0x001fc600078e0202 */
[----:B------:R-:W4:Y:S04]  /*1b030*/  LDL.LU R19, [R1+0x580] ;  /* 0x0005800001137983 */ /* 0x000f280000300800 */
[----:B------:R-:W4:Y:S04]  /*1b040*/  LDL.LU R25, [R1+0x584] ;  /* 0x0005840001197983 */ /* 0x000f280000300800 */
[----:B------:R0:W-:Y:S04]  /*1b050*/  STL.64 [R1+0x478], R8 ;  /* 0x0004780801007387 */ /* 0x0001e80000100a00 */
[----:B------:R-:W4:Y:S01]  /*1b060*/  LDL.LU R22, [R1+0x590] ;  /* 0x0005900001167983 */ /* 0x000f220000300800 */
[----:B0-----:R-:W-:-:S03]  /*1b070*/  IMAD.WIDE R8, R4, 0x2, R2 ;  /* 0x0000000204087825 */ /* 0x001fc600078e0202 */
[----:B------:R-:W4:Y:S04]  /*1b080*/  LDL.LU R4, [R1+0x594] ;  /* 0x0005940001047983 */ /* 0x000f280000300800 */
[----:B------:R0:W-:Y:S04]  /*1b090*/  STL.64 [R1+0x490], R8 ;  /* 0x0004900801007387 */ /* 0x0001e80000100a00 */
[----:B------:R-:W4:Y:S01]  /*1b0a0*/  LDL.LU R23, [R1+0x598] ;  /* 0x0005980001177983 */ /* 0x000f220000300800 */
[----:B0-----:R-:W-:-:S03]  /*1b0b0*/  IMAD.WIDE R8, R5, 0x2, R2 ;  /* 0x0000000205087825 */ /* 0x001fc600078e0202 */
[----:B------:R-:W4:Y:S04]  /*1b0c0*/  LDL.LU R5, [R1+0x59c] ;  /* 0x00059c0001057983 */ /* 0x000f280000300800 */
[----:B------:R2:W-:Y:S04]  /*1b0d0*/  STL.64 [R1+0x4a8], R8 ;  /* 0x0004a80801007387 */ /* 0x0005e80000100a00 */
[----:B------:R-:W4:Y:S01]  /*1b0e0*/  LDL.LU R26, [R1+0x5a8] ;  /* 0x0005a800011a7983 */ /* 0x000f220000300800 */
[----:B--2---:R-:W-:-:S03]  /*1b0f0*/  IMAD.WIDE R8, R20, 0x2, R2 ;  /* 0x0000000214087825 */ /* 0x004fc600078e0202 */
[----:B------:R-:W2:Y:S04]  /*1b100*/  LDL.LU R20, [R1+0x5b0] ;  /* 0x0005b00001147983 */ /* 0x000ea80000300800 */
[----:B------:R3:W-:Y:S04]  /*1b110*/  STL.64 [R1+0x4b8], R8 ;  /* 0x0004b80801007387 */ /* 0x0007e80000100a00 */
[----:B------:R-:W2:Y:S04]  /*1b120*/  LDL.LU R27, [R1+0x5c0] ;  /* 0x0005c000011b7983 */ /* 0x000ea80000300800 */
[----:B------:R-:W2:Y:S01]  /*1b130*/  LDL.LU R12, [R1+0x5c8] ;  /* 0x0005c800010c7983 */ /* 0x000ea20000300800 */
[----:B---3--:R-:W-:-:S05]  /*1b140*/  IMAD.WIDE R8, R21, 0x2, R2 ;  /* 0x0000000215087825 */ /* 0x008fca00078e0202 */
[----:B------:R4:W-:Y:S04]  /*1b150*/  STL.64 [R1+0x4d0], R8 ;  /* 0x0004d00801007387 */ /* 0x0009e80000100a00 */
[----:B------:R-:W3:Y:S04]  /*1b160*/  LDL.LU R13, [R1+0x5d8] ;  /* 0x0005d800010d7983 */ /* 0x000ee80000300800 */
[----:B------:R-:W3:Y:S04]  /*1b170*/  LDL.LU R16, [R1+0x5e0] ;  /* 0x0005e00001107983 */ /* 0x000ee80000300800 */
[----:B------:R-:W3:Y:S04]  /*1b180*/  LDL.LU R21, [R1+0x5f0] ;  /* 0x0005f00001157983 */ /* 0x000ee80000300800 */
[----:B------:R-:W3:Y:S01]  /*1b190*/  LDL.LU R17, [R1+0x5f8] ;  /* 0x0005f80001117983 */ /* 0x000ee20000300800 */
[----:B----4-:R-:W-:-:S03]  /*1b1a0*/  IMAD.WIDE R8, R60, 0x2, R2 ;  /* 0x000000023c087825 */ /* 0x010fc600078e0202 */
[----:B------:R-:W4:Y:S04]  /*1b1b0*/  LDL.LU R60, [R1+0x608] ;  /* 0x00060800013c7983 */ /* 0x000f280000300800 */
[----:B------:R0:W-:Y:S04]  /*1b1c0*/  STL.64 [R1+0x4e0], R8 ;  /* 0x0004e00801007387 */ /* 0x0001e80000100a00 */
[----:B------:R-:W4:Y:S04]  /*1b1d0*/  LDL.LU R28, [R1+0x610] ;  /* 0x00061000011c7983 */ /* 0x000f280000300800 */
[----:B------:R-:W4:Y:S01]  /*1b1e0*/  LDL.LU R29, [R1+0x620] ;  /* 0x00062000011d7983 */ /* 0x000f220000300800 */
[----:B0-----:R-:W-:-:S05]  /*1b1f0*/  IMAD.WIDE R8, R61, 0x2, R2 ;  /* 0x000000023d087825 */ /* 0x001fca00078e0202 */
[----:B------:R0:W-:Y:S04]  /*1b200*/  STL.64 [R1+0x4f8], R8 ;  /* 0x0004f80801007387 */ /* 0x0001e80000100a00 */
[----:B0-----:R-:W4:Y:S04]  /*1b210*/  LDL.LU R8, [R1+0x628] ;  /* 0x0006280001087983 */ /* 0x001f280000300800 */
[----:B------:R-:W4:Y:S04]  /*1b220*/  LDL.LU R9, [R1+0x638] ;  /* 0x0006380001097983 */ /* 0x000f280000300800 */
[----:B------:R-:W4:Y:S01]  /*1b230*/  LDL.LU R61, [R1+0x640] ;  /* 0x00064000013d7983 */ /* 0x000f220000300800 */
[----:B------:R-:W-:-:S04]  /*1b240*/  IMAD.WIDE R10, R14, 0x2, R2 ;  /* 0x000000020e0a7825 */ /* 0x000fc800078e0202 */
[--C-:B------:R-:W-:Y:S01]  /*1b250*/  IMAD.WIDE R14, R15, 0x2, R2.reuse ;  /* 0x000000020f0e7825 */ /* 0x100fe200078e0202 */
[----:B------:R0:W-:Y:S04]  /*1b260*/  STL.64 [R1+0x508], R10 ;  /* 0x0005080a01007387 */ /* 0x0001e80000100a00 */
[----:B------:R1:W-:Y:S01]  /*1b270*/  STL.64 [R1+0x520], R14 ;  /* 0x0005200e01007387 */ /* 0x0003e20000100a00 */
[----:B0-----:R-:W-:-:S04]  /*1b280*/  IMAD.WIDE R10, R18, 0x2, R2 ;  /* 0x00000002120a7825 */ /* 0x001fc800078e0202 */
[--C-:B-1----:R-:W-:Y:S02]  /*1b290*/  IMAD.WIDE R14, R24, 0x2, R2.reuse ;  /* 0x00000002180e7825 */ /* 0x102fe400078e0202 */
[----:B------:R-:W4:Y:S04]  /*1b2a0*/  LDL.LU R24, [R1+0x650] ;  /* 0x0006500001187983 */ /* 0x000f280000300800 */
        /* <DEDUP_REMOVED lines=18> */
[--C-:B--2---:R-:W-:Y:S02]  /*1b3d0*/  IMAD.WIDE R14, R20, 0x2, R2.reuse ;  /* 0x00000002140e7825 */ /* 0x104fe400078e0202 */
[----:B------:R-:W2:Y:S04]  /*1b3e0*/  LDL.LU R20, [R1+0x680] ;  /* 0x0006800001147983 */ /* 0x000ea80000300800 */
[----:B------:R0:W-:Y:S04]  /*1b3f0*/  STL.64 [R1+0x5a8], R10 ;  /* 0x0005a80a01007387 */ /* 0x0001e80000100a00 */
[----:B------:R3:W-:Y:S01]  /*1b400*/  STL.64 [R1+0x5b0], R14 ;  /* 0x0005b00e01007387 */ /* 0x0007e20000100a00 */
[----:B------:R-:W-:-:S04]  /*1b410*/  IMAD.WIDE R18, R12, 0x2, R2 ;  /* 0x000000020c127825 */ /* 0x000fc800078e0202 */
[----:B0-----:R-:W-:-:S05]  /*1b420*/  IMAD.WIDE R10, R27, 0x2, R2 ;  /* 0x000000021b0a7825 */ /* 0x001fca00078e0202 */
[----:B------:R0:W-:Y:S01]  /*1b430*/  STL.64 [R1+0x5c0], R10 ;  /* 0x0005c00a01007387 */ /* 0x0001e20000100a00 */
[----:B---3--:R-:W-:-:S03]  /*1b440*/  IMAD.WIDE R14, R13, 0x2, R2 ;  /* 0x000000020d0e7825 */ /* 0x008fc600078e0202 */
[----:B------:R-:W-:Y:S04]  /*1b450*/  STL.64 [R1+0x5c8], R18 ;  /* 0x0005c81201007387 */ /* 0x000fe80000100a00 */
[----:B------:R-:W-:Y:S01]  /*1b460*/  STL.64 [R1+0x5d8], R14 ;  /* 0x0005d80e01007387 */ /* 0x000fe20000100a00 */
[----:B0-----:R-:W-:-:S04]  /*1b470*/  IMAD.WIDE R10, R16, 0x2, R2 ;  /* 0x00000002100a7825 */ /* 0x001fc800078e0202 */
[--C-:B------:R-:W-:Y:S02]  /*1b480*/  IMAD.WIDE R12, R21, 0x2, R2.reuse ;  /* 0x00000002150c7825 */ /* 0x100fe400078e0202 */
[----:B------:R-:W3:Y:S04]  /*1b490*/  LDL.LU R21, [R1+0x690] ;  /* 0x0006900001157983 */ /* 0x000ee80000300800 */
[----:B------:R0:W-:Y:S04]  /*1b4a0*/  STL.64 [R1+0x5e0], R10 ;  /* 0x0005e00a01007387 */ /* 0x0001e80000100a00 */
[----:B------:R4:W-:Y:S01]  /*1b4b0*/  STL.64 [R1+0x5f0], R12 ;  /* 0x0005f00c01007387 */ /* 0x0009e20000100a00 */
[----:B0-----:R-:W-:-:S04]  /*1b4c0*/  IMAD.WIDE R10, R17, 0x2, R2 ;  /* 0x00000002110a7825 */ /* 0x001fc800078e0202 */
[--C-:B----4-:R-:W-:Y:S02]  /*1b4d0*/  IMAD.WIDE R12, R60, 0x2, R2.reuse ;  /* 0x000000023c0c7825 */ /* 0x110fe400078e0202 */
[----:B------:R-:W4:Y:S04]  /*1b4e0*/  LDL.LU R60, [R1+0x698] ;  /* 0x00069800013c7983 */ /* 0x000f280000300800 */
[----:B------:R0:W-:Y:S01]  /*1b4f0*/  STL.64 [R1+0x5f8], R10 ;  /* 0x0005f80a01007387 */ /* 0x0001e20000100a00 */
[----:B------:R-:W-:-:S03]  /*1b500*/  IMAD.WIDE R14, R29, 0x2, R2 ;  /* 0x000000021d0e7825 */ /* 0x000fc600078e0202 */
[----:B------:R1:W-:Y:S01]  /*1b510*/  STL.64 [R1+0x608], R12 ;  /* 0x0006080c01007387 */ /* 0x0003e20000100a00 */
[----:B0-----:R-:W-:-:S05]  /*1b520*/  IMAD.WIDE R10, R28, 0x2, R2 ;  /* 0x000000021c0a7825 */ /* 0x001fca00078e0202 */
[----:B------:R0:W-:Y:S04]  /*1b530*/  STL.64 [R1+0x610], R10 ;  /* 0x0006100a01007387 */ /* 0x0001e80000100a00 */
[----:B------:R0:W-:Y:S01]  /*1b540*/  STL.64 [R1+0x620], R14 ;  /* 0x0006200e01007387 */ /* 0x0001e20000100a00 */
[----:B-1----:R-:W-:-:S04]  /*1b550*/  IMAD.WIDE R12, R8, 0x2, R2 ;  /* 0x00000002080c7825 */ /* 0x002fc800078e0202 */
[--C-:B0-----:R-:W-:Y:S01]  /*1b560*/  IMAD.WIDE R10, R9, 0x2, R2.reuse ;  /* 0x00000002090a7825 */ /* 0x101fe200078e0202 */
[----:B------:R-:W-:Y:S03]  /*1b570*/  STL.64 [R1+0x628], R12 ;  /* 0x0006280c01007387 */ /* 0x000fe60000100a00 */
[--C-:B------:R-:W-:Y:S01]  /*1b580*/  IMAD.WIDE R8, R61, 0x2, R2.reuse ;  /* 0x000000023d087825 */ /* 0x100fe200078e0202 */
[----:B------:R-:W4:Y:S04]  /*1b590*/  LDL.LU R14, [R1+0x6a8] ;  /* 0x0006a800010e7983 */ /* 0x000f280000300800 */
[----:B------:R-:W-:Y:S04]  /*1b5a0*/  STL.64 [R1+0x638], R10 ;  /* 0x0006380a01007387 */ /* 0x000fe80000100a00 */
[----:B------:R-:W4:Y:S04]  /*1b5b0*/  LDL.LU R15, [R1+0x6b0] ;  /* 0x0006b000010f7983 */ /* 0x000f280000300800 */
[----:B------:R0:W-:Y:S04]  /*1b5c0*/  STL.64 [R1+0x640], R8 ;  /* 0x0006400801007387 */ /* 0x0001e80000100a00 */
[----:B------:R-:W4:Y:S04]  /*1b5d0*/  LDL.LU R18, [R1+0x6c0] ;  /* 0x0006c00001127983 */ /* 0x000f280000300800 */
[----:B------:R-:W4:Y:S04]  /*1b5e0*/  LDL.LU R61, [R1+0x6c8] ;  /* 0x0006c800013d7983 */ /* 0x000f280000300800 */
        /* <DEDUP_REMOVED lines=16> */
[----:B------:R-:W4:Y:S04]  /*1b6f0*/  LDL.LU R27, [R1+0x738] ;  /* 0x00073800011b7983 */ /* 0x000f280000300800 */
[----:B------:R-:W4:Y:S01]  /*1b700*/  LDL.LU R12, [R1+0x740] ;  /* 0x00074000010c7983 */ /* 0x000f220000300800 */
[----:B--2---:R-:W-:-:S05]  /*1b710*/  IMAD.WIDE R8, R20, 0x2, R2 ;  /* 0x0000000214087825 */ /* 0x004fca00078e0202 */
[----:B------:R3:W-:Y:S04]  /*1b720*/  STL.64 [R1+0x680], R8 ;  /* 0x0006800801007387 */ /* 0x0007e80000100a00 */
[----:B------:R-:W2:Y:S04]  /*1b730*/  LDL.LU R13, [R1+0x750] ;  /* 0x00075000010d7983 */ /* 0x000ea80000300800 */
[----:B------:R-:W2:Y:S04]  /*1b740*/  LDL.LU R16, [R1+0x758] ;  /* 0x0007580001107983 */ /* 0x000ea80000300800 */
[----:B------:R-:W2:Y:S04]  /*1b750*/  LDL.LU R20, [R1+0x768] ;  /* 0x0007680001147983 */ /* 0x000ea80000300800 */
[----:B------:R-:W2:Y:S01]  /*1b760*/  LDL.LU R17, [R1+0x778] ;  /* 0x0007780001117983 */ /* 0x000ea20000300800 */
[----:B---3--:R-:W-:-:S03]  /*1b770*/  IMAD.WIDE R8, R21, 0x2, R2 ;  /* 0x0000000215087825 */ /* 0x008fc600078e0202 */
[----:B------:R-:W3:Y:S04]  /*1b780*/  LDL.LU R21, [R1+0x780] ;  /* 0x0007800001157983 */ /* 0x000ee80000300800 */
[----:B------:R4:W-:Y:S04]  /*1b790*/  STL.64 [R1+0x690], R8 ;  /* 0x0006900801007387 */ /* 0x0009e80000100a00 */
[----:B------:R-:W3:Y:S04]  /*1b7a0*/  LDL.LU R28, [R1+0x790] ;  /* 0x00079000011c7983 */ /* 0x000ee80000300800 */
[----:B------:R-:W3:Y:S01]  /*1b7b0*/  LDL.LU R29, [R1+0x798] ;  /* 0x00079800011d7983 */ /* 0x000ee20000300800 */
[----:B----4-:R-:W-:-:S05]  /*1b7c0*/  IMAD.WIDE R8, R60, 0x2, R2 ;  /* 0x000000023c087825 */ /* 0x010fca00078e0202 */
[----:B------:R0:W-:Y:S04]  /*1b7d0*/  STL.64 [R1+0x698], R8 ;  /* 0x0006980801007387 */ /* 0x0001e80000100a00 */
[----:B0-----:R-:W4:Y:S04]  /*1b7e0*/  LDL.LU R8, [R1+0x7a8] ;  /* 0x0007a80001087983 */ /* 0x001f280000300800 */
[----:B------:R-:W4:Y:S04]  /*1b7f0*/  LDL.LU R9, [R1+0x7b0] ;  /* 0x0007b00001097983 */ /* 0x000f280000300800 */
[----:B------:R-:W4:Y:S01]  /*1b800*/  LDL.LU R60, [R1+0x7c0] ;  /* 0x0007c000013c7983 */ /* 0x000f220000300800 */
[----:B------:R-:W-:-:S04]  /*1b810*/  IMAD.WIDE R10, R14, 0x2, R2 ;  /* 0x000000020e0a7825 */ /* 0x000fc800078e0202 */
[--C-:B------:R-:W-:Y:S01]  /*1b820*/  IMAD.WIDE R14, R15, 0x2, R2.reuse ;  /* 0x000000020f0e7825 */ /* 0x100fe200078e0202 */
[----:B------:R-:W-:Y:S04]  /*1b830*/  STL.64 [R1+0x6a8], R10 ;  /* 0x0006a80a01007387 */ /* 0x000fe80000100a00 */
[----:B------:R0:W-:Y:S02]  /*1b840*/  STL.64 [R1+0x6b0], R14 ;  /* 0x0006b00e01007387 */ /* 0x0001e40000100a00 */
[--C-:B0-----:R-:W-:Y:S02]  /*1b850*/  IMAD.WIDE R14, R61, 0x2, R2.reuse ;  /* 0x000000023d0e7825 */ /* 0x101fe400078e0202 */
[----:B------:R-:W4:Y:S02]  /*1b860*/  LDL.LU R61, [R1+0x7c8] ;  /* 0x0007c800013d7983 */ /* 0x000f240000300800 */
[----:B------:R-:W-:-:S05]  /*1b870*/  IMAD.WIDE R10, R18, 0x2, R2 ;  /* 0x00000002120a7825 */ /* 0x000fca00078e0202 */
        /* <DEDUP_REMOVED lines=23> */
[----:B0-----:R-:W-:-:S05]  /*1b9f0*/  IMAD.WIDE R10, R27, 0x2, R2 ;  /* 0x000000021b0a7825 */ /* 0x001fca00078e0202 */
[----:B------:R0:W-:Y:S04]  /*1ba00*/  STL.64 [R1+0x738], R10 ;  /* 0x0007380a01007387 */ /* 0x0001e80000100a00 */
[----:B------:R-:W-:Y:S01]  /*1ba10*/  STL.64 [R1+0x740], R18 ;  /* 0x0007401201007387 */ /* 0x000fe20000100a00 */
[----:B--2---:R-:W-:-:S04]  /*1ba20*/  IMAD.WIDE R14, R13, 0x2, R2 ;  /* 0x000000020d0e7825 */ /* 0x004fc800078e0202 */
[--C-:B0-----:R-:W-:Y:S01]  /*1ba30*/  IMAD.WIDE R10, R16, 0x2, R2.reuse ;  /* 0x00000002100a7825 */ /* 0x101fe200078e0202 */
[----:B------:R-:W-:Y:S03]  /*1ba40*/  STL.64 [R1+0x750], R14 ;  /* 0x0007500e01007387 */ /* 0x000fe60000100a00 */
[--C-:B------:R-:W-:Y:S02]  /*1ba50*/  IMAD.WIDE R12, R20, 0x2, R2.reuse ;  /* 0x00000002140c7825 */ /* 0x100fe400078e0202 */
[----:B------:R-:W2:Y:S04]  /*1ba60*/  LDL.LU R20, [R1+0x808] ;  /* 0x0008080001147983 */ /* 0x000ea80000300800 */
[----:B------:R0:W-:Y:S04]  /*1ba70*/  STL.64 [R1+0x758], R10 ;  /* 0x0007580a01007387 */ /* 0x0001e80000100a00 */
[----:B------:R3:W-:Y:S01]  /*1ba80*/  STL.64 [R1+0x768], R12 ;  /* 0x0007680c01007387 */ /* 0x0007e20000100a00 */
[----:B0-----:R-:W-:-:S04]  /*1ba90*/  IMAD.WIDE R10, R17, 0x2, R2 ;  /* 0x00000002110a7825 */ /* 0x001fc800078e0202 */
[--C-:B---3--:R-:W-:Y:S02]  /*1baa0*/  IMAD.WIDE R12, R21, 0x2, R2.reuse ;  /* 0x00000002150c7825 */ /* 0x108fe400078e0202 */
[----:B------:R-:W3:Y:S04]  /*1bab0*/  LDL.LU R21, [R1+0x810] ;  /* 0x0008100001157983 */ /* 0x000ee80000300800 */
[----:B------:R0:W-:Y:S04]  /*1bac0*/  STL.64 [R1+0x778], R10 ;  /* 0x0007780a01007387 */ /* 0x0001e80000100a00 */
[----:B------:R4:W-:Y:S01]  /*1bad0*/  STL.64 [R1+0x780], R12 ;  /* 0x0007800c01007387 */ /* 0x0009e20000100a00 */
[----:B------:R-:W-:-:S04]  /*1bae0*/  IMAD.WIDE R14, R29, 0x2, R2 ;  /* 0x000000021d0e7825 */ /* 0x000fc800078e0202 */
[----:B0-----:R-:W-:-:S05]  /*1baf0*/  IMAD.WIDE R10, R28, 0x2, R2 ;  /* 0x000000021c0a7825 */ /* 0x001fca00078e0202 */
[----:B------:R0:W-:Y:S04]  /*1bb00*/  STL.64 [R1+0x790], R10 ;  /* 0x0007900a01007387 */ /* 0x0001e80000100a00 */
[----:B------:R1:W-:Y:S01]  /*1bb10*/  STL.64 [R1+0x798], R14 ;  /* 0x0007980e01007387 */ /* 0x0003e20000100a00 */
[----:B----4-:R-:W-:-:S04]  /*1bb20*/  IMAD.WIDE R12, R8, 0x2, R2 ;  /* 0x00000002080c7825 */ /* 0x010fc800078e0202 */
[--C-:B0-----:R-:W-:Y:S01]  /*1bb30*/  IMAD.WIDE R10, R9, 0x2, R2.reuse ;  /* 0x00000002090a7825 */ /* 0x101fe200078e0202 */
[----:B------:R-:W-:Y:S03]  /*1bb40*/  STL.64 [R1+0x7a8], R12 ;  /* 0x0007a80c01007387 */ /* 0x000fe60000100a00 */
[--C-:B------:R-:W-:Y:S01]  /*1bb50*/  IMAD.WIDE R8, R60, 0x2, R2.reuse ;  /* 0x000000023c087825 */ /* 0x100fe200078e0202 */
[----:B-1----:R-:W4:Y:S04]  /*1bb60*/  LDL.LU R14, [R1+0x820] ;  /* 0x00082000010e7983 */ /* 0x002f280000300800 */
        /* <DEDUP_REMOVED lines=23> */
[----:B0-----:R-:W-:-:S05]  /*1bce0*/  IMAD.WIDE R8, R5, 0x2, R2 ;  /* 0x0000000205087825 */ /* 0x001fca00078e0202 */
[----:B------:R2:W-:Y:S04]  /*1bcf0*/  STL.64 [R1+0x7f8], R8 ;  /* 0x0007f80801007387 */ /* 0x0005e80000100a00 */
[----:B------:R-:W4:Y:S04]  /*1bd00*/  LDL.LU R13, [R1+0x8c8] ;  /* 0x0008c800010d7983 */ /* 0x000f280000300800 */
[----:B------:R-:W4:Y:S04]  /*1bd10*/  LDL.LU R16, [R1+0x8d8] ;  /* 0x0008d80001107983 */ /* 0x000f280000300800 */
[----:B------:R-:W4:Y:S04]  /*1bd20*/  LDL.LU R5, [R1+0x8e0] ;  /* 0x0008e00001057983 */ /* 0x000f280000300800 */
        /* <DEDUP_REMOVED lines=8> */
[----:B0-----:R-:W3:Y:S04]  /*1bdb0*/  LDL.LU R8, [R1+0x920] ;  /* 0x0009200001087983 */ /* 0x001ee80000300800 */
[----:B------:R-:W3:Y:S04]  /*1bdc0*/  LDL.LU R9, [R1+0x928] ;  /* 0x0009280001097983 */ /* 0x000ee80000300800 */
[----:B------:R-:W3:Y:S01]  /*1bdd0*/  LDL.LU R21, [R1+0x938] ;  /* 0x0009380001157983 */ /* 0x000ee20000300800 */
[----:B----4-:R-:W-:-:S04]  /*1bde0*/  IMAD.WIDE R10, R14, 0x2, R2 ;  /* 0x000000020e0a7825 */ /* 0x010fc800078e0202 */
[--C-:B------:R-:W-:Y:S01]  /*1bdf0*/  IMAD.WIDE R14, R15, 0x2, R2.reuse ;  /* 0x000000020f0e7825 */ /* 0x100fe200078e0202 */
        /* <DEDUP_REMOVED lines=25> */
[----:B------:R0:W-:Y:S01]  /*1bf90*/  STL.64 [R1+0x898], R10 ;  /* 0x0008980a01007387 */ /* 0x0001e20000100a00 */
[----:B------:R-:W-:-:S03]  /*1bfa0*/  IMAD.WIDE R18, R12, 0x2, R2 ;  /* 0x000000020c127825 */ /* 0x000fc600078e0202 */
[----:B------:R1:W-:Y:S01]  /*1bfb0*/  STL.64 [R1+0x8a8], R14 ;  /* 0x0008a80e01007387 */ /* 0x0003e20000100a00 */
[----:B0-----:R-:W-:-:S04]  /*1bfc0*/  IMAD.WIDE R10, R27, 0x2, R2 ;  /* 0x000000021b0a7825 */ /* 0x001fc800078e0202 */
[--C-:B-1----:R-:W-:Y:S01]  /*1bfd0*/  IMAD.WIDE R14, R13, 0x2, R2.reuse ;  /* 0x000000020d0e7825 */ /* 0x102fe200078e0202 */
[----:B------:R0:W-:Y:S04]  /*1bfe0*/  STL.64 [R1+0x8b0], R10 ;  /* 0x0008b00a01007387 */ /* 0x0001e80000100a00 */
[----:B------:R-:W-:Y:S01]  /*1bff0*/  STL.64 [R1+0x8c0], R18 ;  /* 0x0008c01201007387 */ /* 0x000fe20000100a00 */
[----:B------:R-:W-:-:S03]  /*1c000*/  IMAD.WIDE R12, R5, 0x2, R2 ;  /* 0x00000002050c7825 */ /* 0x000fc600078e0202 */
[----:B------:R-:W-:Y:S01]  /*1c010*/  STL.64 [R1+0x8c8], R14 ;  /* 0x0008c80e01007387 */ /* 0x000fe20000100a00 */
[----:B0-----:R-:W-:-:S03]  /*1c020*/  IMAD.WIDE R10, R16, 0x2, R2 ;  /* 0x00000002100a7825 */ /* 0x001fc600078e0202 */
        /* <DEDUP_REMOVED lines=10> */
[----:B------:R0:W-:Y:S04]  /*1c0d0*/  STL.64 [R1+0x908], R10 ;  /* 0x0009080a01007387 */ /* 0x0001e80000100a00 */
[----:B------:R1:W-:Y:S01]  /*1c0e0*/  STL.64 [R1+0x910], R14 ;  /* 0x0009100e01007387 */ /* 0x0003e20000100a00 */
[----:B---3--:R-:W-:-:S04]  /*1c0f0*/  IMAD.WIDE R12, R8, 0x2, R2 ;  /* 0x00000002080c7825 */ /* 0x008fc800078e0202 */
[--C-:B0-----:R-:W-:Y:S01]  /*1c100*/  IMAD.WIDE R10, R9, 0x2, R2.reuse ;  /* 0x00000002090a7825 */ /* 0x101fe200078e0202 */
[----:B------:R-:W-:Y:S03]  /*1c110*/  STL.64 [R1+0x920], R12 ;  /* 0x0009200c01007387 */ /* 0x000fe60000100a00 */
[--C-:B------:R-:W-:Y:S01]  /*1c120*/  IMAD.WIDE R8, R21, 0x2, R2.reuse ;  /* 0x0000000215087825 */ /* 0x100fe200078e0202 */
[----:B-1----:R-:W3:Y:S04]  /*1c130*/  LDL.LU R14, [R1+0x998] ;  /* 0x00099800010e7983 */ /* 0x002ee80000300800 */
[----:B------:R-:W-:Y:S04]  /*1c140*/  STL.64 [R1+0x928], R10 ;  /* 0x0009280a01007387 */ /* 0x000fe80000100a00 */
[----:B------:R-:W3:Y:S04]  /*1c150*/  LDL.LU R15, [R1+0x9a8] ;  /* 0x0009a800010f7983 */ /* 0x000ee80000300800 */
[----:B------:R4:W-:Y:S04]  /*1c160*/  STL.64 [R1+0x938], R8 ;  /* 0x0009380801007387 */ /* 0x0009e80000100a00 */
[----:B------:R-:W3:Y:S04]  /*1c170*/  LDL.LU R18, [R1+0x9b0] ;  /* 0x0009b00001127983 */ /* 0x000ee80000300800 */
[----:B------:R-:W3:Y:S04]  /*1c180*/  LDL.LU R21, [R1+0x9c0] ;  /* 0x0009c00001157983 */ /* 0x000ee80000300800 */
[----:B------:R-:W3:Y:S01]  /*1c190*/  LDL.LU R19, [R1+0x9c8] ;  /* 0x0009c80001137983 */ /* 0x000ee20000300800 */
[----:B----4-:R-:W-:-:S03]  /*1c1a0*/  IMAD.WIDE R8, R60, 0x2, R2 ;  /* 0x000000023c087825 */ /* 0x010fc600078e0202 */
        /* <DEDUP_REMOVED lines=29> */
[----:B0-----:R-:W2:Y:S04]  /*1c380*/  LDL.LU R8, [R1+0x430] ;  /* 0x0004300001087983 */ /* 0x001ea80000300800 */
[----:B------:R-:W2:Y:S04]  /*1c390*/  LDL.LU R9, [R1+0x40c] ;  /* 0x00040c0001097983 */ /* 0x000ea80000300800 */
[----:B------:R-:W2:Y:S01]  /*1c3a0*/  LDL.LU R20, [R1+0x408] ;  /* 0x0004080001147983 */ /* 0x000ea20000300800 */
[----:B---3--:R-:W-:-:S04]  /*1c3b0*/  IMAD.WIDE R10, R14, 0x2, R2 ;  /* 0x000000020e0a7825 */ /* 0x008fc800078e0202 */
[--C-:B------:R-:W-:Y:S01]  /*1c3c0*/  IMAD.WIDE R14, R15, 0x2, R2.reuse ;  /* 0x000000020f0e7825 */ /* 0x100fe200078e0202 */
[----:B------:R0:W-:Y:S04]  /*1c3d0*/  STL.64 [R1+0x998], R10 ;  /* 0x0009980a01007387 */ /* 0x0001e80000100a00 */
[----:B------:R1:W-:Y:S01]  /*1c3e0*/  STL.64 [R1+0x9a8], R14 ;  /* 0x0009a80e01007387 */ /* 0x0003e20000100a00 */
[----:B0-----:R-:W-:-:S04]  /*1c3f0*/  IMAD.WIDE R10, R18, 0x2, R2 ;  /* 0x00000002120a7825 */ /* 0x001fc800078e0202 */
[--C-:B-1----:R-:W-:Y:S02]  /*1c400*/  IMAD.WIDE R14, R21, 0x2, R2.reuse ;  /* 0x00000002150e7825 */ /* 0x102fe400078e0202 */
[----:B------:R-:W3:Y:S04]  /*1c410*/  LDL.LU R21, [R1+0x3f4] ;  /* 0x0003f40001157983 */ /* 0x000ee80000300800 */
[----:B------:R0:W-:Y:S04]  /*1c420*/  STL.64 [R1+0x9b0], R10 ;  /* 0x0009b00a01007387 */ /* 0x0001e80000100a00 */
[----:B------:R4:W-:Y:S01]  /*1c430*/  STL.64 [R1+0x9c0], R14 ;  /* 0x0009c00e01007387 */ /* 0x0009e20000100a00 */
[----:B0-----:R-:W-:-:S04]  /*1c440*/  IMAD.WIDE R10, R19, 0x2, R2 ;  /* 0x00000002130a7825 */ /* 0x001fc800078e0202 */
[--C-:B----4-:R-:W-:Y:S02]  /*1c450*/  IMAD.WIDE R14, R60, 0x2, R2.reuse ;  /* 0x000000023c0e7825 */ /* 0x110fe400078e0202 */
        /* <DEDUP_REMOVED lines=18> */
[----:B------:R-:W-:-:S04]  /*1c580*/  IMAD.WIDE R18, R12, 0x2, R2 ;  /* 0x000000020c127825 */ /* 0x000fc800078e0202 */
[----:B0-----:R-:W-:-:S05]  /*1c590*/  IMAD.WIDE R10, R27, 0x2, R2 ;  /* 0x000000021b0a7825 */ /* 0x001fca00078e0202 */
[----:B------:R0:W-:Y:S01]  /*1c5a0*/  STL.64 [R1+0xa20], R10 ;  /* 0x000a200a01007387 */ /* 0x0001e20000100a00 */
[----:B-1----:R-:W-:-:S03]  /*1c5b0*/  IMAD.WIDE R14, R13, 0x2, R2 ;  /* 0x000000020d0e7825 */ /* 0x002fc600078e0202 */
[----:B------:R-:W-:Y:S04]  /*1c5c0*/  STL.64 [R1+0x4c0], R18 ;  /* 0x0004c01201007387 */ /* 0x000fe80000100a00 */
[----:B------:R-:W-:Y:S01]  /*1c5d0*/  STL.64 [R1+0xa38], R14 ;  /* 0x000a380e01007387 */ /* 0x000fe20000100a00 */
[----:B0-----:R-:W-:-:S04]  /*1c5e0*/  IMAD.WIDE R10, R16, 0x2, R2 ;  /* 0x00000002100a7825 */ /* 0x001fc800078e0202 */
[--C-:B------:R-:W-:Y:S02]  /*1c5f0*/  IMAD.WIDE R12, R4, 0x2, R2.reuse ;  /* 0x00000002040c7825 */ /* 0x100fe400078e0202 */
        /* <DEDUP_REMOVED lines=9> */
[----:B0-----:R-:W-:-:S05]  /*1c690*/  IMAD.WIDE R10, R28, 0x2, R2 ;  /* 0x000000021c0a7825 */ /* 0x001fca00078e0202 */
[----:B------:R0:W-:Y:S04]  /*1c6a0*/  STL.64 [R1+0x458], R10 ;  /* 0x0004580a01007387 */ /* 0x0001e80000100a00 */
[----:B------:R1:W-:Y:S01]  /*1c6b0*/  STL.64 [R1+0xa70], R14 ;  /* 0x000a700e01007387 */ /* 0x0003e20000100a00 */
[----:B--2---:R-:W-:-:S04]  /*1c6c0*/  IMAD.WIDE R12, R8, 0x2, R2 ;  /* 0x00000002080c7825 */ /* 0x004fc800078e0202 */
[--C-:B0-----:R-:W-:Y:S01]  /*1c6d0*/  IMAD.WIDE R10, R9, 0x2, R2.reuse ;  /* 0x00000002090a7825 */ /* 0x101fe200078e0202 */
[----:B------:R-:W-:Y:S03]  /*1c6e0*/  STL.64 [R1+0x430], R12 ;  /* 0x0004300c01007387 */ /* 0x000fe60000100a00 */
[--C-:B------:R-:W-:Y:S01]  /*1c6f0*/  IMAD.WIDE R8, R20, 0x2, R2.reuse ;  /* 0x0000000214087825 */ /* 0x100fe200078e0202 */
[----:B-1----:R-:W2:Y:S04]  /*1c700*/  LDL.LU R15, [R1+0x354] ;  /* 0x00035400010f7983 */ /* 0x002ea80000300800 */
[----:B------:R-:W-:Y:S04]  /*1c710*/  STL.64 [R1+0xa88], R10 ;  /* 0x000a880a01007387 */ /* 0x000fe80000100a00 */
[----:B------:R-:W2:Y:S04]  /*1c720*/  LDL.LU R18, [R1+0x350] ;  /* 0x0003500001127983 */ /* 0x000ea80000300800 */
[----:B------:R3:W-:Y:S04]  /*1c730*/  STL.64 [R1+0x408], R8 ;  /* 0x0004080801007387 */ /* 0x0007e80000100a00 */
[----:B------:R-:W2:Y:S04]  /*1c740*/  LDL.LU R19, [R1+0x33c] ;  /* 0x00033c0001137983 */ /* 0x000ea80000300800 */
[----:B------:R-:W2:Y:S04]  /*1c750*/  LDL.LU R20, [R1+0x338] ;  /* 0x0003380001147983 */ /* 0x000ea80000300800 */
[----:B------:R-:W2:Y:S01]  /*1c760*/  LDL.LU R22, [R1+0x324] ;  /* 0x0003240001167983 */ /* 0x000ea20000300800 */
[----:B---3--:R-:W-:-:S03]  /*1c770*/  IMAD.WIDE R8, R21, 0x2, R2 ;  /* 0x0000000215087825 */ /* 0x008fc600078e0202 */
[----:B------:R-:W3:Y:S04]  /*1c780*/  LDL.LU R21, [R1+0x320] ;  /* 0x0003200001157983 */ /* 0x000ee80000300800 */
[----:B------:R4:W-:Y:S04]  /*1c790*/  STL.64 [R1+0xa98], R8 ;  /* 0x000a980801007387 */ /* 0x0009e80000100a00 */
        /* <DEDUP_REMOVED lines=8> */
[----:B------:R-:W4:Y:S04]  /*1c820*/  LDL.LU R27, [R1+0x30c] ;  /* 0x00030c00011b7983 */ /* 0x000f280000300800 */
[----:B0-----:R-:W4:Y:S01]  /*1c830*/  LDL.LU R9, [R1+0x308] ;  /* 0x0003080001097983 */ /* 0x001f220000300800 */
[----:B------:R-:W-:-:S05]  /*1c840*/  IMAD.WIDE R10, R24, 0x2, R2 ;  /* 0x00000002180a7825 */ /* 0x000fca00078e0202 */
        /* <DEDUP_REMOVED lines=19> */
[----:B------:R0:W-:Y:S01]  /*1c980*/  STL.64 [R1+0xae8], R10 ;  /* 0x000ae80a01007387 */ /* 0x0001e20000100a00 */
[----:B--2---:R-:W-:-:S04]  /*1c990*/  IMAD.WIDE R14, R15, 0x2, R2 ;  /* 0x000000020f0e7825 */ /* 0x004fc800078e0202 */
[--C-:B0-----:R-:W-:Y:S01]  /*1c9a0*/  IMAD.WIDE R10, R18, 0x2, R2.reuse ;  /* 0x00000002120a7825 */ /* 0x101fe200078e0202 */
[----:B------:R0:W-:Y:S04]  /*1c9b0*/  STL.64 [R1+0xaf0], R14 ;  /* 0x000af00e01007387 */ /* 0x0001e80000100a00 */
[----:B------:R1:W-:Y:S01]  /*1c9c0*/  STL.64 [R1+0x350], R10 ;  /* 0x0003500a01007387 */ /* 0x0003e20000100a00 */
[----:B0-----:R-:W-:-:S04]  /*1c9d0*/  IMAD.WIDE R14, R19, 0x2, R2 ;  /* 0x00000002130e7825 */ /* 0x001fc800078e0202 */
[--C-:B-1----:R-:W-:Y:S02]  /*1c9e0*/  IMAD.WIDE R10, R20, 0x2, R2.reuse ;  /* 0x00000002140a7825 */ /* 0x102fe400078e0202 */
        /* <DEDUP_REMOVED lines=24> */
[--C-:B-1----:R-:W-:Y:S01]  /*1cb70*/  IMAD.WIDE R10, R13, 0x2, R2.reuse ;  /* 0x000000020d0a7825 */ /* 0x102fe200078e0202 */
[----:B------:R0:W-:Y:S04]  /*1cb80*/  STL.64 [R1+0xb68], R14 ;  /* 0x000b680e01007387 */ /* 0x0001e80000100a00 */
[----:B------:R1:W-:Y:S01]  /*1cb90*/  STL.64 [R1+0x300], R10 ;  /* 0x0003000a01007387 */ /* 0x0003e20000100a00 */
[----:B------:R-:W-:-:S04]  /*1cba0*/  IMAD.WIDE R12, R16, 0x2, R2 ;  /* 0x00000002100c7825 */ /* 0x000fc800078e0202 */
[--C-:B0-----:R-:W-:Y:S01]  /*1cbb0*/  IMAD.WIDE R14, R17, 0x2, R2.reuse ;  /* 0x00000002110e7825 */ /* 0x101fe200078e0202 */
[----:B------:R0:W-:Y:S03]  /*1cbc0*/  STL.64 [R1+0xb80], R12 ;  /* 0x000b800c01007387 */ /* 0x0001e60000100a00 */
[--C-:B-1----:R-:W-:Y:S01]  /*1cbd0*/  IMAD.WIDE R10, R28, 0x2, R2.reuse ;  /* 0x000000021c0a7825 */ /* 0x102fe200078e0202 */
[----:B0-----:R-:W4:Y:S04]  /*1cbe0*/  LDL.LU R13, [R1+0x2c4] ;  /* 0x0002c400010d7983 */ /* 0x001f280000300800 */
        /* <DEDUP_REMOVED lines=11> */
[----:B------:R1:W-:Y:S04]  /*1cca0*/  STL.64 [R1+0xbb8], R10 ;  /* 0x000bb80a01007387 */ /* 0x0003e80000100a00 */
[----:B------:R-:W4:Y:S01]  /*1ccb0*/  LDL.LU R27, [R1+0x2b8] ;  /* 0x0002b800011b7983 */ /* 0x000f220000300800 */
[----:B0-----:R-:W-:-:S04]  /*1ccc0*/  IMAD.WIDE R14, R24, 0x2, R2 ;  /* 0x00000002180e7825 */ /* 0x001fc800078e0202 */
[--C-:B-1----:R-:W-:Y:S01]  /*1ccd0*/  IMAD.WIDE R10, R25, 0x2, R2.reuse ;  /* 0x00000002190a7825 */ /* 0x102fe200078e0202 */
[----:B------:R-:W-:Y:S04]  /*1cce0*/  STL.64 [R1+0x2e0], R14 ;  /* 0x0002e00e01007387 */ /* 0x000fe80000100a00 */
[----:B------:R-:W4:Y:S04]  /*1ccf0*/  LDL.LU R16, [R1+0x2b4] ;  /* 0x0002b40001107983 */ /* 0x000f280000300800 */
[----:B------:R2:W-:Y:S04]  /*1cd00*/  STL.64 [R1+0xbd0], R10 ;  /* 0x000bd00a01007387 */ /* 0x0005e80000100a00 */
[----:B------:R-:W4:Y:S04]  /*1cd10*/  LDL.LU R28, [R1+0x2b0] ;  /* 0x0002b000011c7983 */ /* 0x000f280000300800 */
[----:B------:R-:W4:Y:S04]  /*1cd20*/  LDL.LU R29, [R1+0x2ac] ;  /* 0x0002ac00011d7983 */ /* 0x000f280000300800 */
[----:B------:R-:W4:Y:S01]  /*1cd30*/  LDL.LU R24, [R1+0x2a8] ;  /* 0x0002a80001187983 */ /* 0x000f220000300800 */
[----:B--2---:R-:W-:-:S03]  /*1cd40*/  IMAD.WIDE R10, R20, 0x2, R2 ;  /* 0x00000002140a7825 */ /* 0x004fc600078e0202 */
[----:B------:R-:W2:Y:S04]  /*1cd50*/  LDL.LU R20, [R1+0x2a4] ;  /* 0x0002a40001147983 */ /* 0x000ea80000300800 */
[----:B------:R3:W-:Y:S02]  /*1cd60*/  STL.64 [R1+0x2d8], R10 ;  /* 0x0002d80a01007387 */ /* 0x0007e40000100a00 */
[--C-:B---3--:R-:W-:Y:S02]  /*1cd70*/  IMAD.WIDE R10, R21, 0x2, R2.reuse ;  /* 0x00000002150a7825 */ /* 0x108fe400078e0202 */
[----:B------:R-:W3:Y:S04]  /*1cd80*/  LDL.LU R21, [R1+0x2a0] ;  /* 0x0002a00001157983 */ /* 0x000ee80000300800 */
[----:B------:R-:W3:Y:S04]  /*1cd90*/  LDL.LU R25, [R1+0x29c] ;  /* 0x00029c0001197983 */ /* 0x000ee80000300800 */
[----:B------:R4:W-:Y:S04]  /*1cda0*/  STL.64 [R1+0xbe0], R10 ;  /* 0x000be00a01007387 */ /* 0x0009e80000100a00 */
[----:B------:R-:W3:Y:S01]  /*1cdb0*/  LDL.LU R17, [R1+0x298] ;  /* 0x0002980001117983 */ /* 0x000ee20000300800 */
[----:B----4-:R-:W-:-:S03]  /*1cdc0*/  IMAD.WIDE R10, R60, 0x2, R2 ;  /* 0x000000023c0a7825 */ /* 0x010fc600078e0202 */
[----:B------:R-:W4:Y:S04]  /*1cdd0*/  LDL.LU R60, [R1+0x294] ;  /* 0x00029400013c7983 */ /* 0x000f280000300800 */
[----:B------:R0:W-:Y:S02]  /*1cde0*/  STL.64 [R1+0x2d0], R10 ;  /* 0x0002d00a01007387 */ /* 0x0001e40000100a00 */
[--C-:B0-----:R-:W-:Y:S02]  /*1cdf0*/  IMAD.WIDE R10, R61, 0x2, R2.reuse ;  /* 0x000000023d0a7825 */ /* 0x101fe400078e0202 */
[----:B------:R-:W4:Y:S04]  /*1ce00*/  LDL.LU R61, [R1+0x290] ;  /* 0x00029000013d7983 */ /* 0x000f280000300800 */
[----:B------:R-:W4:Y:S04]  /*1ce10*/  LDL.LU R15, [R1+0x28c] ;  /* 0x00028c00010f7983 */ /* 0x000f280000300800 */
[----:B------:R0:W-:Y:S04]  /*1ce20*/  STL.64 [R1+0xbf8], R10 ;  /* 0x000bf80a01007387 */ /* 0x0001e80000100a00 */
[----:B0-----:R-:W4:Y:S01]  /*1ce30*/  LDL.LU R11, [R1+0x288] ;  /* 0x00028800010b7983 */ /* 0x001f220000300800 */
[----:B------:R-:W-:-:S03]  /*1ce40*/  IMAD.WIDE R8, R9, 0x2, R2 ;  /* 0x0000000209087825 */ /* 0x000fc600078e0202 */
[----:B------:R-:W4:Y:S04]  /*1ce50*/  LDL.LU R18, [R1+0x284] ;  /* 0x0002840001127983 */ /* 0x000f280000300800 */
[----:B------:R0:W-:Y:S04]  /*1ce60*/  STL.64 [R1+0x2c8], R8 ;  /* 0x0002c80801007387 */ /* 0x0001e80000100a00 */
[----:B------:R-:W4:Y:S04]  /*1ce70*/  LDL.LU R19, [R1+0x280] ;  /* 0x0002800001137983 */ /* 0x000f280000300800 */
[----:B0-----:R-:W4:Y:S04]  /*1ce80*/  LDL.LU R8, [R1+0x27c] ;  /* 0x00027c0001087983 */ /* 0x001f280000300800 */
[----:B------:R-:W4:Y:S04]  /*1ce90*/  LDL.LU R9, [R1+0x278] ;  /* 0x0002780001097983 */ /* 0x000f280000300800 */
[----:B------:R-:W4:Y:S01]  /*1cea0*/  LDL.LU R12, [R1+0x274] ;  /* 0x00027400010c7983 */ /* 0x000f220000300800 */
[----:B------:R-:W-:-:S03]  /*1ceb0*/  IMAD.WIDE R22, R13, 0x2, R2 ;  /* 0x000000020d167825 */ /* 0x000fc600078e0202 */
[----:B------:R-:W4:Y:S04]  /*1cec0*/  LDL.LU R13, [R1+0x270] ;  /* 0x00027000010d7983 */ /* 0x000f280000300800 */
[----:B------:R0:W-:Y:S02]  /*1ced0*/  STL.64 [R1+0xc08], R22 ;  /* 0x000c081601007387 */ /* 0x0001e40000100a00 */
[----:B0-----:R-:W-:-:S05]  /*1cee0*/  IMAD.WIDE R22, R4, 0x2, R2 ;  /* 0x0000000204167825 */ /* 0x001fca00078e0202 */
[----:B------:R0:W-:Y:S04]  /*1cef0*/  STL.64 [R1+0x2c0], R22 ;  /* 0x0002c01601007387 */ /* 0x0001e80000100a00 */
[----:B0-----:R-:W4:Y:S04]  /*1cf00*/  LDL.LU R22, [R1+0x26c] ;  /* 0x00026c0001167983 */ /* 0x001f280000300800 */
[----:B------:R-:W4:Y:S01]  /*1cf10*/  LDL.LU R23, [R1+0x268] ;  /* 0x0002680001177983 */ /* 0x000f220000300800 */
[----:B------:R-:W-:-:S05]  /*1cf20*/  IMAD.WIDE R4, R5, 0x2, R2 ;  /* 0x0000000205047825 */ /* 0x000fca00078e0202 */
[----:B------:R0:W-:Y:S01]  /*1cf30*/  STL.64 [R1+0xc20], R4 ;  /* 0x000c200401007387 */ /* 0x0001e20000100a00 */
[----:B------:R-:W-:-:S03]  /*1cf40*/  IMAD.WIDE R26, R27, 0x2, R2 ;  /* 0x000000021b1a7825 */ /* 0x000fc600078e0202 */
[----:B0-----:R-:W4:Y:S04]  /*1cf50*/  LDL.LU R4, [R1+0x264] ;  /* 0x0002640001047983 */ /* 0x001f280000300800 */
[----:B------:R-:W4:Y:S04]  /*1cf60*/  LDL.LU R5, [R1+0x260] ;  /* 0x0002600001057983 */ /* 0x000f280000300800 */
[----:B------:R0:W-:Y:S02]  /*1cf70*/  STL.64 [R1+0x2b8], R26 ;  /* 0x0002b81a01007387 */ /* 0x0001e40000100a00 */
[----:B0-----:R-:W-:-:S05]  /*1cf80*/  IMAD.WIDE R26, R16, 0x2, R2 ;  /* 0x00000002101a7825 */ /* 0x001fca00078e0202 */
[----:B------:R0:W-:Y:S02]  /*1cf90*/  STL.64 [R1+0xc30], R26 ;  /* 0x000c301a01007387 */ /* 0x0001e40000100a00 */
[----:B0-----:R-:W-:-:S04]  /*1cfa0*/  IMAD.WIDE R26, R28, 0x2, R2 ;  /* 0x000000021c1a7825 */ /* 0x001fc800078e0202 */
[--C-:B------:R-:W-:Y:S01]  /*1cfb0*/  IMAD.WIDE R28, R29, 0x2, R2.reuse ;  /* 0x000000021d1c7825 */ /* 0x100fe200078e0202 */
[----:B------:R0:W-:Y:S04]  /*1cfc0*/  STL.64 [R1+0x2b0], R26 ;  /* 0x0002b01a01007387 */ /* 0x0001e80000100a00 */
[----:B0-----:R-:W4:Y:S04]  /*1cfd0*/  LDL.LU.64 R26, [R1+0x258] ;  /* 0x00025800011a7983 */ /* 0x001f280000300a00 */
[----:B------:R0:W-:Y:S02]  /*1cfe0*/  STL.64 [R1+0xc48], R28 ;  /* 0x000c481c01007387 */ /* 0x0001e40000100a00 */
[----:B0-----:R-:W-:-:S05]  /*1cff0*/  IMAD.WIDE R28, R24, 0x2, R2 ;  /* 0x00000002181c7825 */ /* 0x001fca00078e0202 */
[----:B------:R2:W-:Y:S02]  /*1d000*/  STL.64 [R1+0x2a8], R28 ;  /* 0x0002a81c01007387 */ /* 0x0005e40000100a00 */
[----:B--2---:R-:W-:-:S05]  /*1d010*/  IMAD.WIDE R28, R20, 0x2, R2 ;  /* 0x00000002141c7825 */ /* 0x004fca00078e0202 */
[----:B------:R0:W-:Y:S04]  /*1d020*/  STL.64 [R1+0xc58], R28 ;  /* 0x000c581c01007387 */ /* 0x0001e80000100a00 */
[----:B0-----:R-:W2:Y:S01]  /*1d030*/  LDL.LU.64 R28, [R1+0x140] ;  /* 0x00014000011c7983 */ /* 0x001ea20000300a00 */
[----:B---3--:R-:W-:-:S04]  /*1d040*/  IMAD.WIDE R20, R21, 0x2, R2 ;  /* 0x0000000215147825 */ /* 0x008fc800078e0202 */
[--C-:B------:R-:W-:Y:S01]  /*1d050*/  IMAD.WIDE R24, R25, 0x2, R2.reuse ;  /* 0x0000000219187825 */ /* 0x100fe200078e0202 */
[----:B------:R0:W-:Y:S03]  /*1d060*/  STL.64 [R1+0x2a0], R20 ;  /* 0x0002a01401007387 */ /* 0x0001e60000100a00 */
[--C-:B------:R-:W-:Y:S01]  /*1d070*/  IMAD.WIDE R16, R17, 0x2, R2.reuse ;  /* 0x0000000211107825 */ /* 0x100fe200078e0202 */
[----:B0-----:R-:W3:Y:S04]  /*1d080*/  LDL.LU.64 R20, [R1+0x32e8] ;  /* 0x0032e80001147983 */ /* 0x001ee80000300a00 */
[----:B------:R0:W-:Y:S04]  /*1d090*/  STL.64 [R1+0xc70], R24 ;  /* 0x000c701801007387 */ /* 0x0001e80000100a00 */
[----:B0-----:R-:W2:Y:S04]  /*1d0a0*/  LDL.LU.64 R24, [R1+0x250] ;  /* 0x0002500001187983 */ /* 0x001ea80000300a00 */
[----:B------:R4:W-:Y:S02]  /*1d0b0*/  STL.64 [R1+0x298], R16 ;  /* 0x0002981001007387 */ /* 0x0009e40000100a00 */
[----:B----4-:R-:W-:-:S04]  /*1d0c0*/  IMAD.WIDE R16, R60, 0x2, R2 ;  /* 0x000000023c107825 */ /* 0x010fc800078e0202 */
[--C-:B------:R-:W-:Y:S01]  /*1d0d0*/  IMAD.WIDE R60, R61, 0x2, R2.reuse ;  /* 0x000000023d3c7825 */ /* 0x100fe200078e0202 */
[----:B------:R0:W-:Y:S04]  /*1d0e0*/  STL.64 [R1+0xc80], R16 ;  /* 0x000c801001007387 */ /* 0x0001e80000100a00 */
[----:B0-----:R-:W4:Y:S04]  /*1d0f0*/  LDL.LU.64 R16, [R1+0x138] ;  /* 0x0001380001107983 */ /* 0x001f280000300a00 */
[----:B------:R0:W-:Y:S04]  /*1d100*/  STL.64 [R1+0x290], R60 ;  /* 0x0002903c01007387 */ /* 0x0001e80000100a00 */
[----:B0-----:R-:W2:Y:S01]  /*1d110*/  LDL.LU.64 R60, [R1+0x32e0] ;  /* 0x0032e000013c7983 */ /* 0x001ea20000300a00 */
[----:B------:R-:W-:-:S04]  /*1d120*/  IMAD.WIDE R14, R15, 0x2, R2 ;  /* 0x000000020f0e7825 */ /* 0x000fc800078e0202 */
[--C-:B------:R-:W-:Y:S01]  /*1d130*/  IMAD.WIDE R10, R11, 0x2, R2.reuse ;  /* 0x000000020b0a7825 */ /* 0x100fe200078e0202 */
[----:B------:R0:W-:Y:S04]  /*1d140*/  STL.64 [R1+0xc98], R14 ;  /* 0x000c980e01007387 */ /* 0x0001e80000100a00 */
[----:B0-----:R-:W3:Y:S04]  /*1d150*/  LDL.LU.64 R14, [R1+0x248] ;  /* 0x00024800010e7983 */ /* 0x001ee80000300a00 */
[----:B------:R0:W-:Y:S02]  /*1d160*/  STL.64 [R1+0x288], R10 ;  /* 0x0002880a01007387 */ /* 0x0001e40000100a00 */
[----:B0-----:R-:W-:-:S04]  /*1d170*/  IMAD.WIDE R10, R18, 0x2, R2 ;  /* 0x00000002120a7825 */ /* 0x001fc800078e0202 */
[--C-:B------:R-:W-:Y:S01]  /*1d180*/  IMAD.WIDE R18, R19, 0x2, R2.reuse ;  /* 0x0000000213127825 */ /* 0x100fe200078e0202 */
[----:B------:R0:W-:Y:S04]  /*1d190*/  STL.64 [R1+0xca8], R10 ;  /* 0x000ca80a01007387 */ /* 0x0001e80000100a00 */
[----:B------:R1:W-:Y:S01]  /*1d1a0*/  STL.64 [R1+0x280], R18 ;  /* 0x0002801201007387 */ /* 0x0003e20000100a00 */
[----:B0-----:R-:W-:-:S04]  /*1d1b0*/  IMAD.WIDE R10, R8, 0x2, R2 ;  /* 0x00000002080a7825 */ /* 0x001fc800078e0202 */
[--C-:B-1----:R-:W-:Y:S02]  /*1d1c0*/  IMAD.WIDE R18, R9, 0x2, R2.reuse ;  /* 0x0000000209127825 */ /* 0x102fe400078e0202 */
[----:B------:R-:W3:Y:S04]  /*1d1d0*/  LDL.LU.64 R8, [R1+0x240] ;  /* 0x0002400001087983 */ /* 0x000ee80000300a00 */
        /* <DEDUP_REMOVED lines=8> */
[--C-:B------:R-:W-:Y:S01]  /*1d260*/  IMAD.WIDE R22, R23, 0x2, R2.reuse ;  /* 0x0000000217167825 */ /* 0x100fe200078e0202 */
[----:B-1----:R-:W3:Y:S04]  /*1d270*/  LDL.LU.64 R18, [R1+0x238] ;  /* 0x0002380001127983 */ /* 0x002ee80000300a00 */
[----:B------:R0:W-:Y:S04]  /*1d280*/  STL.64 [R1+0xce8], R10 ;  /* 0x000ce80a01007387 */ /* 0x0001e80000100a00 */
[----:B------:R1:W-:Y:S01]  /*1d290*/  STL.64 [R1+0x268], R22 ;  /* 0x0002681601007387 */ /* 0x0003e20000100a00 */
[----:B0-----:R-:W-:-:S04]  /*1d2a0*/  IMAD.WIDE R10, R4, 0x2, R2 ;  /* 0x00000002040a7825 */ /* 0x001fc800078e0202 */
[--C-:B-1----:R-:W-:Y:S02]  /*1d2b0*/  IMAD.WIDE R22, R5, 0x2, R2.reuse ;  /* 0x0000000205167825 */ /* 0x102fe400078e0202 */
[----:B------:R-:W3:Y:S04]  /*1d2c0*/  LDL.LU.64 R4, [R1+0x120] ;  /* 0x0001200001047983 */ /* 0x000ee80000300a00 */
[----:B------:R2:W-:Y:S04]  /*1d2d0*/  STL.64 [R1+0xcf8], R10 ;  /* 0x000cf80a01007387 */ /* 0x0005e80000100a00 */
[----:B------:R0:W-:Y:S01]  /*1d2e0*/  STL.64 [R1+0x260], R22 ;  /* 0x0002601601007387 */ /* 0x0001e20000100a00 */
[----:B--2---:R-:W-:-:S03]  /*1d2f0*/  IMAD.WIDE R10, R61, 0x2, R2 ;  /* 0x000000023d0a7825 */ /* 0x004fc600078e0202 */
[----:B------:R-:W2:Y:S04]  /*1d300*/  LDL.LU R61, [R1+0x32d8] ;  /* 0x0032d800013d7983 */ /* 0x000ea80000300800 */
[----:B0-----:R-:W2:Y:S01]  /*1d310*/  LDL.LU.64 R22, [R1+0x230] ;  /* 0x0002300001167983 */ /* 0x001ea20000300a00 */
[----:B------:R-:W-:-:S03]  /*1d320*/  IMAD.MOV.U32 R0, RZ, RZ, R27 ;  /* 0x000000ffff007224 */ /* 0x000fc600078e001b */
[----:B------:R-:W-:Y:S04]  /*1d330*/  STL.64 [R1+0x378], R10 ;  /* 0x0003780a01007387 */ /* 0x000fe80000100a00 */
[----:B------:R0:W-:Y:S04]  /*1d340*/  STL [R1+0x31f8], R26 ;  /* 0x0031f81a01007387 */ /* 0x0001e80000100800 */
[----:B0-----:R-:W2:Y:S04]  /*1d350*/  LDL.LU.64 R26, [R1+0x118] ;  /* 0x00011800011a7983 */ /* 0x001ea80000300a00 */
[----:B------:R0:W-:Y:S04]  /*1d360*/  STL [R1+0x31f0], R0 ;  /* 0x0031f00001007387 */ /* 0x0001e80000100800 */
[----:B------:R1:W-:Y:S01]  /*1d370*/  STL [R1+0x31f4], R28 ;  /* 0x0031f41c01007387 */ /* 0x0003e20000100800 */
[----:B0-----:R-:W-:-:S03]  /*1d380*/  IMAD.MOV.U32 R0, RZ, RZ, R29 ;  /* 0x000000ffff007224 */ /* 0x001fc600078e001d */
[----:B-1----:R-:W2:Y:S04]  /*1d390*/  LDL.LU.64 R28, [R1+0x228] ;  /* 0x00022800011c7983 */ /* 0x002ea80000300a00 */
[----:B------:R0:W-:Y:S04]  /*1d3a0*/  STL [R1+0x31e8], R0 ;  /* 0x0031e80001007387 */ /* 0x0001e80000100800 */
[----:B------:R1:W-:Y:S01]  /*1d3b0*/  STL [R1+0x31ec], R24 ;  /* 0x0031ec1801007387 */ /* 0x0003e20000100800 */
[----:B0-----:R-:W-:-:S03]  /*1d3c0*/  IMAD.MOV.U32 R0, RZ, RZ, R25 ;  /* 0x000000ffff007224 */ /* 0x001fc600078e0019 */
[----:B-1----:R-:W2:Y:S04]  /*1d3d0*/  LDL.LU.64 R24, [R1+0x110] ;  /* 0x0001100001187983 */ /* 0x002ea80000300a00 */
[----:B------:R0:W-:Y:S04]  /*1d3e0*/  STL [R1+0x31e0], R0 ;  /* 0x0031e00001007387 */ /* 0x0001e80000100800 */
[----:B----4-:R1:W-:Y:S01]  /*1d3f0*/  STL [R1+0x31e4], R16 ;  /* 0x0031e41001007387 */ /* 0x0103e20000100800 */
[----:B0-----:R-:W-:-:S03]  /*1d400*/  IMAD.MOV.U32 R0, RZ, RZ, R17 ;  /* 0x000000ffff007224 */ /* 0x001fc600078e0011 */
[----:B-1----:R-:W4:Y:S04]  /*1d410*/  LDL.LU.64 R16, [R1+0x220] ;  /* 0x0002200001107983 */ /* 0x002f280000300a00 */
[----:B------:R0:W-:Y:S04]  /*1d420*/  STL [R1+0x31d8], R0 ;  /* 0x0031d80001007387 */ /* 0x0001e80000100800 */
[----:B---3--:R1:W-:Y:S01]  /*1d430*/  STL [R1+0x31dc], R14 ;  /* 0x0031dc0e01007387 */ /* 0x0083e20000100800 */
[----:B0-----:R-:W-:-:S03]  /*1d440*/  IMAD.MOV.U32 R0, RZ, RZ, R15 ;  /* 0x000000ffff007224 */ /* 0x001fc600078e000f */
[----:B-1----:R-:W3:Y:S04]  /*1d450*/  LDL.LU.64 R14, [R1+0x108] ;  /* 0x00010800010e7983 */ /* 0x002ee80000300a00 */
[----:B------:R0:W-:Y:S04]  /*1d460*/  STL [R1+0x31d0], R0 ;  /* 0x0031d00001007387 */ /* 0x0001e80000100800 */
[----:B------:R1:W-:Y:S01]  /*1d470*/  STL [R1+0x31d4], R20 ;  /* 0x0031d41401007387 */ /* 0x0003e20000100800 */
        /* <DEDUP_REMOVED lines=16> */
[----:B0-----:R-:W-:-:S03]  /*1d580*/  MOV R0, R5 ;  /* 0x0000000500007202 */ /* 0x001fc60000000f00 */
[----:B-1----:R-:W3:Y:S04]  /*1d590*/  LDL.LU.64 R4, [R1+0x208] ;  /* 0x0002080001047983 */ /* 0x002ee80000300a00 */
[----:B------:R0:W-:Y:S04]  /*1d5a0*/  STL [R1+0x31a8], R0 ;  /* 0x0031a80001007387 */ /* 0x0001e80000100800 */
[----:B--2---:R-:W-:Y:S04]  /*1d5b0*/  STL [R1+0x31ac], R22 ;  /* 0x0031ac1601007387 */ /* 0x004fe80000100800 */
[----:B------:R-:W2:Y:S01]  /*1d5c0*/  LDL.LU.64 R10, [R1+0xf0] ;  /* 0x0000f000010a7983 */ /* 0x000ea20000300a00 */
[----:B0-----:R-:W-:-:S05]  /*1d5d0*/  IMAD.MOV.U32 R0, RZ, RZ, R23 ;  /* 0x000000ffff007224 */ /* 0x001fca00078e0017 */
[----:B------:R0:W-:Y:S04]  /*1d5e0*/  STL [R1+0x31a0], R0 ;  /* 0x0031a00001007387 */ /* 0x0001e80000100800 */
[----:B------:R-:W-:Y:S01]  /*1d5f0*/  STL [R1+0x31a4], R26 ;  /* 0x0031a41a01007387 */ /* 0x000fe20000100800 */
[----:B0-----:R-:W-:-:S03]  /*1d600*/  IMAD.MOV.U32 R0, RZ, RZ, R27 ;  /* 0x000000ffff007224 */ /* 0x001fc600078e001b */
[----:B------:R-:W2:Y:S04]  /*1d610*/  LDL.LU.64 R22, [R1+0x200] ;  /* 0x0002000001167983 */ /* 0x000ea80000300a00 */
[----:B------:R0:W-:Y:S04]  /*1d620*/  STL [R1+0x3198], R0 ;  /* 0x0031980001007387 */ /* 0x0001e80000100800 */
[----:B------:R1:W-:Y:S01]  /*1d630*/  STL [R1+0x319c], R28 ;  /* 0x00319c1c01007387 */ /* 0x0003e20000100800 */
[----:B0-----:R-:W-:-:S03]  /*1d640*/  IMAD.MOV.U32 R0, RZ, RZ, R29 ;  /* 0x000000ffff007224 */ /* 0x001fc600078e001d */
[----:B------:R-:W2:Y:S04]  /*1d650*/  LDL.LU.64 R26, [R1+0xe8] ;  /* 0x0000e800011a7983 */ /* 0x000ea80000300a00 */
[----:B------:R-:W-:Y:S04]  /*1d660*/  STL [R1+0x3194], R24 ;  /* 0x0031941801007387 */ /* 0x000fe80000100800 */
[----:B------:R0:W-:Y:S04]  /*1d670*/  STL [R1+0x3190], R0 ;  /* 0x0031900001007387 */ /* 0x0001e80000100800 */
[----:B-1----:R-:W2:Y:S01]  /*1d680*/  LDL.LU.64 R28, [R1+0x1f8] ;  /* 0x0001f800011c7983 */ /* 0x002ea20000300a00 */
[----:B0-----:R-:W-:-:S03]  /*1d690*/  IMAD.MOV.U32 R0, RZ, RZ, R25 ;  /* 0x000000ffff007224 */ /* 0x001fc600078e0019 */
[----:B----4-:R-:W-:Y:S04]  /*1d6a0*/  STL [R1+0x318c], R16 ;  /* 0x00318c1001007387 */ /* 0x010fe80000100800 */
[----:B------:R0:W-:Y:S04]  /*1d6b0*/  STL [R1+0x3188], R0 ;  /* 0x0031880001007387 */ /* 0x0001e80000100800 */
[----:B------:R-:W4:Y:S01]  /*1d6c0*/  LDL.LU.64 R24, [R1+0xe0] ;  /* 0x0000e00001187983 */ /* 0x000f220000300a00 */
[----:B0-----:R-:W-:-:S03]  /*1d6d0*/  IMAD.MOV.U32 R0, RZ, RZ, R17 ;  /* 0x000000ffff007224 */ /* 0x001fc600078e0011 */
[----:B---3--:R-:W-:Y:S04]  /*1d6e0*/  STL [R1+0x3184], R14 ;  /* 0x0031840e01007387 */ /* 0x008fe80000100800 */
[----:B------:R0:W-:Y:S04]  /*1d6f0*/  STL [R1+0x3180], R0 ;  /* 0x0031800001007387 */ /* 0x0001e80000100800 */
[----:B------:R-:W3:Y:S01]  /*1d700*/  LDL.LU.64 R16, [R1+0x1f0] ;  /* 0x0001f00001107983 */ /* 0x000ee20000300a00 */
[----:B0-----:R-:W-:-:S03]  /*1d710*/  IMAD.MOV.U32 R0, RZ, RZ, R15 ;  /* 0x000000ffff007224 */ /* 0x001fc600078e000f */
[----:B------:R-:W-:Y:S04]  /*1d720*/  STL [R1+0x317c], R20 ;  /* 0x00317c1401007387 */ /* 0x000fe80000100800 */
[----:B------:R0:W-:Y:S04]  /*1d730*/  STL [R1+0x3178], R0 ;  /* 0x0031780001007387 */ /* 0x0001e80000100800 */
[----:B------:R-:W3:Y:S01]  /*1d740*/  LDL.LU.64 R14, [R1+0xd8] ;  /* 0x0000d800010e7983 */ /* 0x000ee20000300a00 */
[----:B0-----:R-:W-:-:S05]  /*1d750*/  IMAD.MOV.U32 R0, RZ, RZ, R21 ;  /* 0x000000ffff007224 */ /* 0x001fca00078e0015 */
[----:B------:R0:W-:Y:S04]  /*1d760*/  STL [R1+0x3170], R0 ;  /* 0x0031700001007387 */ /* 0x0001e80000100800 */
[----:B------:R1:W-:Y:S04]  /*1d770*/  STL [R1+0x3174], R8 ;  /* 0x0031740801007387 */ /* 0x0003e80000100800 */
[----:B------:R-:W3:Y:S01]  /*1d780*/  LDL.LU.64 R20, [R1+0x1e8] ;  /* 0x0001e80001147983 */ /* 0x000ee20000300a00 */
[----:B0-----:R-:W-:-:S03]  /*1d790*/  IMAD.MOV.U32 R0, RZ, RZ, R9 ;  /* 0x000000ffff007224 */ /* 0x001fc600078e0009 */
[----:B------:R-:W-:Y:S04]  /*1d7a0*/  STL [R1+0x316c], R12 ;  /* 0x00316c0c01007387 */ /* 0x000fe80000100800 */
[----:B------:R0:W-:Y:S04]  /*1d7b0*/  STL [R1+0x3168], R0 ;  /* 0x0031680001007387 */ /* 0x0001e80000100800 */
[----:B-1----:R-:W3:Y:S01]  /*1d7c0*/  LDL.LU.64 R8, [R1+0xd0] ;  /* 0x0000d00001087983 */ /* 0x002ee20000300a00 */
[----:B0-----:R-:W-:-:S03]  /*1d7d0*/  IMAD.MOV.U32 R0, RZ, RZ, R13 ;  /* 0x000000ffff007224 */ /* 0x001fc600078e000d */
[----:B------:R-:W-:Y:S04]  /*1d7e0*/  STL [R1+0x3164], R18 ;  /* 0x0031641201007387 */ /* 0x000fe80000100800 */
[----:B------:R0:W-:Y:S04]  /*1d7f0*/  STL [R1+0x3160], R0 ;  /* 0x0031600001007387 */ /* 0x0001e80000100800 */
[----:B------:R-:W3:Y:S01]  /*1d800*/  LDL.LU.64 R12, [R1+0x1e0] ;  /* 0x0001e000010c7983 */ /* 0x000ee20000300a00 */
[----:B0-----:R-:W-:-:S03]  /*1d810*/  IMAD.MOV.U32 R0, RZ, RZ, R19 ;  /* 0x000000ffff007224 */ /* 0x001fc600078e0013 */
[----:B------:R-:W-:Y:S04]  /*1d820*/  STL [R1+0x315c], R4 ;  /* 0x00315c0401007387 */ /* 0x000fe80000100800 */
[----:B------:R0:W-:Y:S04]  /*1d830*/  STL [R1+0x3158], R0 ;  /* 0x0031580001007387 */ /* 0x0001e80000100800 */
[----:B------:R-:W3:Y:S01]  /*1d840*/  LDL.LU.64 R18, [R1+0xc8] ;  /* 0x0000c80001127983 */ /* 0x000ee20000300a00 */
[----:B0-----:R-:W-:-:S03]  /*1d850*/  IMAD.MOV.U32 R0, RZ, RZ, R5 ;  /* 0x000000ffff007224 */ /* 0x001fc600078e0005 */
[----:B--2---:R-:W-:Y:S04]  /*1d860*/  STL [R1+0x3154], R10 ;  /* 0x0031540a01007387 */ /* 0x004fe80000100800 */
[----:B------:R0:W-:Y:S04]  /*1d870*/  STL [R1+0x3150], R0 ;  /* 0x0031500001007387 */ /* 0x0001e80000100800 */
[----:B------:R-:W2:Y:S01]  /*1d880*/  LDL.LU.64 R4, [R1+0x1d8] ;  /* 0x0001d80001047983 */ /* 0x000ea20000300a00 */
[----:B0-----:R-:W-:-:S03]  /*1d890*/  IMAD.MOV.U32 R0, RZ, RZ, R11 ;  /* 0x000000ffff007224 */ /* 0x001fc600078e000b */
[----:B------:R-:W2:Y:S04]  /*1d8a0*/  LDL.LU.64 R10, [R1+0x32d0] ;  /* 0x0032d000010a7983 */ /* 0x000ea80000300a00 */
[----:B------:R-:W-:Y:S04]  /*1d8b0*/  STL [R1+0x314c], R22 ;  /* 0x00314c1601007387 */ /* 0x000fe80000100800 */
[----:B------:R0:W-:Y:S02]  /*1d8c0*/  STL [R1+0x3148], R0 ;  /* 0x0031480001007387 */ /* 0x0001e40000100800 */
[----:B0-----:R-:W-:-:S02]  /*1d8d0*/  IMAD.MOV.U32 R0, RZ, RZ, R23 ;  /* 0x000000ffff007224 */ /* 0x001fc400078e0017 */
[----:B------:R-:W-:Y:S04]  /*1d8e0*/  STL [R1+0x3144], R26 ;  /* 0x0031441a01007387 */ /* 0x000fe80000100800 */
[----:B------:R0:W-:Y:S04]  /*1d8f0*/  STL [R1+0x3140], R0 ;  /* 0x0031400001007387 */ /* 0x0001e80000100800 */
[----:B------:R-:W2:Y:S01]  /*1d900*/  LDL.LU.64 R22, [R1+0x1d0] ;  /* 0x0001d00001167983 */ /* 0x000ea20000300a00 */
[----:B0-----:R-:W-:-:S03]  /*1d910*/  IMAD.MOV.U32 R0, RZ, RZ, R27 ;  /* 0x000000ffff007224 */ /* 0x001fc600078e001b */
[----:B------:R-:W-:Y:S04]  /*1d920*/  STL [R1+0x313c], R28 ;  /* 0x00313c1c01007387 */ /* 0x000fe80000100800 */
[----:B------:R0:W-:Y:S04]  /*1d930*/  STL [R1+0x3138], R0 ;  /* 0x0031380001007387 */ /* 0x0001e80000100800 */
[----:B------:R-:W2:Y:S01]  /*1d940*/  LDL.LU.64 R26, [R1+0xb8] ;  /* 0x0000b800011a7983 */ /* 0x000ea20000300a00 */
        /* <DEDUP_REMOVED lines=9> */
[----:B------:R-:W3:Y:S04]  /*1d9e0*/  LDL.LU.64 R16, [R1+0x1c0] ;  /* 0x0001c00001107983 */ /* 0x000ee80000300a00 */
[----:B------:R0:W-:Y:S04]  /*1d9f0*/  STL [R1+0x3120], R0 ;  /* 0x0031200001007387 */ /* 0x0001e80000100800 */
[----:B------:R-:W-:Y:S01]  /*1da00*/  STL [R1+0x3124], R14 ;  /* 0x0031240e01007387 */ /* 0x000fe20000100800 */
[----:B0-----:R-:W-:-:S03]  /*1da10*/  IMAD.MOV.U32 R0, RZ, RZ, R15 ;  /* 0x000000ffff007224 */ /* 0x001fc600078e000f */
[----:B------:R-:W-:Y:S04]  /*1da20*/  STL [R1+0x311c], R20 ;  /* 0x00311c1401007387 */ /* 0x000fe80000100800 */
[----:B------:R0:W-:Y:S02]  /*1da30*/  STL [R1+0x3118], R0 ;  /* 0x0031180001007387 */ /* 0x0001e40000100800 */
[----:B0-----:R-:W-:Y:S02]  /*1da40*/  IMAD.MOV.U32 R0, RZ, RZ, R21 ;  /* 0x000000ffff007224 */ /* 0x001fe400078e0015 */
[----:B------:R-:W3:Y:S04]  /*1da50*/  LDL.LU.64 R20, [R1+0x1b8] ;  /* 0x0001b80001147983 */ /* 0x000ee80000300a00 */
        /* <DEDUP_REMOVED lines=9> */
[----:B------:R1:W-:Y:S04]  /*1daf0*/  STL [R1+0x3104], R18 ;  /* 0x0031041201007387 */ /* 0x0003e80000100800 */
[----:B------:R-:W3:Y:S01]  /*1db00*/  LDL.LU.64 R14, [R1+0x98] ;  /* 0x00009800010e7983 */ /* 0x000ee20000300a00 */
[----:B0-----:R-:W-:-:S03]  /*1db10*/  IMAD.MOV.U32 R0, RZ, RZ, R19 ;  /* 0x000000ffff007224 */ /* 0x001fc600078e0013 */
[----:B--2---:R-:W-:Y:S04]  /*1db20*/  STL [R1+0x30fc], R4 ;  /* 0x0030fc0401007387 */ /* 0x004fe80000100800 */
[----:B------:R0:W-:Y:S04]  /*1db30*/  STL [R1+0x30f8], R0 ;  /* 0x0030f80001007387 */ /* 0x0001e80000100800 */
[----:B-1----:R-:W2:Y:S01]  /*1db40*/  LDL.LU.64 R18, [R1+0x1a8] ;  /* 0x0001a80001127983 */ /* 0x002ea20000300a00 */
[----:B0-----:R-:W-:-:S03]  /*1db50*/  IMAD.MOV.U32 R0, RZ, RZ, R5 ;  /* 0x000000ffff007224 */ /* 0x001fc600078e0005 */
[----:B------:R-:W2:Y:S04]  /*1db60*/  LDL.LU.64 R4, [R1+0x32c8] ;  /* 0x0032c80001047983 */ /* 0x000ea80000300a00 */
[----:B--2---:R-:W-:Y:S04]  /*1db70*/  STL [R1+0x30f4], R4 ;  /* 0x0030f40401007387 */ /* 0x004fe80000100800 */
[----:B------:R0:W-:Y:S04]  /*1db80*/  STL [R1+0x30f0], R0 ;  /* 0x0030f00001007387 */ /* 0x0001e80000100800 */
[----:B------:R-:W-:Y:S01]  /*1db90*/  STL [R1+0x30ec], R22 ;  /* 0x0030ec1601007387 */ /* 0x000fe20000100800 */
[----:B0-----:R-:W-:-:S05]  /*1dba0*/  MOV R0, R5 ;  /* 0x0000000500007202 */ /* 0x001fca0000000f00 */
        /* <DEDUP_REMOVED lines=11> */
[----:B------:R-:W2:Y:S04]  /*1dc60*/  LDL.LU.64 R28, [R1+0x32c0] ;  /* 0x0032c000011c7983 */ /* 0x000ea80000300a00 */
[----:B---3--:R-:W-:Y:S04]  /*1dc70*/  STL [R1+0x30d4], R24 ;  /* 0x0030d41801007387 */ /* 0x008fe80000100800 */
[----:B------:R0:W-:Y:S02]  /*1dc80*/  STL [R1+0x30d0], R0 ;  /* 0x0030d00001007387 */ /* 0x0001e40000100800 */
[----:B0-----:R-:W-:-:S02]  /*1dc90*/  IMAD.MOV.U32 R0, RZ, RZ, R25 ;  /* 0x000000ffff007224 */ /* 0x001fc400078e0019 */
[----:B------:R-:W3:Y:S04]  /*1dca0*/  LDL.LU.64 R24, [R1+0x32b8] ;  /* 0x0032b80001187983 */ /* 0x000ee80000300a00 */
[----:B------:R-:W-:Y:S04]  /*1dcb0*/  STL [R1+0x30cc], R16 ;  /* 0x0030cc1001007387 */ /* 0x000fe80000100800 */
[----:B------:R0:W-:Y:S02]  /*1dcc0*/  STL [R1+0x30c8], R0 ;  /* 0x0030c80001007387 */ /* 0x0001e40000100800 */
[----:B0-----:R-:W-:-:S02]  /*1dcd0*/  IMAD.MOV.U32 R0, RZ, RZ, R17 ;  /* 0x000000ffff007224 */ /* 0x001fc400078e0011 */
[----:B---3--:R-:W-:Y:S04]  /*1dce0*/  STL [R1+0x30c4], R24 ;  /* 0x0030c41801007387 */ /* 0x008fe80000100800 */
[----:B------:R0:W-:Y:S02]  /*1dcf0*/  STL [R1+0x30c0], R0 ;  /* 0x0030c00001007387 */ /* 0x0001e40000100800 */
[----:B0-----:R-:W-:Y:S02]  /*1dd00*/  IMAD.MOV.U32 R0, RZ, RZ, R25 ;  /* 0x000000ffff007224 */ /* 0x001fe400078e0019 */
[----:B------:R-:W3:Y:S04]  /*1dd10*/  LDL.LU.64 R24, [R1+0x190] ;  /* 0x0001900001187983 */ /* 0x000ee80000300a00 */
[----:B------:R0:W-:Y:S04]  /*1dd20*/  STL [R1+0x30b8], R0 ;  /* 0x0030b80001007387 */ /* 0x0001e80000100800 */
[----:B------:R1:W-:Y:S04]  /*1dd30*/  STL [R1+0x30bc], R20 ;  /* 0x0030bc1401007387 */ /* 0x0003e80000100800 */
[----:B------:R-:W2:Y:S01]  /*1dd40*/  LDL.LU.64 R16, [R1+0x78] ;  /* 0x0000780001107983 */ /* 0x000ea20000300a00 */
[----:B0-----:R-:W-:-:S03]  /*1dd50*/  IMAD.MOV.U32 R0, RZ, RZ, R21 ;  /* 0x000000ffff007224 */ /* 0x001fc600078e0015 */
[----:B------:R-:W-:Y:S04]  /*1dd60*/  STL [R1+0x30b4], R8 ;  /* 0x0030b40801007387 */ /* 0x000fe80000100800 */
[----:B------:R0:W-:Y:S04]  /*1dd70*/  STL [R1+0x30b0], R0 ;  /* 0x0030b00001007387 */ /* 0x0001e80000100800 */
[----:B-1----:R-:W2:Y:S01]  /*1dd80*/  LDL.LU.64 R20, [R1+0x188] ;  /* 0x0001880001147983 */ /* 0x002ea20000300a00 */
[----:B0-----:R-:W-:-:S03]  /*1dd90*/  IMAD.MOV.U32 R0, RZ, RZ, R9 ;  /* 0x000000ffff007224 */ /* 0x001fc600078e0009 */
[----:B------:R-:W2:Y:S04]  /*1dda0*/  LDL.LU.64 R8, [R1+0x32b0] ;  /* 0x0032b00001087983 */ /* 0x000ea80000300a00 */
[----:B------:R-:W-:Y:S04]  /*1ddb0*/  STL [R1+0x30ac], R12 ;  /* 0x0030ac0c01007387 */ /* 0x000fe80000100800 */
[----:B------:R0:W-:Y:S04]  /*1ddc0*/  STL [R1+0x30a8], R0 ;  /* 0x0030a80001007387 */ /* 0x0001e80000100800 */
[----:B------:R-:W-:Y:S01]  /*1ddd0*/  STL [R1+0x30a4], R14 ;  /* 0x0030a40e01007387 */ /* 0x000fe20000100800 */
[----:B0-----:R-:W-:-:S05]  /*1dde0*/  IMAD.MOV.U32 R0, RZ, RZ, R13 ;  /* 0x000000ffff007224 */ /* 0x001fca00078e000d */
[----:B------:R0:W-:Y:S04]  /*1ddf0*/  STL [R1+0x30a0], R0 ;  /* 0x0030a00001007387 */ /* 0x0001e80000100800 */
[----:B------:R-:W3:Y:S01]  /*1de00*/  LDL.LU.64 R12, [R1+0x180] ;  /* 0x00018000010c7983 */ /* 0x000ee20000300a00 */
[----:B0-----:R-:W-:-:S03]  /*1de10*/  IMAD.MOV.U32 R0, RZ, RZ, R15 ;  /* 0x000000ffff007224 */ /* 0x001fc600078e000f */
[----:B------:R-:W-:Y:S04]  /*1de20*/  STL [R1+0x309c], R18 ;  /* 0x00309c1201007387 */ /* 0x000fe80000100800 */
[----:B------:R0:W-:Y:S02]  /*1de30*/  STL [R1+0x3098], R0 ;  /* 0x0030980001007387 */ /* 0x0001e40000100800 */
[----:B0-----:R-:W-:Y:S02]  /*1de40*/  IMAD.MOV.U32 R0, RZ, RZ, R19 ;  /* 0x000000ffff007224 */ /* 0x001fe400078e0013 */
[----:B--2---:R-:W-:Y:S04]  /*1de50*/  STL [R1+0x3094], R8 ;  /* 0x0030940801007387 */ /* 0x004fe80000100800 */
[----:B------:R0:W-:Y:S02]  /*1de60*/  STL [R1+0x3090], R0 ;  /* 0x0030900001007387 */ /* 0x0001e40000100800 */
[----:B0-----:R-:W-:-:S02]  /*1de70*/  IMAD.MOV.U32 R0, RZ, RZ, R9 ;  /* 0x000000ffff007224 */ /* 0x001fc400078e0009 */
[----:B------:R-:W2:Y:S04]  /*1de80*/  LDL.LU.64 R8, [R1+0x178] ;  /* 0x0001780001087983 */ /* 0x000ea80000300a00 */
        /* <DEDUP_REMOVED lines=8> */
[----:B----4-:R-:W-:Y:S04]  /*1df10*/  STL [R1+0x307c], R26 ;  /* 0x00307c1a01007387 */ /* 0x010fe80000100800 */
[----:B------:R0:W-:Y:S04]  /*1df20*/  STL [R1+0x3078], R0 ;  /* 0x0030780001007387 */ /* 0x0001e80000100800 */
[----:B------:R-:W4:Y:S04]  /*1df30*/  LDL.LU.64 R18, [R1+0x58] ;  /* 0x0000580001127983 */ /* 0x000f280000300a00 */
[----:B------:R-:W2:Y:S01]  /*1df40*/  LDL.LU.64 R22, [R1+0x168] ;  /* 0x0001680001167983 */ /* 0x000ea20000300a00 */
[----:B0-----:R-:W-:-:S05]  /*1df50*/  IMAD.MOV.U32 R0, RZ, RZ, R27 ;  /* 0x000000ffff007224 */ /* 0x001fca00078e001b */
[----:B------:R0:W-:Y:S04]  /*1df60*/  STL [R1+0x3070], R0 ;  /* 0x0030700001007387 */ /* 0x0001e80000100800 */
[----:B------:R1:W-:Y:S04]  /*1df70*/  STL [R1+0x3074], R28 ;  /* 0x0030741c01007387 */ /* 0x0003e80000100800 */
[----:B------:R-:W2:Y:S01]  /*1df80*/  LDL.LU.64 R26, [R1+0x50] ;  /* 0x00005000011a7983 */ /* 0x000ea20000300a00 */
[----:B0-----:R-:W-:-:S03]  /*1df90*/  IMAD.MOV.U32 R0, RZ, RZ, R29 ;  /* 0x000000ffff007224 */ /* 0x001fc600078e001d */
[----:B-1----:R-:W2:Y:S04]  /*1dfa0*/  LDL.LU.64 R28, [R1+0x160] ;  /* 0x00016000011c7983 */ /* 0x002ea80000300a00 */
[----:B------:R0:W-:Y:S04]  /*1dfb0*/  STL [R1+0x3068], R0 ;  /* 0x0030680001007387 */ /* 0x0001e80000100800 */
[----:B---3--:R1:W-:Y:S01]  /*1dfc0*/  STL [R1+0x306c], R24 ;  /* 0x00306c1801007387 */ /* 0x0083e20000100800 */
[----:B0-----:R-:W-:-:S03]  /*1dfd0*/  IMAD.MOV.U32 R0, RZ, RZ, R25 ;  /* 0x000000ffff007224 */ /* 0x001fc600078e0019 */
[----:B------:R-:W-:Y:S04]  /*1dfe0*/  STL [R1+0x3064], R16 ;  /* 0x0030641001007387 */ /* 0x000fe80000100800 */
[----:B------:R0:W-:Y:S04]  /*1dff0*/  STL [R1+0x3060], R0 ;  /* 0x0030600001007387 */ /* 0x0001e80000100800 */
[----:B-1----:R-:W3:Y:S01]  /*1e000*/  LDL.LU.64 R24, [R1+0x158] ;  /* 0x0001580001187983 */ /* 0x002ee20000300a00 */
[----:B0-----:R-:W-:-:S03]  /*1e010*/  IMAD.MOV.U32 R0, RZ, RZ, R17 ;  /* 0x000000ffff007224 */ /* 0x001fc600078e0011 */
[----:B------:R-:W2:Y:S04]  /*1e020*/  LDL.LU.64 R16, [R1+0x32a8] ;  /* 0x0032a80001107983 */ /* 0x000ea80000300a00 */
[----:B------:R-:W-:Y:S04]  /*1e030*/  STL [R1+0x305c], R20 ;  /* 0x00305c1401007387 */ /* 0x000fe80000100800 */
[----:B------:R0:W-:Y:S02]  /*1e040*/  STL [R1+0x3058], R0 ;  /* 0x0030580001007387 */ /* 0x0001e40000100800 */
[----:B0-----:R-:W-:-:S02]  /*1e050*/  IMAD.MOV.U32 R0, RZ, RZ, R21 ;  /* 0x000000ffff007224 */ /* 0x001fc400078e0015 */
[----:B------:R-:W3:Y:S04]  /*1e060*/  LDL.LU.64 R20, [R1+0x150] ;  /* 0x0001500001147983 */ /* 0x000ee80000300a00 */
[----:B------:R2:W-:Y:S02]  /*1e070*/  STL [R1+0x3050], R0 ;  /* 0x0030500001007387 */ /* 0x0005e40000100800 */
[----:B--2---:R-:W-:Y:S02]  /*1e080*/  IMAD.MOV.U32 R0, RZ, RZ, R17 ;  /* 0x000000ffff007224 */ /* 0x004fe400078e0011 */
[----:B------:R0:W-:Y:S04]  /*1e090*/  STL [R1+0x3054], R16 ;  /* 0x0030541001007387 */ /* 0x0001e80000100800 */
[----:B------:R-:W-:Y:S04]  /*1e0a0*/  STL [R1+0x304c], R12 ;  /* 0x00304c0c01007387 */ /* 0x000fe80000100800 */
[----:B------:R1:W-:Y:S04]  /*1e0b0*/  STL [R1+0x3048], R0 ;  /* 0x0030480001007387 */ /* 0x0003e80000100800 */
[----:B0-----:R-:W2:Y:S01]  /*1e0c0*/  LDL.LU.64 R16, [R1+0x148] ;  /* 0x0001480001107983 */ /* 0x001ea20000300a00 */
[----:B-1----:R-:W-:-:S03]  /*1e0d0*/  IMAD.MOV.U32 R0, RZ, RZ, R13 ;  /* 0x000000ffff007224 */ /* 0x002fc600078e000d */
[----:B------:R-:W2:Y:S04]  /*1e0e0*/  LDL.LU.64 R12, [R1+0x32a0] ;  /* 0x0032a000010c7983 */ /* 0x000ea80000300a00 */
[----:B--2---:R-:W-:Y:S04]  /*1e0f0*/  STL [R1+0x3044], R12 ;  /* 0x0030440c01007387 */ /* 0x004fe80000100800 */
[----:B------:R0:W-:Y:S02]  /*1e100*/  STL [R1+0x3040], R0 ;  /* 0x0030400001007387 */ /* 0x0001e40000100800 */
[----:B0-----:R-:W-:-:S02]  /*1e110*/  IMAD.MOV.U32 R0, RZ, RZ, R13 ;  /* 0x000000ffff007224 */ /* 0x001fc400078e000d */
[----:B------:R-:W2:Y:S04]  /*1e120*/  LDL.LU.64 R12, [R1+0x28] ;  /* 0x00002800010c7983 */ /* 0x000ea80000300a00 */
[----:B------:R0:W-:Y:S04]  /*1e130*/  STL [R1+0x3038], R0 ;  /* 0x0030380001007387 */ /* 0x0001e80000100800 */
[----:B------:R1:W-:Y:S01]  /*1e140*/  STL [R1+0x303c], R8 ;  /* 0x00303c0801007387 */ /* 0x0003e20000100800 */
[----:B0-----:R-:W-:-:S03]  /*1e150*/  IMAD.MOV.U32 R0, RZ, RZ, R9 ;  /* 0x000000ffff007224 */ /* 0x001fc600078e0009 */
[----:B------:R-:W-:Y:S04]  /*1e160*/  STL [R1+0x3034], R14 ;  /* 0x0030340e01007387 */ /* 0x000fe80000100800 */
[----:B------:R0:W-:Y:S04]  /*1e170*/  STL [R1+0x3030], R0 ;  /* 0x0030300001007387 */ /* 0x0001e80000100800 */
[----:B-1----:R-:W2:Y:S01]  /*1e180*/  LDL.LU.64 R8, [R1+0x18] ;  /* 0x0000180001087983 */ /* 0x002ea20000300a00 */
[----:B0-----:R-:W-:-:S03]  /*1e190*/  MOV R0, R15 ;  /* 0x0000000f00007202 */ /* 0x001fc60000000f00 */
[----:B------:R-:W2:Y:S04]  /*1e1a0*/  LDL.LU.64 R14, [R1+0x3298] ;  /* 0x00329800010e7983 */ /* 0x000ea80000300a00 */
[----:B------:R-:W-:Y:S04]  /*1e1b0*/  STL [R1+0x302c], R4 ;  /* 0x00302c0401007387 */ /* 0x000fe80000100800 */
[----:B------:R0:W-:Y:S02]  /*1e1c0*/  STL [R1+0x3028], R0 ;  /* 0x0030280001007387 */ /* 0x0001e40000100800 */
[----:B0-----:R-:W-:-:S02]  /*1e1d0*/  IMAD.MOV.U32 R0, RZ, RZ, R5 ;  /* 0x000000ffff007224 */ /* 0x001fc400078e0005 */
[----:B------:R-:W2:Y:S04]  /*1e1e0*/  LDL.LU.64 R4, [R1+0x8] ;  /* 0x0000080001047983 */ /* 0x000ea80000300a00 */
[----:B------:R0:W-:Y:S04]  /*1e1f0*/  STL [R1+0x3020], R0 ;  /* 0x0030200001007387 */ /* 0x0001e80000100800 */
[----:B----4-:R1:W-:Y:S01]  /*1e200*/  STL [R1+0x3024], R18 ;  /* 0x0030241201007387 */ /* 0x0103e20000100800 */
[----:B0-----:R-:W-:-:S03]  /*1e210*/  IMAD.MOV.U32 R0, RZ, RZ, R19 ;  /* 0x000000ffff007224 */ /* 0x001fc600078e0013 */
[----:B-1----:R-:W4:Y:S04]  /*1e220*/  LDL.LU.64 R18, [R1+0x3290] ;  /* 0x0032900001127983 */ /* 0x002f280000300a00 */
[----:B------:R-:W-:Y:S04]  /*1e230*/  STL [R1+0x301c], R22 ;  /* 0x00301c1601007387 */ /* 0x000fe80000100800 */
[----:B------:R0:W-:Y:S02]  /*1e240*/  STL [R1+0x3018], R0 ;  /* 0x0030180001007387 */ /* 0x0001e40000100800 */
[----:B0-----:R-:W-:-:S02]  /*1e250*/  IMAD.MOV.U32 R0, RZ, RZ, R23 ;  /* 0x000000ffff007224 */ /* 0x001fc400078e0017 */
[----:B------:R-:W2:Y:S04]  /*1e260*/  LDL.LU.64 R22, [R1+0x3288] ;  /* 0x0032880001167983 */ /* 0x000ea80000300a00 */
[----:B------:R-:W-:Y:S04]  /*1e270*/  STL [R1+0x3014], R26 ;  /* 0x0030141a01007387 */ /* 0x000fe80000100800 */
[----:B------:R0:W-:Y:S02]  /*1e280*/  STL [R1+0x3010], R0 ;  /* 0x0030100001007387 */ /* 0x0001e40000100800 */
[----:B0-----:R-:W-:-:S02]  /*1e290*/  IMAD.MOV.U32 R0, RZ, RZ, R27 ;  /* 0x000000ffff007224 */ /* 0x001fc400078e001b */
[----:B------:R-:W2:Y:S04]  /*1e2a0*/  LDL.LU.64 R26, [R1+0x3280] ;  /* 0x00328000011a7983 */ /* 0x000ea80000300a00 */
[----:B------:R-:W-:Y:S04]  /*1e2b0*/  STL [R1+0x300c], R28 ;  /* 0x00300c1c01007387 */ /* 0x000fe80000100800 */
[----:B------:R0:W-:Y:S02]  /*1e2c0*/  STL [R1+0x3008], R0 ;  /* 0x0030080001007387 */ /* 0x0001e40000100800 */
[----:B0-----:R-:W-:-:S02]  /*1e2d0*/  IMAD.MOV.U32 R0, RZ, RZ, R29 ;  /* 0x000000ffff007224 */ /* 0x001fc400078e001d */
[----:B------:R-:W3:Y:S01]  /*1e2e0*/  LDL.LU.64 R28, [R1+0x3278] ;  /* 0x00327800011c7983 */ /* 0x000ee20000300a00 */
[----:B------:R-:W-:-:S04]  /*1e2f0*/  IMAD.WIDE R6, R38, 0x2, R2 ;  /* 0x0000000226067825 */ /* 0x000fc800078e0202 */
[----:B------:R-:W-:Y:S01]  /*1e300*/  IMAD.WIDE R58, R37, 0x2, R2 ;  /* 0x00000002253a7825 */ /* 0x000fe200078e0202 */
[----:B--2---:R-:W-:Y:S04]  /*1e310*/  STL [R1+0x3004], R26 ;  /* 0x0030041a01007387 */ /* 0x004fe80000100800 */
[----:B------:R0:W-:Y:S02]  /*1e320*/  STL [R1+0x3000], R0 ;  /* 0x0030000001007387 */ /* 0x0001e40000100800 */
[----:B0-----:R-:W-:Y:S02]  /*1e330*/  IMAD.MOV.U32 R0, RZ, RZ, R27 ;  /* 0x000000ffff007224 */ /* 0x001fe400078e001b */
        /* <DEDUP_REMOVED lines=13> */
[----:B----4-:R-:W-:Y:S04]  /*1e410*/  STL [R1+0x2fe4], R18 ;  /* 0x002fe41201007387 */ /* 0x010fe80000100800 */
[----:B------:R0:W-:Y:S02]  /*1e420*/  STL [R1+0x2fe0], R0 ;  /* 0x002fe00001007387 */ /* 0x0001e40000100800 */
[----:B0-----:R-:W-:-:S02]  /*1e430*/  IMAD.MOV.U32 R0, RZ, RZ, R19 ;  /* 0x000000ffff007224 */ /* 0x001fc400078e0013 */
[----:B------:R-:W4:Y:S04]  /*1e440*/  LDL.LU.64 R18, [R1+0x3250] ;  /* 0x0032500001127983 */ /* 0x000f280000300a00 */
        /* <DEDUP_REMOVED lines=31> */
[----:B------:R-:W2:Y:S01]  /*1e640*/  LDL.LU.64 R58, [R1+0x3210] ;  /* 0x00321000013a7983 */ /* 0x000ea20000300a00 */
[----:B------:R-:W-:-:S04]  /*1e650*/  IMAD.WIDE R30, R36, 0x2, R2 ;  /* 0x00000002241e7825 */ /* 0x000fc800078e0202 */
[----:B------:R-:W-:-:S04]  /*1e660*/  IMAD.WIDE R32, R33, 0x2, R2 ;  /* 0x0000000221207825 */ /* 0x000fc800078e0202 */
[----:B------:R-:W-:-:S04]  /*1e670*/  IMAD.WIDE R34, R34, 0x2, R2 ;  /* 0x0000000222227825 */ /* 0x000fc800078e0202 */
[----:B------:R-:W-:-:S04]  /*1e680*/  IMAD.WIDE R36, R44, 0x2, R2 ;  /* 0x000000022c247825 */ /* 0x000fc800078e0202 */
[----:B------:R-:W-:-:S04]  /*1e690*/  IMAD.WIDE R38, R46, 0x2, R2 ;  /* 0x000000022e267825 */ /* 0x000fc800078e0202 */
[----:B------:R-:W-:-:S04]  /*1e6a0*/  IMAD.WIDE R40, R47, 0x2, R2 ;  /* 0x000000022f287825 */ /* 0x000fc800078e0202 */
[----:B------:R-:W-:-:S04]  /*1e6b0*/  IMAD.WIDE R42, R49, 0x2, R2 ;  /* 0x00000002312a7825 */ /* 0x000fc800078e0202 */
[----:B------:R-:W-:-:S04]  /*1e6c0*/  IMAD.WIDE R44, R50, 0x2, R2 ;  /* 0x00000002322c7825 */ /* 0x000fc800078e0202 */
[--C-:B------:R-:W-:Y:S01]  /*1e6d0*/  IMAD.WIDE R46, R51, 0x2, R2.reuse ;  /* 0x00000002332e7825 */ /* 0x100fe200078e0202 */
[----:B--2---:R-:W-:Y:S04]  /*1e6e0*/  STL [R1+0x2f9c], R58 ;  /* 0x002f9c3a01007387 */ /* 0x004fe80000100800 */
[----:B------:R-:W-:Y:S04]  /*1e6f0*/  STL [R1+0x2f98], R0 ;  /* 0x002f980001007387 */ /* 0x000fe80000100800 */
        /* <DEDUP_REMOVED lines=16> */
[----:B------:R0:W-:Y:S04]  /*1e800*/  STL [R1+0x2f50], R11 ;  /* 0x002f500b01007387 */ /* 0x0001e80000100800 */
[----:B------:R-:W-:Y:S04]  /*1e810*/  STL [R1+0x2f54], R38 ;  /* 0x002f542601007387 */ /* 0x000fe80000100800 */
[----:B------:R-:W-:Y:S04]  /*1e820*/  STL [R1+0x2f48], R39 ;  /* 0x002f482701007387 */ /* 0x000fe80000100800 */
[----:B------:R-:W-:Y:S04]  /*1e830*/  STL [R1+0x2f4c], R12 ;  /* 0x002f4c0c01007387 */ /* 0x000fe80000100800 */
[----:B------:R1:W-:Y:S04]  /*1e840*/  STL [R1+0x2f40], R13 ;  /* 0x002f400d01007387 */ /* 0x0003e80000100800 */
        /* <DEDUP_REMOVED lines=10> */
[----:B----4-:R-:W-:Y:S04]  /*1e8f0*/  STL [R1+0x2f1c], R18 ;  /* 0x002f1c1201007387 */ /* 0x010fe80000100800 */
[----:B------:R-:W-:Y:S04]  /*1e900*/  STL [R1+0x2f10], R19 ;  /* 0x002f101301007387 */ /* 0x000fe80000100800 */
[----:B------:R-:W-:Y:S04]  /*1e910*/  STL [R1+0x2f14], R46 ;  /* 0x002f142e01007387 */ /* 0x000fe80000100800 */
[----:B------:R-:W-:Y:S04]  /*1e920*/  STL [R1+0x2f08], R47 ;  /* 0x002f082f01007387 */ /* 0x000fe80000100800 */
[----:B0-----:R-:W2:Y:S04]  /*1e930*/  LDL.LU.64 R10, [R1+0x328] ;  /* 0x00032800010a7983 */ /* 0x001ea80000300a00 */
[----:B------:R-:W-:Y:S04]  /*1e940*/  STL [R1+0x2f0c], R20 ;  /* 0x002f0c1401007387 */ /* 0x000fe80000100800 */
[----:B------:R-:W-:Y:S04]  /*1e950*/  STL [R1+0x2f00], R21 ;  /* 0x002f001501007387 */ /* 0x000fe80000100800 */
[----:B------:R-:W4:Y:S01]  /*1e960*/  LDL.LU.64 R36, [R1+0x330] ;  /* 0x0003300001247983 */ /* 0x000f220000300a00 */
[----:B------:R-:W-:-:S05]  /*1e970*/  IMAD.WIDE R48, R53, 0x2, R2 ;  /* 0x0000000235307825 */ /* 0x000fca00078e0202 */
[----:B------:R-:W-:Y:S04]  /*1e980*/  STL [R1+0x2f04], R48 ;  /* 0x002f043001007387 */ /* 0x000fe80000100800 */
[----:B------:R-:W-:Y:S04]  /*1e990*/  STL [R1+0x2ef8], R49 ;  /* 0x002ef83101007387 */ /* 0x000fe80000100800 */
[----:B------:R-:W4:Y:S01]  /*1e9a0*/  LDL.LU.64 R8, [R1+0x340] ;  /* 0x0003400001087983 */ /* 0x000f220000300a00 */
[----:B------:R-:W-:-:S03]  /*1e9b0*/  IMAD.WIDE R50, R55, 0x2, R2 ;  /* 0x0000000237327825 */ /* 0x000fc600078e0202 */
[----:B------:R-:W-:Y:S04]  /*1e9c0*/  STL [R1+0x2efc], R22 ;  /* 0x002efc1601007387 */ /* 0x000fe80000100800 */
[----:B------:R-:W-:Y:S04]  /*1e9d0*/  STL [R1+0x2ef0], R23 ;  /* 0x002ef01701007387 */ /* 0x000fe80000100800 */
[----:B------:R-:W4:Y:S04]  /*1e9e0*/  LDL.LU.64 R34, [R1+0x348] ;  /* 0x0003480001227983 */ /* 0x000f280000300a00 */
[----:B------:R-:W-:Y:S04]  /*1e9f0*/  STL [R1+0x2ef4], R50 ;  /* 0x002ef43201007387 */ /* 0x000fe80000100800 */
[----:B------:R-:W-:Y:S04]  /*1ea00*/  STL [R1+0x2ee8], R51 ;  /* 0x002ee83301007387 */ /* 0x000fe80000100800 */
[----:B-1----:R-:W4:Y:S04]  /*1ea10*/  LDL.LU.64 R12, [R1+0x358] ;  /* 0x00035800010c7983 */ /* 0x002f280000300a00 */
[----:B---3--:R-:W-:Y:S01]  /*1ea20*/  STL [R1+0x2eec], R24 ;  /* 0x002eec1801007387 */ /* 0x008fe20000100800 */
[----:B------:R-:W-:-:S03]  /*1ea30*/  IMAD.WIDE R52, R52, 0x2, R2 ;  /* 0x0000000234347825 */ /* 0x000fc600078e0202 */
[----:B------:R-:W-:Y:S04]  /*1ea40*/  STL [R1+0x2ee0], R25 ;  /* 0x002ee01901007387 */ /* 0x000fe80000100800 */
[----:B------:R-:W3:Y:S04]  /*1ea50*/  LDL.LU.64 R38, [R1+0x360] ;  /* 0x0003600001267983 */ /* 0x000ee80000300a00 */
[----:B------:R-:W-:Y:S04]  /*1ea60*/  STL [R1+0x2ee4], R52 ;  /* 0x002ee43401007387 */ /* 0x000fe80000100800 */
[----:B------:R-:W-:Y:S04]  /*1ea70*/  STL [R1+0x2ed8], R53 ;  /* 0x002ed83501007387 */ /* 0x000fe80000100800 */
[----:B------:R-:W3:Y:S01]  /*1ea80*/  LDL.LU.64 R6, [R1+0x368] ;  /* 0x0003680001067983 */ /* 0x000ee20000300a00 */
[----:B------:R-:W-:-:S03]  /*1ea90*/  IMAD.WIDE R54, R56, 0x2, R2 ;  /* 0x0000000238367825 */ /* 0x000fc600078e0202 */
[----:B------:R-:W-:Y:S04]  /*1eaa0*/  STL [R1+0x2edc], R26 ;  /* 0x002edc1a01007387 */ /* 0x000fe80000100800 */
        /* <DEDUP_REMOVED lines=11> */
[----:B------:R-:W3:Y:S04]  /*1eb60*/  LDL.LU.64 R58, [R1+0x390] ;  /* 0x00039000013a7983 */ /* 0x000ee80000300a00 */
[----:B--2---:R0:W-:Y:S01]  /*1eb70*/  STL [R1+0x1a24], R10 ;  /* 0x001a240a01007387 */ /* 0x0041e20000100800 */
[----:B------:R-:W-:-:S03]  /*1eb80*/  IMAD.MOV.U32 R0, RZ, RZ, R11 ;  /* 0x000000ffff007224 */ /* 0x000fc600078e000b */
[----:B0-----:R-:W2:Y:S04]  /*1eb90*/  LDL.LU.64 R10, [R1+0x398] ;  /* 0x00039800010a7983 */ /* 0x001ea80000300a00 */
[----:B------:R0:W-:Y:S04]  /*1eba0*/  STL [R1+0x1a20], R0 ;  /* 0x001a200001007387 */ /* 0x0001e80000100800 */
[----:B----4-:R1:W-:Y:S01]  /*1ebb0*/  STL [R1+0x1a2c], R36 ;  /* 0x001a2c2401007387 */ /* 0x0103e20000100800 */
[----:B0-----:R-:W-:-:S03]  /*1ebc0*/  IMAD.MOV.U32 R0, RZ, RZ, R37 ;  /* 0x000000ffff007224 */ /* 0x001fc600078e0025 */
[----:B-1----:R-:W4:Y:S04]  /*1ebd0*/  LDL.LU.64 R36, [R1+0x3a8] ;  /* 0x0003a80001247983 */ /* 0x002f280000300a00 */
[----:B------:R0:W-:Y:S04]  /*1ebe0*/  STL [R1+0x1a28], R0 ;  /* 0x001a280001007387 */ /* 0x0001e80000100800 */
[----:B------:R1:W-:Y:S01]  /*1ebf0*/  STL [R1+0x1a34], R8 ;  /* 0x001a340801007387 */ /* 0x0003e20000100800 */
        /* <DEDUP_REMOVED lines=11> */
[----:B---3--:R1:W-:Y:S01]  /*1ecb0*/  STL [R1+0x1a4c], R38 ;  /* 0x001a4c2601007387 */ /* 0x0083e20000100800 */
[----:B0-----:R-:W-:-:S03]  /*1ecc0*/  MOV R0, R39 ;  /* 0x0000002700007202 */ /* 0x001fc60000000f00 */
        /* <DEDUP_REMOVED lines=22> */
[----:B--2---:R1:W-:Y:S01]  /*1ee30*/  STL [R1+0x1a7c], R10 ;  /* 0x001a7c0a01007387 */ /* 0x0043e20000100800 */
[----:B0-----:R-:W-:-:S03]  /*1ee40*/  IMAD.MOV.U32 R0, RZ, RZ, R11 ;  /* 0x000000ffff007224 */ /* 0x001fc600078e000b */
[----:B-1----:R-:W2:Y:S04]  /*1ee50*/  LDL.LU.64 R10, [R1+0x410] ;  /* 0x00041000010a7983 */ /* 0x002ea80000300a00 */
        /* <DEDUP_REMOVED lines=262> */
[----:B0-----:R-:W-:-:S03]  /*1fec0*/  MOV R0, R11 ;  /* 0x0000000b00007202 */ /* 0x001fc60000000f00 */
        /* <DEDUP_REMOVED lines=95> */
[----:B0-----:R-:W-:-:S03]  /*204c0*/  MOV R0, R9 ;  /* 0x0000000900007202 */ /* 0x001fc60000000f00 */
        /* <DEDUP_REMOVED lines=95> */
[----:B0-----:R-:W-:-:S03]  /*20ac0*/  MOV R0, R13 ;  /* 0x0000000d00007202 */ /* 0x001fc60000000f00 */
        /* <DEDUP_REMOVED lines=861> */
[----:B------:R2:W-:Y:S02]  /*240a0*/  STL [R1+0x24c0], R0 ;  /* 0x0024c00001007387 */ /* 0x0005e40000100800 */
[----:B--2---:R-:W-:Y:S02]  /*240b0*/  IMAD.MOV.U32 R0, RZ, RZ, R11 ;  /* 0x000000ffff007224 */ /* 0x004fe400078e000b */
[----:B------:R0:W-:Y:S04]  /*240c0*/  STL [R1+0x24cc], R10 ;  /* 0x0024cc0a01007387 */ /* 0x0001e80000100800 */
        /* <DEDUP_REMOVED lines=18> */
[----:B---3--:R-:W-:Y:S04]  /*241f0*/  STL [R1+0x24f4], R38 ;  /* 0x0024f42601007387 */ /* 0x008fe80000100800 */
[----:B------:R-:W3:Y:S01]  /*24200*/  LDL.LU.64 R40, [R1+0xc20] ;  /* 0x000c200001287983 */ /* 0x000ee20000300a00 */
[----:B0-----:R-:W-:-:S05]  /*24210*/  IMAD.MOV.U32 R0, RZ, RZ, R39 ;  /* 0x000000ffff007224 */ /* 0x001fca00078e0027 */
        /* <DEDUP_REMOVED lines=23> */
[----:B------:R-:W2:Y:S04]  /*24390*/  LDL.LU.64 R38, [R1+0x2b0] ;  /* 0x0002b00001267983 */ /* 0x000ea80000300a00 */
[----:B----4-:R-:W-:Y:S04]  /*243a0*/  STL [R1+0x252c], R36 ;  /* 0x00252c2401007387 */ /* 0x010fe80000100800 */
[----:B------:R0:W-:Y:S04]  /*243b0*/  STL [R1+0x2520], R0 ;  /* 0x0025200001007387 */ /* 0x0001e80000100800 */
[----:B-1----:R-:W4:Y:S01]  /*243c0*/  LDL.LU.64 R10, [R1+0xe68] ;  /* 0x000e6800010a7983 */ /* 0x002f220000300a00 */
[----:B0-----:R-:W-:-:S03]  /*243d0*/  IMAD.MOV.U32 R0, RZ, RZ, R37 ;  /* 0x000000ffff007224 */ /* 0x001fc600078e0025 */
[----:B------:R-:W-:Y:S04]  /*243e0*/  STL [R1+0x2534], R8 ;  /* 0x0025340801007387 */ /* 0x000fe80000100800 */
[----:B------:R0:W-:Y:S04]  /*243f0*/  STL [R1+0x2528], R0 ;  /* 0x0025280001007387 */ /* 0x0001e80000100800 */
[----:B------:R-:W4:Y:S01]  /*24400*/  LDL.LU.64 R36, [R1+0xc48] ;  /* 0x000c480001247983 */ /* 0x000f220000300a00 */
[----:B0-----:R-:W-:-:S03]  /*24410*/  IMAD.MOV.U32 R0, RZ, RZ, R9 ;  /* 0x000000ffff007224 */ /* 0x001fc600078e0009 */
[----:B------:R-:W-:Y:S04]  /*24420*/  STL [R1+0x253c], R34 ;  /* 0x00253c2201007387 */ /* 0x000fe80000100800 */
[----:B------:R0:W-:Y:S04]  /*24430*/  STL [R1+0x2530], R0 ;  /* 0x0025300001007387 */ /* 0x0001e80000100800 */
[----:B------:R-:W4:Y:S01]  /*24440*/  LDL.LU.64 R8, [R1+0xe70] ;  /* 0x000e700001087983 */ /* 0x000f220000300a00 */
[----:B0-----:R-:W-:-:S05]  /*24450*/  MOV R0, R35 ;  /* 0x0000002300007202 */ /* 0x001fca0000000f00 */
[----:B------:R0:W-:Y:S04]  /*24460*/  STL [R1+0x2538], R0 ;  /* 0x0025380001007387 */ /* 0x0001e80000100800 */
[----:B------:R1:W-:Y:S04]  /*24470*/  STL [R1+0x2544], R12 ;  /* 0x0025440c01007387 */ /* 0x0003e80000100800 */
[----:B------:R-:W4:Y:S01]  /*24480*/  LDL.LU.64 R34, [R1+0x2a8] ;  /* 0x0002a80001227983 */ /* 0x000f220000300a00 */
[----:B0-----:R-:W-:-:S03]  /*24490*/  IMAD.MOV.U32 R0, RZ, RZ, R13 ;  /* 0x000000ffff007224 */ /* 0x001fc600078e000d */
[----:B---3--:R-:W-:Y:S04]  /*244a0*/  STL [R1+0x254c], R40 ;  /* 0x00254c2801007387 */ /* 0x008fe80000100800 */
[----:B------:R0:W-:Y:S04]  /*244b0*/  STL [R1+0x2540], R0 ;  /* 0x0025400001007387 */ /* 0x0001e80000100800 */
[----:B-1----:R-:W3:Y:S01]  /*244c0*/  LDL.LU.64 R12, [R1+0xe78] ;  /* 0x000e7800010c7983 */ /* 0x002ee20000300a00 */
        /* <DEDUP_REMOVED lines=20> */
[----:B--2---:R-:W-:Y:S04]  /*24610*/  STL [R1+0x257c], R38 ;  /* 0x00257c2601007387 */ /* 0x004fe80000100800 */
[----:B------:R0:W-:Y:S04]  /*24620*/  STL [R1+0x2570], R0 ;  /* 0x0025700001007387 */ /* 0x0001e80000100800 */
[----:B-1----:R-:W2:Y:S01]  /*24630*/  LDL.LU.64 R58, [R1+0xc70] ;  /* 0x000c7000013a7983 */ /* 0x002ea20000300a00 */
[----:B0-----:R-:W-:-:S03]  /*24640*/  IMAD.MOV.U32 R0, RZ, RZ, R39 ;  /* 0x000000ffff007224 */ /* 0x001fc600078e0027 */
[----:B----4-:R-:W-:Y:S04]  /*24650*/  STL [R1+0x2584], R10 ;  /* 0x0025840a01007387 */ /* 0x010fe80000100800 */
[----:B------:R0:W-:Y:S04]  /*24660*/  STL [R1+0x2578], R0 ;  /* 0x0025780001007387 */ /* 0x0001e80000100800 */
[----:B------:R-:W4:Y:S01]  /*24670*/  LDL.LU.64 R38, [R1+0xe90] ;  /* 0x000e900001267983 */ /* 0x000f220000300a00 */
[----:B0-----:R-:W-:-:S03]  /*24680*/  IMAD.MOV.U32 R0, RZ, RZ, R11 ;  /* 0x000000ffff007224 */ /* 0x001fc600078e000b */
[----:B------:R-:W-:Y:S04]  /*24690*/  STL [R1+0x258c], R36 ;  /* 0x00258c2401007387 */ /* 0x000fe80000100800 */
[----:B------:R0:W-:Y:S04]  /*246a0*/  STL [R1+0x2580], R0 ;  /* 0x0025800001007387 */ /* 0x0001e80000100800 */
[----:B------:R-:W4:Y:S01]  /*246b0*/  LDL.LU.64 R10, [R1+0x298] ;  /* 0x00029800010a7983 */ /* 0x000f220000300a00 */
[----:B0-----:R-:W-:-:S03]  /*246c0*/  IMAD.MOV.U32 R0, RZ, RZ, R37 ;  /* 0x000000ffff007224 */ /* 0x001fc600078e0025 */
[----:B------:R-:W4:Y:S04]  /*246d0*/  LDL.LU.64 R36, [R1+0xe98] ;  /* 0x000e980001247983 */ /* 0x000f280000300a00 */
[----:B------:R0:W-:Y:S04]  /*246e0*/  STL [R1+0x2588], R0 ;  /* 0x0025880001007387 */ /* 0x0001e80000100800 */
[----:B------:R1:W-:Y:S01]  /*246f0*/  STL [R1+0x2594], R8 ;  /* 0x0025940801007387 */ /* 0x0003e20000100800 */
[----:B0-----:R-:W-:-:S03]  /*24700*/  IMAD.MOV.U32 R0, RZ, RZ, R9 ;  /* 0x000000ffff007224 */ /* 0x001fc600078e0009 */
[----:B------:R-:W-:Y:S04]  /*24710*/  STL [R1+0x259c], R34 ;  /* 0x00259c2201007387 */ /* 0x000fe80000100800 */
[----:B------:R0:W-:Y:S04]  /*24720*/  STL [R1+0x2590], R0 ;  /* 0x0025900001007387 */ /* 0x0001e80000100800 */
[----:B-1----:R-:W4:Y:S01]  /*24730*/  LDL.LU.64 R8, [R1+0xc80] ;  /* 0x000c800001087983 */ /* 0x002f220000300a00 */
[----:B0-----:R-:W-:-:S03]  /*24740*/  IMAD.MOV.U32 R0, RZ, RZ, R35 ;  /* 0x000000ffff007224 */ /* 0x001fc600078e0023 */
[----:B---3--:R-:W-:Y:S04]  /*24750*/  STL [R1+0x25a4], R12 ;  /* 0x0025a40c01007387 */ /* 0x008fe80000100800 */
[----:B------:R0:W-:Y:S04]  /*24760*/  STL [R1+0x2598], R0 ;  /* 0x0025980001007387 */ /* 0x0001e80000100800 */
[----:B------:R-:W3:Y:S04]  /*24770*/  LDL.LU.64 R34, [R1+0xea0] ;  /* 0x000ea00001227983 */ /* 0x000ee80000300a00 */
        /* <DEDUP_REMOVED lines=18> */
[----:B------:R-:W3:Y:S04]  /*248a0*/  LDL.LU.64 R30, [R1+0xeb8] ;  /* 0x000eb800011e7983 */ /* 0x000ee80000300a00 */
        /* <DEDUP_REMOVED lines=11> */
[----:B------:R-:W-:Y:S04]  /*24960*/  STL [R1+0x25e4], R36 ;  /* 0x0025e42401007387 */ /* 0x000fe80000100800 */
[----:B------:R0:W-:Y:S04]  /*24970*/  STL [R1+0x25d8], R0 ;  /* 0x0025d80001007387 */ /* 0x0001e80000100800 */
[----:B-1----:R-:W4:Y:S01]  /*24980*/  LDL.LU.64 R10, [R1+0x280] ;  /* 0x00028000010a7983 */ /* 0x002f220000300a00 */
[----:B0-----:R-:W-:-:S03]  /*24990*/  IMAD.MOV.U32 R0, RZ, RZ, R37 ;  /* 0x000000ffff007224 */ /* 0x001fc600078e0025 */
[----:B------:R-:W4:Y:S04]  /*249a0*/  LDL.LU.64 R36, [R1+0xec8] ;  /* 0x000ec80001247983 */ /* 0x000f280000300a00 */
[----:B------:R0:W-:Y:S02]  /*249b0*/  STL [R1+0x25e0], R0 ;  /* 0x0025e00001007387 */ /* 0x0001e40000100800 */
[----:B0-----:R-:W-:Y:S02]  /*249c0*/  IMAD.MOV.U32 R0, RZ, RZ, R9 ;  /* 0x000000ffff007224 */ /* 0x001fe400078e0009 */
[----:B------:R0:W-:Y:S04]  /*249d0*/  STL [R1+0x25ec], R8 ;  /* 0x0025ec0801007387 */ /* 0x0001e80000100800 */
[----:B0-----:R-:W4:Y:S04]  /*249e0*/  LDL.LU.64 R8, [R1+0xcc0] ;  /* 0x000cc00001087983 */ /* 0x001f280000300a00 */
[----:B------:R0:W-:Y:S04]  /*249f0*/  STL [R1+0x25e8], R0 ;  /* 0x0025e80001007387 */ /* 0x0001e80000100800 */
[----:B---3--:R1:W-:Y:S01]  /*24a00*/  STL [R1+0x25f4], R34 ;  /* 0x0025f42201007387 */ /* 0x0083e20000100800 */
[----:B0-----:R-:W-:-:S03]  /*24a10*/  MOV R0, R35 ;  /* 0x0000002300007202 */ /* 0x001fc60000000f00 */
[----:B------:R-:W-:Y:S04]  /*24a20*/  STL [R1+0x25fc], R40 ;  /* 0x0025fc2801007387 */ /* 0x000fe80000100800 */
        /* <DEDUP_REMOVED lines=10> */
[----:B------:R-:W-:Y:S04]  /*24ad0*/  STL [R1+0x2614], R12 ;  /* 0x0026140c01007387 */ /* 0x000fe80000100800 */
[----:B------:R0:W-:Y:S04]  /*24ae0*/  STL [R1+0x2608], R0 ;  /* 0x0026080001007387 */ /* 0x0001e80000100800 */
[----:B-1----:R-:W3:Y:S01]  /*24af0*/  LDL.LU.64 R32, [R1+0xed8] ;  /* 0x000ed80001207983 */ /* 0x002ee20000300a00 */
[----:B0-----:R-:W-:-:S03]  /*24b00*/  IMAD.MOV.U32 R0, RZ, RZ, R13 ;  /* 0x000000ffff007224 */ /* 0x001fc600078e000d */
[----:B------:R-:W-:Y:S04]  /*24b10*/  STL [R1+0x261c], R4 ;  /* 0x00261c0401007387 */ /* 0x000fe80000100800 */
[----:B------:R0:W-:Y:S04]  /*24b20*/  STL [R1+0x2610], R0 ;  /* 0x0026100001007387 */ /* 0x0001e80000100800 */
[----:B------:R-:W-:Y:S01]  /*24b30*/  STL [R1+0x2624], R30 ;  /* 0x0026241e01007387 */ /* 0x000fe20000100800 */
[----:B0-----:R-:W-:-:S05]  /*24b40*/  IMAD.MOV.U32 R0, RZ, RZ, R5 ;  /* 0x000000ffff007224 */ /* 0x001fca00078e0005 */
[----:B------:R0:W-:Y:S04]  /*24b50*/  STL [R1+0x2618], R0 ;  /* 0x0026180001007387 */ /* 0x0001e80000100800 */
[----:B------:R-:W3:Y:S01]  /*24b60*/  LDL.LU.64 R4, [R1+0xcd0] ;  /* 0x000cd00001047983 */ /* 0x000ee20000300a00 */
[----:B0-----:R-:W-:-:S03]  /*24b70*/  IMAD.MOV.U32 R0, RZ, RZ, R31 ;  /* 0x000000ffff007224 */ /* 0x001fc600078e001f */
[----:B--2---:R-:W-:Y:S04]  /*24b80*/  STL [R1+0x262c], R58 ;  /* 0x00262c3a01007387 */ /* 0x004fe80000100800 */
[----:B------:R0:W-:Y:S04]  /*24b90*/  STL [R1+0x2620], R0 ;  /* 0x0026200001007387 */ /* 0x0001e80000100800 */
[----:B------:R-:W2:Y:S01]  /*24ba0*/  LDL.LU.64 R30, [R1+0xee0] ;  /* 0x000ee000011e7983 */ /* 0x000ea20000300a00 */
[----:B0-----:R-:W-:-:S03]  /*24bb0*/  IMAD.MOV.U32 R0, RZ, RZ, R59 ;  /* 0x000000ffff007224 */ /* 0x001fc600078e003b */
[----:B----4-:R-:W-:Y:S04]  /*24bc0*/  STL [R1+0x2634], R38 ;  /* 0x0026342601007387 */ /* 0x010fe80000100800 */
[----:B------:R0:W-:Y:S04]  /*24bd0*/  STL [R1+0x2628], R0 ;  /* 0x0026280001007387 */ /* 0x0001e80000100800 */
[----:B------:R-:W4:Y:S04]  /*24be0*/  LDL.LU.64 R58, [R1+0x270] ;  /* 0x00027000013a7983 */ /* 0x000f280000300a00 */
[----:B------:R-:W4:Y:S01]  /*24bf0*/  LDL.LU.64 R16, [R1+0xee8] ;  /* 0x000ee80001107983 */ /* 0x000f220000300a00 */
[----:B0-----:R-:W-:-:S05]  /*24c00*/  IMAD.MOV.U32 R0, RZ, RZ, R39 ;  /* 0x000000ffff007224 */ /* 0x001fca00078e0027 */
[----:B------:R0:W-:Y:S04]  /*24c10*/  STL [R1+0x2630], R0 ;  /* 0x0026300001007387 */ /* 0x0001e80000100800 */
[----:B------:R-:W-:Y:S01]  /*24c20*/  STL [R1+0x263c], R10 ;  /* 0x00263c0a01007387 */ /* 0x000fe20000100800 */
[----:B0-----:R-:W-:-:S03]  /*24c30*/  IMAD.MOV.U32 R0, RZ, RZ, R11 ;  /* 0x000000ffff007224 */ /* 0x001fc600078e000b */
[----:B------:R-:W-:Y:S04]  /*24c40*/  STL [R1+0x2644], R36 ;  /* 0x0026442401007387 */ /* 0x000fe80000100800 */
[----:B------:R0:W-:Y:S04]  /*24c50*/  STL [R1+0x2638], R0 ;  /* 0x0026380001007387 */ /* 0x0001e80000100800 */
[----:B------:R-:W4:Y:S01]  /*24c60*/  LDL.LU.64 R42, [R1+0xce8] ;  /* 0x000ce800012a7983 */ /* 0x000f220000300a00 */
[----:B0-----:R-:W-:-:S05]  /*24c70*/  IMAD.MOV.U32 R0, RZ, RZ, R37 ;  /* 0x000000ffff007224 */ /* 0x001fca00078e0025 */
[----:B------:R0:W-:Y:S04]  /*24c80*/  STL [R1+0x2640], R0 ;  /* 0x0026400001007387 */ /* 0x0001e80000100800 */
[----:B------:R-:W-:Y:S01]  /*24c90*/  STL [R1+0x264c], R8 ;  /* 0x00264c0801007387 */ /* 0x000fe20000100800 */
[----:B0-----:R-:W-:-:S03]  /*24ca0*/  IMAD.MOV.U32 R0, RZ, RZ, R9 ;  /* 0x000000ffff007224 */ /* 0x001fc600078e0009 */
[----:B------:R-:W4:Y:S04]  /*24cb0*/  LDL.LU.64 R14, [R1+0xef0] ;  /* 0x000ef000010e7983 */ /* 0x000f280000300a00 */
[----:B------:R-:W4:Y:S04]  /*24cc0*/  LDL.LU.64 R40, [R1+0x268] ;  /* 0x0002680001287983 */ /* 0x000f280000300a00 */
[----:B------:R0:W-:Y:S04]  /*24cd0*/  STL [R1+0x2648], R0 ;  /* 0x0026480001007387 */ /* 0x0001e80000100800 */
[----:B---3--:R-:W-:Y:S01]  /*24ce0*/  STL [R1+0x2654], R34 ;  /* 0x0026542201007387 */ /* 0x008fe20000100800 */
[----:B0-----:R-:W-:-:S03]  /*24cf0*/  IMAD.MOV.U32 R0, RZ, RZ, R35 ;  /* 0x000000ffff007224 */ /* 0x001fc600078e0023 */
[----:B------:R-:W3:Y:S04]  /*24d00*/  LDL.LU.64 R12, [R1+0xef8] ;  /* 0x000ef800010c7983 */ /* 0x000ee80000300a00 */
[----:B------:R-:W3:Y:S04]  /*24d10*/  LDL.LU.64 R38, [R1+0xcf8] ;  /* 0x000cf80001267983 */ /* 0x000ee80000300a00 */
[----:B------:R0:W-:Y:S02]  /*24d20*/  STL [R1+0x2650], R0 ;  /* 0x0026500001007387 */ /* 0x0001e40000100800 */
[----:B0-----:R-:W-:-:S02]  /*24d30*/  IMAD.MOV.U32 R0, RZ, RZ, R7 ;  /* 0x000000ffff007224 */ /* 0x001fc400078e0007 */
[----:B------:R-:W-:Y:S04]  /*24d40*/  STL [R1+0x265c], R6 ;  /* 0x00265c0601007387 */ /* 0x000fe80000100800 */
[----:B------:R-:W3:Y:S04]  /*24d50*/  LDL.LU.64 R10, [R1+0xf00] ;  /* 0x000f0000010a7983 */ /* 0x000ee80000300a00 */
[----:B------:R-:W3:Y:S04]  /*24d60*/  LDL.LU.64 R36, [R1+0x260] ;  /* 0x0002600001247983 */ /* 0x000ee80000300a00 */
[----:B------:R0:W-:Y:S02]  /*24d70*/  STL [R1+0x2658], R0 ;  /* 0x0026580001007387 */ /* 0x0001e40000100800 */
[----:B0-----:R-:W0:Y:S01]  /*24d80*/  LDC R0, c[0x0][0x3a8] ;  /* 0x0000ea00ff007b82 */ /* 0x001e220000000800 */
[----:B------:R-:W-:Y:S01]  /*24d90*/  IMAD.MOV.U32 R8, RZ, RZ, R33 ;  /* 0x000000ffff087224 */ /* 0x000fe200078e0021 */
[----:B------:R-:W-:Y:S04]  /*24da0*/  STL [R1+0x2664], R32 ;  /* 0x0026642001007387 */ /* 0x000fe80000100800 */
[----:B------:R-:W3:Y:S04]  /*24db0*/  LDL.LU.64 R6, [R1+0xf08] ;  /* 0x000f080001067983 */ /* 0x000ee80000300a00 */
[----:B------:R-:W3:Y:S04]  /*24dc0*/  LDL.64 R34, [R1+0xfc8] ;  /* 0x000fc80001227983 */ /* 0x000ee80000100a00 */
[----:B------:R1:W-:Y:S04]  /*24dd0*/  STL [R1+0x2660], R8 ;  /* 0x0026600801007387 */ /* 0x0003e80000100800 */
[----:B------:R0:W-:Y:S04]  /*24de0*/  STL [R1+0x266c], R4 ;  /* 0x00266c0401007387 */ /* 0x0001e80000100800 */
[----:B-1----:R-:W3:Y:S01]  /*24df0*/  LDL.LU.64 R8, [R1+0xf10] ;  /* 0x000f100001087983 */ /* 0x002ee20000300a00 */
[----:B0-----:R-:W-:-:S05]  /*24e00*/  IMAD.MOV.U32 R4, RZ, RZ, R5 ;  /* 0x000000ffff047224 */ /* 0x001fca00078e0005 */
[----:B------:R0:W-:Y:S01]  /*24e10*/  STL [R1+0x2668], R4 ;  /* 0x0026680401007387 */ /* 0x0001e20000100800 */
[----:B--2---:R-:W-:-:S03]  /*24e20*/  IMAD.MOV.U32 R18, RZ, RZ, R31 ;  /* 0x000000ffff127224 */ /* 0x004fc600078e001f */
[----:B------:R-:W-:Y:S04]  /*24e30*/  STL [R1+0x2674], R30 ;  /* 0x0026741e01007387 */ /* 0x000fe80000100800 */
[----:B0-----:R-:W2:Y:S04]  /*24e40*/  LDL.LU.64 R4, [R1+0x378] ;  /* 0x0003780001047983 */ /* 0x001ea80000300a00 */
[----:B----4-:R-:W-:Y:S04]  /*24e50*/  STL [R1+0x267c], R58 ;  /* 0x00267c3a01007387 */ /* 0x010fe80000100800 */
[----:B------:R0:W-:Y:S04]  /*24e60*/  STL [R1+0x2670], R18 ;  /* 0x0026701201007387 */ /* 0x0001e80000100800 */
[----:B------:R1:W-:Y:S01]  /*24e70*/  STL [R1+0x2684], R16 ;  /* 0x0026841001007387 */ /* 0x0003e20000100800 */
[----:B0-----:R-:W-:-:S05]  /*24e80*/  IMAD.MOV.U32 R18, RZ, RZ, R59 ;  /* 0x000000ffff127224 */ /* 0x001fca00078e003b */
[----:B------:R-:W-:Y:S04]  /*24e90*/  STL [R1+0x2678], R18 ;  /* 0x0026781201007387 */ /* 0x000fe80000100800 */
[----:B------:R-:W4:Y:S04]  /*24ea0*/  LDL.64 R32, [R1+0x19e0] ;  /* 0x0019e00001207983 */ /* 0x000f280000100a00 */
[----:B------:R-:W4:Y:S04]  /*24eb0*/  LDL.64 R30, [R1+0x19e8] ;  /* 0x0019e800011e7983 */ /* 0x000f280000100a00 */
[----:B------:R-:W4:Y:S01]  /*24ec0*/  LDL.64 R58, [R1+0x19f0] ;  /* 0x0019f000013a7983 */ /* 0x000f220000100a00 */
[----:B-1----:R-:W-:-:S03]  /*24ed0*/  IMAD.MOV.U32 R16, RZ, RZ, R17 ;  /* 0x000000ffff107224 */ /* 0x002fc600078e0011 */
[----:B------:R-:W-:Y:S04]  /*24ee0*/  STL [R1+0x268c], R42 ;  /* 0x00268c2a01007387 */ /* 0x000fe80000100800 */
[----:B------:R0:W-:Y:S02]  /*24ef0*/  STL [R1+0x2680], R16 ;  /* 0x0026801001007387 */ /* 0x0001e40000100800 */
[----:B0-----:R-:W-:Y:S02]  /*24f00*/  IMAD.MOV.U32 R16, RZ, RZ, R43 ;  /* 0x000000ffff107224 */ /* 0x001fe400078e002b */
[----:B------:R0:W-:Y:S04]  /*24f10*/  STL [R1+0x2694], R14 ;  /* 0x0026940e01007387 */ /* 0x0001e80000100800 */
[----:B------:R-:W-:Y:S04]  /*24f20*/  STL [R1+0x2688], R16 ;  /* 0x0026881001007387 */ /* 0x000fe80000100800 */
[----:B------:R-:W-:Y:S01]  /*24f30*/  STL [R1+0x269c], R40 ;  /* 0x00269c2801007387 */ /* 0x000fe20000100800 */
[----:B0-----:R-:W-:-:S05]  /*24f40*/  IMAD.MOV.U32 R14, RZ, RZ, R15 ;  /* 0x000000ffff0e7224 */ /* 0x001fca00078e000f */
[----:B------:R0:W-:Y:S04]  /*24f50*/  STL [R1+0x2690], R14 ;  /* 0x0026900e01007387 */ /* 0x0001e80000100800 */
[----:B---3--:R1:W-:Y:S01]  /*24f60*/  STL [R1+0x26a4], R12 ;  /* 0x0026a40c01007387 */ /* 0x0083e20000100800 */
[----:B0-----:R-:W-:-:S05]  /*24f70*/  IMAD.MOV.U32 R14, RZ, RZ, R41 ;  /* 0x000000ffff0e7224 */ /* 0x001fca00078e0029 */
[----:B------:R-:W-:Y:S01]  /*24f80*/  STL [R1+0x2698], R14 ;  /* 0x0026980e01007387 */ /* 0x000fe20000100800 */
[----:B-1----:R-:W-:-:S03]  /*24f90*/  IMAD.MOV.U32 R12, RZ, RZ, R13 ;  /* 0x000000ffff0c7224 */ /* 0x002fc600078e000d */
[----:B------:R-:W-:Y:S04]  /*24fa0*/  STL [R1+0x26ac], R38 ;  /* 0x0026ac2601007387 */ /* 0x000fe80000100800 */
[----:B------:R0:W-:Y:S02]  /*24fb0*/  STL [R1+0x26a0], R12 ;  /* 0x0026a00c01007387 */ /* 0x0001e40000100800 */
[----:B0-----:R-:W-:Y:S02]  /*24fc0*/  MOV R12, R39 ;  /* 0x00000027000c7202 */ /* 0x001fe40000000f00 */
[----:B------:R0:W-:Y:S04]  /*24fd0*/  STL [R1+0x26b4], R10 ;  /* 0x0026b40a01007387 */ /* 0x0001e80000100800 */
[----:B------:R-:W-:Y:S04]  /*24fe0*/  STL [R1+0x26a8], R12 ;  /* 0x0026a80c01007387 */ /* 0x000fe80000100800 */
[----:B------:R-:W-:Y:S01]  /*24ff0*/  STL [R1+0x26bc], R36 ;  /* 0x0026bc2401007387 */ /* 0x000fe20000100800 */
[----:B0-----:R-:W-:-:S02]  /*25000*/  IMAD.MOV.U32 R10, RZ, RZ, R11 ;  /* 0x000000ffff0a7224 */ /* 0x001fc400078e000b */
[----:B------:R-:W-:-:S03]  /*25010*/  IMAD.WIDE R2, R60, 0x2, R2 ;  /* 0x000000023c027825 */ /* 0x000fc600078e0202 */
[----:B------:R0:W-:Y:S02]  /*25020*/  STL [R1+0x26b0], R10 ;  /* 0x0026b00a01007387 */ /* 0x0001e40000100800 */
[----:B0-----:R-:W-:Y:S02]  /*25030*/  IMAD.MOV.U32 R10, RZ, RZ, R37 ;  /* 0x000000ffff0a7224 */ /* 0x001fe400078e0025 */
[----:B------:R0:W-:Y:S04]  /*25040*/  STL [R1+0x26c4], R6 ;  /* 0x0026c40601007387 */ /* 0x0001e80000100800 */
[----:B------:R-:W-:Y:S04]  /*25050*/  STL [R1+0x26b8], R10 ;  /* 0x0026b80a01007387 */ /* 0x000fe80000100800 */
[----:B------:R-:W-:Y:S01]  /*25060*/  STL [R1+0x26c0], R7 ;  /* 0x0026c00701007387 */ /* 0x000fe20000100800 */
[----:B0-----:R-:W-:-:S03]  /*25070*/  IMAD R6, R0, 0x3f, RZ ;  /* 0x0000003f00067824 */ /* 0x001fc600078e02ff */
[----:B------:R-:W-:Y:S04]  /*25080*/  STL [R1+0x26cc], R2 ;  /* 0x0026cc0201007387 */ /* 0x000fe80000100800 */
[----:B------:R0:W-:Y:S02]  /*25090*/  STL [R1+0x26c8], R3 ;  /* 0x0026c80301007387 */ /* 0x0001e40000100800 */
[----:B0-----:R-:W-:Y:S02]  /*250a0*/  IMAD.WIDE R2, R6, 0x2, R34 ;  /* 0x0000000206027825 */ /* 0x001fe400078e0222 */
[----:B------:R0:W-:Y:S02]  /*250b0*/  STL [R1+0x26d4], R8 ;  /* 0x0026d40801007387 */ /* 0x0001e40000100800 */
[----:B------:R-:W-:-:S02]  /*250c0*/  IMAD.MOV.U32 R7, RZ, RZ, R9 ;  /* 0x000000ffff077224 */ /* 0x000fc400078e0009 */
[C---:B------:R-:W-:Y:S02]  /*250d0*/  IMAD R10, R0.reuse, 0x3e, RZ ;  /* 0x0000003e000a7824 */ /* 0x040fe400078e02ff */
[----:B------:R-:W-:Y:S02]  /*250e0*/  IMAD R11, R0, 0x3d, RZ ;  /* 0x0000003d000b7824 */ /* 0x000fe400078e02ff */
[----:B0-----:R-:W-:Y:S01]  /*250f0*/  IMAD.WIDE R8, R10, 0x2, R34 ;  /* 0x000000020a087825 */ /* 0x001fe200078e0222 */
[----:B--2---:R0:W-:Y:S04]  /*25100*/  STL [R1+0x26dc], R4 ;  /* 0x0026dc0401007387 */ /* 0x0041e80000100800 */
[----:B------:R-:W-:Y:S04]  /*25110*/  STL [R1+0x26d0], R7 ;  /* 0x0026d00701007387 */ /* 0x000fe80000100800 */
[----:B------:R-:W-:Y:S01]  /*25120*/  STL [R1+0x26e4], R2 ;  /* 0x0026e40201007387 */ /* 0x000fe20000100800 */
[----:B0-----:R-:W-:-:S05]  /*25130*/  IMAD.MOV.U32 R4, RZ, RZ, R5 ;  /* 0x000000ffff047224 */ /* 0x001fca00078e0005 */
[----:B------:R-:W-:Y:S04]  /*25140*/  STL [R1+0x26d8], R4 ;  /* 0x0026d80401007387 */ /* 0x000fe80000100800 */
[----:B------:R4:W-:Y:S02]  /*25150*/  STL [R1+0x26e0], R3 ;  /* 0x0026e00301007387 */ /* 0x0009e40000100800 */
[----:B----4-:R-:W-:-:S04]  /*25160*/  IMAD.WIDE R2, R6, 0x2, R32 ;  /* 0x0000000206027825 */ /* 0x010fc800078e0220 */
[C---:B------:R-:W-:Y:S01]  /*25170*/  IMAD.WIDE R4, R6.reuse, 0x2, R30 ;  /* 0x0000000206047825 */ /* 0x040fe200078e021e */
[----:B------:R-:W-:Y:S03]  /*25180*/  STL [R1+0x26ec], R2 ;  /* 0x0026ec0201007387 */ /* 0x000fe60000100800 */
[----:B------:R-:W-:Y:S01]  /*25190*/  IMAD.WIDE R6, R6, 0x2, R58 ;  /* 0x0000000206067825 */ /* 0x000fe200078e023a */
[----:B------:R0:W-:Y:S04]  /*251a0*/  STL [R1+0x26e8], R3 ;  /* 0x0026e80301007387 */ /* 0x0001e80000100800 */
[----:B------:R-:W-:Y:S04]  /*251b0*/  STL [R1+0x26f4], R4 ;  /* 0x0026f40401007387 */ /* 0x000fe80000100800 */
[----:B------:R1:W-:Y:S01]  /*251c0*/  STL [R1+0x26f0], R5 ;  /* 0x0026f00501007387 */ /* 0x0003e20000100800 */
[----:B0-----:R-:W-:-:S03]  /*251d0*/  IMAD.WIDE R2, R10, 0x2, R32 ;  /* 0x000000020a027825 */ /* 0x001fc600078e0220 */
[----:B------:R-:W-:Y:S04]  /*251e0*/  STL [R1+0x26fc], R6 ;  /* 0x0026fc0601007387 */ /* 0x000fe80000100800 */
[----:B------:R0:W-:Y:S01]  /*251f0*/  STL [R1+0x26f8], R7 ;  /* 0x0026f80701007387 */ /* 0x0001e20000100800 */
[----:B-1----:R-:W-:-:S03]  /*25200*/  IMAD.WIDE R4, R10, 0x2, R30 ;  /* 0x000000020a047825 */ /* 0x002fc600078e021e */
[----:B------:R-:W-:Y:S04]  /*25210*/  STL [R1+0x2704], R8 ;  /* 0x0027040801007387 */ /* 0x000fe80000100800 */
[----:B------:R1:W-:Y:S01]  /*25220*/  STL [R1+0x2700], R9 ;  /* 0x0027000901007387 */ /* 0x0003e20000100800 */
[----:B0-----:R-:W-:-:S03]  /*25230*/  IMAD.WIDE R6, R10, 0x2, R58 ;  /* 0x000000020a067825 */ /* 0x001fc600078e023a */
[----:B------:R-:W-:Y:S04]  /*25240*/  STL [R1+0x270c], R2 ;  /* 0x00270c0201007387 */ /* 0x000fe80000100800 */
[----:B------:R0:W-:Y:S01]  /*25250*/  STL [R1+0x2708], R3 ;  /* 0x0027080301007387 */ /* 0x0001e20000100800 */
[----:B-1----:R-:W-:-:S03]  /*25260*/  IMAD.WIDE R8, R11, 0x2, R34 ;  /* 0x000000020b087825 */ /* 0x002fc600078e0222 */
[----:B------:R-:W-:Y:S01]  /*25270*/  STL [R1+0x2714], R4 ;  /* 0x0027140401007387 */ /* 0x000fe20000100800 */
[----:B------:R-:W-:-:S03]  /*25280*/  IMAD R10, R0, 0x3c, RZ ;  /* 0x0000003c000a7824 */ /* 0x000fc600078e02ff */
        /* <DEDUP_REMOVED lines=363> */
[----:B------:R-:W-:-:S03]  /*26940*/  IMAD.SHL.U32 R10, R0, 0x20, RZ ;  /* 0x00000020000a7824 */ /* 0x000fc600078e00ff */
        /* <DEDUP_REMOVED lines=394> */
[----:B------:R1:W-:Y:S04]  /*281f0*/  STL [R1+0x2e64], R8 ;  /* 0x002e640801007387 */ /* 0x0003e80000100800 */
[----:B------:R-:W-:Y:S01]  /*28200*/  STL [R1+0x2e60], R9 ;  /* 0x002e600901007387 */ /* 0x000fe20000100800 */
[----:B0-----:R-:W-:-:S03]  /*28210*/  IMAD.WIDE R6, R11, 0x2, R58 ;  /* 0x000000020b067825 */ /* 0x001fc600078e023a */
[----:B------:R-:W-:Y:S01]  /*28220*/  STL [R1+0x2e6c], R2 ;  /* 0x002e6c0201007387 */ /* 0x000fe20000100800 */
[----:B-1----:R-:W-:-:S03]  /*28230*/  IMAD.SHL.U32 R8, R0, 0x2, RZ ;  /* 0x0000000200087824 */ /* 0x002fc600078e00ff */
        /* <DEDUP_REMOVED lines=10> */
[----:B------:R-:W-:Y:S01]  /*282e0*/  STL [R1+0x2e8c], R4 ;  /* 0x002e8c0401007387 */ /* 0x000fe20000100800 */
[----:B------:R-:W-:-:S03]  /*282f0*/  IMAD.WIDE R8, R8, 0x2, R58 ;  /* 0x0000000208087825 */ /* 0x000fc600078e023a */
[----:B------:R0:W-:Y:S01]  /*28300*/  STL [R1+0x2e88], R5 ;  /* 0x002e880501007387 */ /* 0x0001e20000100800 */
[----:B-1----:R-:W-:-:S03]  /*28310*/  IMAD.WIDE R2, R0, 0x2, R34 ;  /* 0x0000000200027825 */ /* 0x002fc600078e0222 */
[----:B------:R-:W-:Y:S04]  /*28320*/  STL [R1+0x2e94], R6 ;  /* 0x002e940601007387 */ /* 0x000fe80000100800 */
[----:B------:R1:W-:Y:S01]  /*28330*/  STL [R1+0x2e90], R7 ;  /* 0x002e900701007387 */ /* 0x0003e20000100800 */
[----:B0-----:R-:W-:-:S03]  /*28340*/  IMAD.WIDE R4, R0, 0x2, R32 ;  /* 0x0000000200047825 */ /* 0x001fc600078e0220 */
[----:B------:R-:W-:Y:S04]  /*28350*/  STL [R1+0x2e9c], R8 ;  /* 0x002e9c0801007387 */ /* 0x000fe80000100800 */
[----:B------:R-:W-:Y:S01]  /*28360*/  STL [R1+0x2e98], R9 ;  /* 0x002e980901007387 */ /* 0x000fe20000100800 */
[----:B-1----:R-:W-:-:S03]  /*28370*/  IMAD.WIDE R6, R0, 0x2, R30 ;  /* 0x0000000200067825 */ /* 0x002fc600078e021e */
[----:B------:R-:W-:Y:S04]  /*28380*/  STL [R1+0x2ea4], R2 ;  /* 0x002ea40201007387 */ /* 0x000fe80000100800 */
[----:B------:R0:W-:Y:S04]  /*28390*/  STL [R1+0x2ea0], R3 ;  /* 0x002ea00301007387 */ /* 0x0001e80000100800 */
[----:B------:R-:W-:Y:S04]  /*283a0*/  STL [R1+0x2eac], R4 ;  /* 0x002eac0401007387 */ /* 0x000fe80000100800 */
[----:B------:R-:W-:Y:S01]  /*283b0*/  STL [R1+0x2ea8], R5 ;  /* 0x002ea80501007387 */ /* 0x000fe20000100800 */
[----:B0-----:R-:W-:-:S03]  /*283c0*/  IMAD.WIDE R2, R0, 0x2, R58 ;  /* 0x0000000200027825 */ /* 0x001fc600078e023a */
[----:B------:R-:W-:Y:S04]  /*283d0*/  STL [R1+0x2eb4], R6 ;  /* 0x002eb40601007387 */ /* 0x000fe80000100800 */
[----:B------:R-:W-:Y:S04]  /*283e0*/  STL [R1+0x2eb0], R7 ;  /* 0x002eb00701007387 */ /* 0x000fe80000100800 */
[----:B------:R-:W-:Y:S04]  /*283f0*/  STL [R1+0x2ebc], R2 ;  /* 0x002ebc0201007387 */ /* 0x000fe80000100800 */
[----:B------:R0:W-:Y:S04]  /*28400*/  STL [R1+0x2eb8], R3 ;  /* 0x002eb80301007387 */ /* 0x0001e80000100800 */
[----:B------:R1:W-:Y:S04]  /*28410*/  STL [R1+0x1a18], RZ ;  /* 0x001a18ff01007387 */ /* 0x0003e80000100800 */
        /* <DEDUP_REMOVED lines=826> */
[----:B------:R1:W-:Y:S01]  /*2b7c0*/  STL [R1+0x8c8], RZ ;  /* 0x0008c8ff01007387 */ /* 0x0003e20000100800 */
[----:B------:R-:W2:Y:S03]  /*2b7d0*/  S2R R60, SR_TID.X ;  /* 0x00000000003c7919 */ /* 0x000ea60000002100 */
        /* <DEDUP_REMOVED lines=29> */
[----:B--2---:R-:W-:-:S03]  /*2b9b0*/  LOP3.LUT R60, R60, 0x1f, RZ, 0xc0, !PT ;  /* 0x0000001f3c3c7812 */ /* 0x004fc600078ec0ff */
[----:B------:R1:W-:Y:S04]  /*2b9c0*/  STL [R1+0x840], RZ ;  /* 0x000840ff01007387 */ /* 0x0003e80000100800 */
[----:B------:R1:W-:Y:S04]  /*2b9d0*/  STL [R1+0x844], RZ ;  /* 0x000844ff01007387 */ /* 0x0003e80000100800 */
[----:B------:R1:W-:Y:S04]  /*2b9e0*/  STL [R1+0x848], RZ ;  /* 0x000848ff01007387 */ /* 0x0003e80000100800 */
[----:B------:R1:W-:Y:S04]  /*2b9f0*/  STL [R1+0x84c], RZ ;  /* 0x00084cff01007387 */ /* 0x0003e80000100800 */
[----:B------:R1:W-:Y:S01]  /*2ba00*/  STL [R1+0x830], RZ ;  /* 0x000830ff01007387 */ /* 0x0003e20000100800 */
[----:B0-----:R-:W-:-:S02]  /*2ba10*/  IMAD.SHL.U32 R3, R60, 0x2, RZ ;  /* 0x000000023c037824 */ /* 0x001fc400078e00ff */
[----:B------:R-:W0:Y:S01]  /*2ba20*/  LDC R60, c[0x0][0x3ac] ;  /* 0x0000eb00ff3c7b82 */ /* 0x000e220000000800 */
        /* <DEDUP_REMOVED lines=14> */
[----:B0-----:R-:W-:Y:S01]  /*2bb10*/  IMAD.SHL.U32 R60, R60, 0x40, RZ ;  /* 0x000000403c3c7824 */ /* 0x001fe200078e00ff */
[----:B------:R-:W-:Y:S01]  /*2bb20*/  USHF.R.S32.HI UR6, URZ, 0x1f, UR4 ;  /* 0x0000001fff067899 */ /* 0x000fe20008011404 */
[----:B------:R-:W-:-:S03]  /*2bb30*/  IMAD.SHL.U32 R4, R0, 0x40, RZ ;  /* 0x0000004000047824 */ /* 0x000fc600078e00ff */
[----:B------:R-:W-:Y:S01]  /*2bb40*/  SHF.R.S32.HI R0, RZ, 0x1f, R60 ;  /* 0x0000001fff007819 */ /* 0x000fe2000001143c */
[----:B------:R-:W-:Y:S01]  /*2bb50*/  ULEA.HI UR6, UR6, UR4, URZ, 0x6 ;  /* 0x0000000406067291 */ /* 0x000fe2000f8f30ff */
[----:B------:R1:W-:Y:S01]  /*2bb60*/  STL [R1+0x80c], RZ ;  /* 0x00080cff01007387 */ /* 0x0003e20000100800 */
[----:B------:R-:W-:Y:S02]  /*2bb70*/  SHF.R.S32.HI R5, RZ, 0x1f, R4 ;  /* 0x0000001fff057819 */ /* 0x000fe40000011404 */
[----:B------:R-:W-:Y:S01]  /*2bb80*/  USHF.R.S32.HI UR6, URZ, 0x6, UR6 ;  /* 0x00000006ff067899 */ /* 0x000fe20008011406 */
[----:B------:R-:W-:Y:S01]  /*2bb90*/  SHF.L.U64.HI R0, R60, 0x1, R0 ;  /* 0x000000013c007819 */ /* 0x000fe20000010200 */
[----:B------:R1:W-:Y:S01]  /*2bba0*/  STL [R1+0x7f0], RZ ;  /* 0x0007f0ff01007387 */ /* 0x0003e20000100800 */
[----:B------:R-:W-:Y:S01]  /*2bbb0*/  SHF.L.U64.HI R2, R4, 0x1, R5 ;  /* 0x0000000104027819 */ /* 0x000fe20000010205 */
[----:B------:R-:W-:Y:S01]  /*2bbc0*/  IMAD.SHL.U32 R60, R60, 0x2, RZ ;  /* 0x000000023c3c7824 */ /* 0x000fe200078e00ff */
[C---:B------:R-:W-:Y:S01]  /*2bbd0*/  LOP3.LUT R4, R3.reuse, 0x10, RZ, 0x3c, !PT ;  /* 0x0000001003047812 */ /* 0x040fe200078e3cff */
[----:B------:R1:W-:Y:S01]  /*2bbe0*/  STL [R1+0x7f4], RZ ;  /* 0x0007f4ff01007387 */ /* 0x0003e20000100800 */
[----:B------:R-:W-:-:S02]  /*2bbf0*/  LOP3.LUT R6, R3, 0x20, RZ, 0x3c, !PT ;  /* 0x0000002003067812 */ /* 0x000fc400078e3cff */
[----:B------:R-:W-:Y:S01]  /*2bc00*/  LOP3.LUT R5, R3, 0x30, RZ, 0x3c, !PT ;  /* 0x0000003003057812 */ /* 0x000fe200078e3cff */
[----:B------:R1:W-:Y:S01]  /*2bc10*/  STL [R1+0x7f8], RZ ;  /* 0x0007f8ff01007387 */ /* 0x0003e20000100800 */
[----:B------:R-:W-:-:S03]  /*2bc20*/  LOP3.LUT R4, R61, 0x40, RZ, 0x3c, !PT ;  /* 0x000000403d047812 */ /* 0x000fc600078e3cff */
        /* <DEDUP_REMOVED lines=115> */
[----:B------:R-:W0:Y:S03]  /*2c360*/  S2R R59, SR_TID.X ;  /* 0x00000000003b7919 */ /* 0x000e260000002100 */
        /* <DEDUP_REMOVED lines=8> */
[C---:B0-----:R-:W-:Y:S01]  /*2c3f0*/  LOP3.LUT R31, R59.reuse, 0x7, RZ, 0xc0, !PT ;  /* 0x000000073b1f7812 */ /* 0x041fe200078ec0ff */
[----:B------:R-:W-:-:S02]  /*2c400*/  IMAD.SHL.U32 R58, R59, 0x80, RZ ;  /* 0x000000803b3a7824 */ /* 0x000fc400078e00ff */
[----:B------:R1:W-:Y:S01]  /*2c410*/  STL [R1+0x158], RZ ;  /* 0x000158ff01007387 */ /* 0x0003e20000100800 */
[----:B------:R-:W-:Y:S02]  /*2c420*/  IMAD.SHL.U32 R59, R59, 0x2, RZ ;  /* 0x000000023b3b7824 */ /* 0x000fe400078e00ff */
[----:B------:R-:W-:Y:S01]  /*2c430*/  IMAD R31, R31, 0x110, RZ ;  /* 0x000001101f1f7824 */ /* 0x000fe200078e02ff */
[----:B------:R1:W-:Y:S04]  /*2c440*/  STL [R1+0x15c], RZ ;  /* 0x00015cff01007387 */ /* 0x0003e80000100800 */
[----:B------:R1:W-:Y:S01]  /*2c450*/  STL [R1+0x140], RZ ;  /* 0x000140ff01007387 */ /* 0x0003e20000100800 */
[----:B------:R-:W-:-:S03]  /*2c460*/  LOP3.LUT R59, R31, 0x10, R59, 0x78, !PT ;  /* 0x000000101f3b7812 */ /* 0x000fc600078e783b */
[----:B------:R1:W-:Y:S01]  /*2c470*/  STL [R1+0x144], RZ ;  /* 0x000144ff01007387 */ /* 0x0003e20000100800 */
[----:B------:R-:W-:-:S03]  /*2c480*/  LOP3.LUT R59, R59, 0x800, R58, 0xf8, !PT ;  /* 0x000008003b3b7812 */ /* 0x000fc600078ef83a */
[----:B------:R1:W-:Y:S01]  /*2c490*/  STL [R1+0x148], RZ ;  /* 0x000148ff01007387 */ /* 0x0003e20000100800 */
[C---:B------:R-:W-:Y:S02]  /*2c4a0*/  LOP3.LUT R6, R59.reuse, 0x20, RZ, 0x3c, !PT ;  /* 0x000000203b067812 */ /* 0x040fe400078e3cff */
[C---:B------:R-:W-:Y:S01]  /*2c4b0*/  LOP3.LUT R5, R59.reuse, 0x40, RZ, 0x3c, !PT ;  /* 0x000000403b057812 */ /* 0x040fe200078e3cff */
        /* <DEDUP_REMOVED lines=17> */
[----:B------:R1:W-:Y:S02]  /*2c5d0*/  STL [R1+0x114c], RZ ;  /* 0x00114cff01007387 */ /* 0x0003e40000100800 */
.L_x_1:
[----:B0-----:R-:W2:Y:S01]  /*2c5e0*/  LDL.64 R4, [R1+0x19f0] ;  /* 0x0019f00001047983 */ /* 0x001ea20000100a00 */
[----:B------:R-:W0:Y:S03]  /*2c5f0*/  LDC R27, c[0x0][0x3a0] ;  /* 0x0000e800ff1b7b82 */ /* 0x000e260000000800 */
[----:B--2---:R2:W-:Y:S04]  /*2c600*/  STL [R1+0x6364], R5 ;  /* 0x0063640501007387 */ /* 0x0045e80000100800 */
[----:B--2---:R-:W0:Y:S04]  /*2c610*/  LDL R5, [R1+0x1a18] ;  /* 0x001a180001057983 */ /* 0x004e280000100800 */
[----:B-----5:R-:W-:Y:S04]  /*2c620*/  STL [R1+0x618c], R29 ;  /* 0x00618c1d01007387 */ /* 0x020fe80000100800 */
        /* <DEDUP_REMOVED lines=73> */
[----:B------:R-:W-:Y:S01]  /*2cac0*/  STL [R1+0x61f8], R59 ;  /* 0x0061f83b01007387 */ /* 0x000fe20000100800 */
[----:B0-----:R-:W-:-:S03]  /*2cad0*/  IMAD R27, R5, -0x40, R27 ;  /* 0xffffffc0051b7824 */ /* 0x001fc600078e021b */
        /* <DEDUP_REMOVED lines=392> */
[----:B------:R-:W3:Y:S01]  /*2e360*/  LDL.LU R5, [R1+0x6364] ;  /* 0x0063640001057983 */ /* 0x000ee20000300800 */
[----:B------:R-:W-:-:S02]  /*2e370*/  ISETP.GT.AND P0, PT, R27, RZ, PT ;  /* 0x000000ff1b00720c */ /* 0x000fc40003f04270 */
[----:B--2---:R-:W-:Y:S02]  /*2e380*/  PRMT R29, RZ, 0x7610, R29 ;  /* 0x00007610ff1d7816 */ /* 0x004fe4000000001d */
[----:B0-----:R-:W-:Y:S02]  /*2e390*/  PRMT R59, RZ, 0x7610, R59 ;  /* 0x00007610ff3b7816 */ /* 0x001fe4000000003b */
[----:B------:R-:W-:-:S07]  /*2e3a0*/  ISETP.GT.AND P1, PT, R27, 0x1, PT ;  /* 0x000000011b00780c */ /* 0x000fce0003f24270 */
[----:B---3--:R-:W2:Y:S04]  /*2e3b0*/  @P0 LDG.E.U16 R29, desc[UR66][R4.64] ;  /* 0x00000042041d0981 */ /* 0x008ea8000c1e1500 */
[----:B--2---:R0:W-:Y:S04]  /*2e3c0*/  STL [R1+0x698], R29 ;  /* 0x0006981d01007387 */ /* 0x0041e80000100800 */
[----:B0-----:R-:W2:Y:S04]  /*2e3d0*/  LDL.LU R29, [R1+0x6360] ;  /* 0x00636000011d7983 */ /* 0x001ea80000300800 */
[----:B------:R-:W3:Y:S01]  /*2e3e0*/  LDL.64 R4, [R1+0x19e8] ;  /* 0x0019e80001047983 */ /* 0x000ee20000100a00 */
[----:B--2---:R-:W-:-:S03]  /*2e3f0*/  PRMT R29, RZ, 0x7610, R29 ;  /* 0x00007610ff1d7816 */ /* 0x004fc6000000001d */
        /* <DEDUP_REMOVED lines=13> */
[----:B------:R-:W3:Y:S04]  /*2e4d0*/  LDL R4, [R1+0x2eb8] ;  /* 0x002eb80001047983 */ /* 0x000ee80000100800 */
[----:B------:R-:W3:Y:S01]  /*2e4e0*/  LDL R5, [R1+0x2ebc] ;  /* 0x002ebc0001057983 */ /* 0x000ee20000100800 */
[----:B------:R-:W-:-:S02]  /*2e4f0*/  ISETP.GT.AND P0, PT, R27, 0x2, PT ;  /* 0x000000021b00780c */ /* 0x000fc40003f04270 */
[----:B--2---:R-:W-:Y:S02]  /*2e500*/  PRMT R59, RZ, 0x7610, R59 ;  /* 0x00007610ff3b7816 */ /* 0x004fe4000000003b */
[----:B---3--:R-:W-:-:S04]  /*2e510*/  @P1 LOP3.LUT R5, R5, R4, RZ, 0x3c, !PT ;  /* 0x0000000405051212 */ /* 0x008fc800078e3cff */
[----:B------:R-:W-:-:S04]  /*2e520*/  @P1 LOP3.LUT R4, R5, R4, RZ, 0x3c, !PT ;  /* 0x0000000405041212 */ /* 0x000fc800078e3cff */
[----:B------:R-:W-:-:S05]  /*2e530*/  @P1 LOP3.LUT R5, R5, R4, RZ, 0x3c, !PT ;  /* 0x0000000405051212 */ /* 0x000fca00078e3cff */
[----:B------:R-:W2:Y:S04]  /*2e540*/  @P1 LDG.E.U16 R29, desc[UR66][R4.64] ;  /* 0x00000042041d1981 */ /* 0x000ea8000c1e1500 */
[----:B--2---:R0:W-:Y:S04]  /*2e550*/  STL [R1+0x688], R29 ;  /* 0x0006881d01007387 */ /* 0x0041e80000100800 */
[----:B0-----:R-:W2:Y:S04]  /*2e560*/  LDL.LU R29, [R1+0x6350] ;  /* 0x00635000011d7983 */ /* 0x001ea80000300800 */
[----:B------:R-:W3:Y:S04]  /*2e570*/  LDL R4, [R1+0x2eb0] ;  /* 0x002eb00001047983 */ /* 0x000ee80000100800 */
[----:B------:R-:W3:Y:S01]  /*2e580*/  LDL R5, [R1+0x2eb4] ;  /* 0x002eb40001057983 */ /* 0x000ee20000100800 */
[----:B--2---:R-:W-:-:S02]  /*2e590*/  PRMT R29, RZ, 0x7610, R29 ;  /* 0x00007610ff1d7816 */ /* 0x004fc4000000001d */
        /* <DEDUP_REMOVED lines=211> */
[----:B------:R-:W-:-:S02]  /*2f2d0*/  PRMT R60, RZ, 0x7610, R60 ;  /* 0x00007610ff3c7816 */ /* 0x000fc4000000003c */
[----:B------:R-:W-:Y:S02]  /*2f2e0*/  PRMT R0, RZ, 0x7610, R0 ;  /* 0x00007610ff007816 */ /* 0x000fe40000000000 */
[----:B------:R-:W-:Y:S02]  /*2f2f0*/  PRMT R61, RZ, 0x7610, R61 ;  /* 0x00007610ff3d7816 */ /* 0x000fe4000000003d */
[----:B------:R-:W-:Y:S02]  /*2f300*/  ISETP.GT.AND P0, PT, R27, 0x8, PT ;  /* 0x000000081b00780c */ /* 0x000fe40003f04270 */
[----:B---3--:R-:W-:-:S04]  /*2f310*/  @P1 LOP3.LUT R5, R5, R4, RZ, 0x3c, !PT ;  /* 0x0000000405051212 */ /* 0x008fc800078e3cff */
[----:B------:R-:W-:-:S04]  /*2f320*/  @P1 LOP3.LUT R4, R5, R4, RZ, 0x3c, !PT ;  /* 0x0000000405041212 */ /* 0x000fc800078e3cff */
[----:B------:R-:W-:-:S05]  /*2f330*/  @P1 LOP3.LUT R5, R5, R4, RZ, 0x3c, !PT ;  /* 0x0000000405051212 */ /* 0x000fca00078e3cff */
[----:B------:R-:W3:Y:S04]  /*2f340*/  @P1 LDG.E.U16 R29, desc[UR66][R4.64] ;  /* 0x00000042041d1981 */ /* 0x000ee8000c1e1500 */
[----:B---3--:R0:W-:Y:S04]  /*2f350*/  STL [R1+0x614], R29 ;  /* 0x0006141d01007387 */ /* 0x0081e80000100800 */
[----:B0-----:R-:W3:Y:S04]  /*2f360*/  LDL.LU R29, [R1+0x62f0] ;  /* 0x0062f000011d7983 */ /* 0x001ee80000300800 */
[----:B------:R-:W4:Y:S04]  /*2f370*/  LDL R4, [R1+0x2df0] ;  /* 0x002df00001047983 */ /* 0x000f280000100800 */
[----:B------:R-:W4:Y:S02]  /*2f380*/  LDL R5, [R1+0x2df4] ;  /* 0x002df40001057983 */ /* 0x000f240000100800 */
[----:B----4-:R-:W-:-:S04]  /*2f390*/  @P1 LOP3.LUT R5, R5, R4, RZ, 0x3c, !PT ;  /* 0x0000000405051212 */ /* 0x010fc800078e3cff */
[----:B------:R-:W-:-:S04]  /*2f3a0*/  @P1 LOP3.LUT R4, R5, R4, RZ, 0x3c, !PT ;  /* 0x0000000405041212 */ /* 0x000fc800078e3cff */
[----:B------:R-:W-:-:S05]  /*2f3b0*/  @P1 LOP3.LUT R5, R5, R4, RZ, 0x3c, !PT ;  /* 0x0000000405051212 */ /* 0x000fca00078e3cff */
[----:B------:R-:W4:Y:S04]  /*2f3c0*/  @P1 LDG.E.U16 R60, desc[UR66][R4.64] ;  /* 0x00000042043c1981 */ /* 0x000f28000c1e1500 */
[----:B------:R-:W2:Y:S04]  /*2f3d0*/  LDL R4, [R1+0x2de8] ;  /* 0x002de80001047983 */ /* 0x000ea80000100800 */
[----:B------:R-:W2:Y:S04]  /*2f3e0*/  LDL R5, [R1+0x2dec] ;  /* 0x002dec0001057983 */ /* 0x000ea80000100800 */
[----:B----4-:R-:W-:Y:S01]  /*2f3f0*/  STL [R1+0x6018], R60 ;  /* 0x0060183c01007387 */ /* 0x010fe20000100800 */
[----:B--2---:R-:W-:-:S04]  /*2f400*/  @P1 LOP3.LUT R5, R5, R4, RZ, 0x3c, !PT ;  /* 0x0000000405051212 */ /* 0x004fc800078e3cff */
[----:B------:R-:W-:-:S04]  /*2f410*/  @P1 LOP3.LUT R4, R5, R4, RZ, 0x3c, !PT ;  /* 0x0000000405041212 */ /* 0x000fc800078e3cff */
[----:B------:R-:W-:-:S05]  /*2f420*/  @P1 LOP3.LUT R5, R5, R4, RZ, 0x3c, !PT ;  /* 0x0000000405051212 */ /* 0x000fca00078e3cff */
[----:B------:R-:W2:Y:S04]  /*2f430*/  @P1 LDG.E.U16 R0, desc[UR66][R4.64] ;  /* 0x0000004204001981 */ /* 0x000ea8000c1e1500 */
[----:B------:R-:W4:Y:S04]  /*2f440*/  LDL R4, [R1+0x2de0] ;  /* 0x002de00001047983 */ /* 0x000f280000100800 */
[----:B------:R-:W4:Y:S01]  /*2f450*/  LDL R5, [R1+0x2de4] ;  /* 0x002de40001057983 */ /* 0x000f220000100800 */
[----:B---3--:R-:W-:-:S03]  /*2f460*/  PRMT R29, RZ, 0x7610, R29 ;  /* 0x00007610ff1d7816 */ /* 0x008fc6000000001d */
[----:B--2---:R-:W-:Y:S01]  /*2f470*/  STL [R1+0x601c], R0 ;  /* 0x00601c0001007387 */ /* 0x004fe20000100800 */
[----:B----4-:R-:W-:-:S04]  /*2f480*/  @P1 LOP3.LUT R5, R5, R4, RZ, 0x3c, !PT ;  /* 0x0000000405051212 */ /* 0x010fc800078e3cff */
[----:B------:R-:W-:-:S04]  /*2f490*/  @P1 LOP3.LUT R4, R5, R4, RZ, 0x3c, !PT ;  /* 0x0000000405041212 */ /* 0x000fc800078e3cff */
[----:B------:R-:W-:-:S05]  /*2f4a0*/  @P1 LOP3.LUT R5, R5, R4, RZ, 0x3c, !PT ;  /* 0x0000000405051212 */ /* 0x000fca00078e3cff */
[----:B------:R-:W2:Y:S04]  /*2f4b0*/  @P1 LDG.E.U16 R61, desc[UR66][R4.64] ;  /* 0x00000042043d1981 */ /* 0x000ea8000c1e1500 */
[----:B------:R-:W3:Y:S04]  /*2f4c0*/  LDL R4, [R1+0x2dd8] ;  /* 0x002dd80001047983 */ /* 0x000ee80000100800 */
[----:B------:R-:W3:Y:S01]  /*2f4d0*/  LDL R5, [R1+0x2ddc] ;  /* 0x002ddc0001057983 */ /* 0x000ee20000100800 */
[----:B------:R-:W-:Y:S02]  /*2f4e0*/  PRMT R59, RZ, 0x7610, R59 ;  /* 0x00007610ff3b7816 */ /* 0x000fe4000000003b */
[----:B------:R-:W-:Y:S01]  /*2f4f0*/  ISETP.GT.AND P1, PT, R27, 0x9, PT ;  /* 0x000000091b00780c */ /* 0x000fe20003f24270 */
[----:B--2---:R-:W-:Y:S01]  /*2f500*/  STL [R1+0x6020], R61 ;  /* 0x0060203d01007387 */ /* 0x004fe20000100800 */
        /* <DEDUP_REMOVED lines=814> */
[----:B------:R-:W-:Y:S02]  /*327f0*/  ISETP.GT.AND P1, PT, R27, 0x1f, PT ;  /* 0x0000001f1b00780c */ /* 0x000fe40003f24270 */
        /* <DEDUP_REMOVED lines=8> */
[----:B------:R-:W3:Y:S02]  /*32880*/  LDL R5, [R1+0x2b14] ;  /* 0x002b140001057983 */ /* 0x000ee40000100800 */
        /* <DEDUP_REMOVED lines=12> */
[----:B----4-:R0:W-:Y:S04]  /*32950*/  STL [R1+0xb0], R58 ;  /* 0x0000b03a01007387 */ /* 0x0101e80000100800 */
[----:B0-----:R-:W4:Y:S04]  /*32960*/  LDL.LU R58, [R1+0x6184] ;  /* 0x00618400013a7983 */ /* 0x001f280000300800 */
[----:B------:R-:W2:Y:S04]  /*32970*/  LDL R4, [R1+0x2b00] ;  /* 0x002b000001047983 */ /* 0x000ea80000100800 */
[----:B------:R-:W2:Y:S01]  /*32980*/  LDL R5, [R1+0x2b04] ;  /* 0x002b040001057983 */ /* 0x000ea20000100800 */
[----:B------:R-:W-:-:S02]  /*32990*/  PRMT R56, RZ, 0x7610, R56 ;  /* 0x00007610ff387816 */ /* 0x000fc40000000038 */
[----:B--2---:R-:W-:-:S04]  /*329a0*/  @P0 LOP3.LUT R5, R5, R4, RZ, 0x3c, !PT ;  /* 0x0000000405050212 */ /* 0x004fc800078e3cff */
[----:B------:R-:W-:-:S04]  /*329b0*/  @P0 LOP3.LUT R4, R5, R4, RZ, 0x3c, !PT ;  /* 0x0000000405040212 */ /* 0x000fc800078e3cff */
[----:B------:R-:W-:-:S05]  /*329c0*/  @P0 LOP3.LUT R5, R5, R4, RZ, 0x3c, !PT ;  /* 0x0000000405050212 */ /* 0x000fca00078e3cff */
[----:B------:R-:W2:Y:S04]  /*329d0*/  @P0 LDG.E.U16 R57, desc[UR66][R4.64] ;  /* 0x0000004204390981 */ /* 0x000ea8000c1e1500 */
[----:B--2---:R0:W-:Y:S04]  /*329e0*/  STL [R1+0xac], R57 ;  /* 0x0000ac3901007387 */ /* 0x0041e80000100800 */
[----:B0-----:R-:W2:Y:S04]  /*329f0*/  LDL.LU R57, [R1+0x6180] ;  /* 0x0061800001397983 */ /* 0x001ea80000300800 */
[----:B------:R-:W2:Y:S04]  /*32a00*/  LDL R4, [R1+0x2af8] ;  /* 0x002af80001047983 */ /* 0x000ea80000100800 */
[----:B------:R-:W2:Y:S01]  /*32a10*/  LDL R5, [R1+0x2afc] ;  /* 0x002afc0001057983 */ /* 0x000ea20000100800 */
[----:B------:R-:W-:-:S02]  /*32a20*/  PRMT R55, RZ, 0x7610, R55 ;  /* 0x00007610ff377816 */ /* 0x000fc40000000037 */
[----:B------:R-:W-:Y:S02]  /*32a30*/  PRMT R3, RZ, 0x7610, R3 ;  /* 0x00007610ff037816 */ /* 0x000fe40000000003 */
[----:B------:R-:W-:Y:S02]  /*32a40*/  PRMT R28, RZ, 0x7610, R28 ;  /* 0x00007610ff1c7816 */ /* 0x000fe4000000001c */
[----:B------:R-:W-:Y:S02]  /*32a50*/  ISETP.GT.AND P0, PT, R27, 0x20, PT ;  /* 0x000000201b00780c */ /* 0x000fe40003f04270 */
[----:B--2---:R-:W-:-:S04]  /*32a60*/  @P1 LOP3.LUT R5, R5, R4, RZ, 0x3c, !PT ;  /* 0x0000000405051212 */ /* 0x004fc800078e3cff */
[----:B------:R-:W-:-:S04]  /*32a70*/  @P1 LOP3.LUT R4, R5, R4, RZ, 0x3c, !PT ;  /* 0x0000000405041212 */ /* 0x000fc800078e3cff */
[----:B------:R-:W-:-:S05]  /*32a80*/  @P1 LOP3.LUT R5, R5, R4, RZ, 0x3c, !PT ;  /* 0x0000000405051212 */ /* 0x000fca00078e3cff */
[----:B------:R-:W2:Y:S04]  /*32a90*/  @P1 LDG.E.U16 R56, desc[UR66][R4.64] ;  /* 0x0000004204381981 */ /* 0x000ea8000c1e1500 */
[----:B--2---:R0:W-:Y:S04]  /*32aa0*/  STL [R1+0x6e8], R56 ;  /* 0x0006e83801007387 */ /* 0x0041e80000100800 */
[----:B0-----:R-:W2:Y:S04]  /*32ab0*/  LDL.LU R56, [R1+0x617c] ;  /* 0x00617c0001387983 */ /* 0x001ea80000300800 */
[----:B------:R-:W2:Y:S04]  /*32ac0*/  LDL R4, [R1+0x2af0] ;  /* 0x002af00001047983 */ /* 0x000ea80000100800 */
[----:B------:R-:W2:Y:S02]  /*32ad0*/  LDL R5, [R1+0x2af4] ;  /* 0x002af40001057983 */ /* 0x000ea40000100800 */
        /* <DEDUP_REMOVED lines=271> */
[----:B------:R-:W3:Y:S04]  /*33bd0*/  LDL R4, [R1+0x2a00] ;  /* 0x002a000001047983 */ /* 0x000ee80000100800 */
[----:B------:R-:W3:Y:S01]  /*33be0*/  LDL R5, [R1+0x2a04] ;  /* 0x002a040001057983 */ /* 0x000ee20000100800 */
[----:B------:R-:W-:-:S03]  /*33bf0*/  PRMT R25, RZ, 0x7610, R25 ;  /* 0x00007610ff197816 */ /* 0x000fc60000000019 */
[----:B--2---:R-:W-:Y:S01]  /*33c00*/  STL [R1+0x6034], R61 ;  /* 0x0060343d01007387 */ /* 0x004fe20000100800 */
[----:B---3--:R-:W-:-:S04]  /*33c10*/  @P0 LOP3.LUT R5, R5, R4, RZ, 0x3c, !PT ;  /* 0x0000000405050212 */ /* 0x008fc800078e3cff */
[----:B------:R-:W-:-:S04]  /*33c20*/  @P0 LOP3.LUT R4, R5, R4, RZ, 0x3c, !PT ;  /* 0x0000000405040212 */ /* 0x000fc800078e3cff */
[----:B------:R-:W-:-:S05]  /*33c30*/  @P0 LOP3.LUT R5, R5, R4, RZ, 0x3c, !PT ;  /* 0x0000000405050212 */ /* 0x000fca00078e3cff */
[----:B------:R-:W2:Y:S04]  /*33c40*/  @P0 LDG.E.U16 R60, desc[UR66][R4.64] ;  /* 0x00000042043c0981 */ /* 0x000ea8000c1e1500 */
[----:B------:R-:W3:Y:S04]  /*33c50*/  LDL R4, [R1+0x29f8] ;  /* 0x0029f80001047983 */ /* 0x000ee80000100800 */
[----:B------:R-:W3:Y:S01]  /*33c60*/  LDL R5, [R1+0x29fc] ;  /* 0x0029fc0001057983 */ /* 0x000ee20000100800 */
[----:B------:R-:W-:Y:S02]  /*33c70*/  PRMT R24, RZ, 0x7610, R24 ;  /* 0x00007610ff187816 */ /* 0x000fe40000000018 */
[----:B------:R-:W-:-:S02]  /*33c80*/  PRMT R23, RZ, 0x7610, R23 ;  /* 0x00007610ff177816 */ /* 0x000fc40000000017 */
        /* <DEDUP_REMOVED lines=118> */
[----:B------:R-:W3:Y:S04]  /*343f0*/  LDL R4, [R1+0x2990] ;  /* 0x0029900001047983 */ /* 0x000ee80000100800 */
[----:B------:R-:W3:Y:S04]  /*34400*/  LDL R5, [R1+0x2994] ;  /* 0x0029940001057983 */ /* 0x000ee80000100800 */
        /* <DEDUP_REMOVED lines=16> */
[----:B------:R-:W2:Y:S01]  /*34510*/  LDL R5, [R1+0x2984] ;  /* 0x0029840001057983 */ /* 0x000ea20000100800 */
[----:B------:R-:W-:-:S02]  /*34520*/  PRMT R11, RZ, 0x7610, R11 ;  /* 0x00007610ff0b7816 */ /* 0x000fc4000000000b */
[----:B--2---:R-:W-:-:S04]  /*34530*/  @P0 LOP3.LUT R5, R5, R4, RZ, 0x3c, !PT ;  /* 0x0000000405050212 */ /* 0x004fc800078e3cff */
        /* <DEDUP_REMOVED lines=53> */
[----:B--2---:R0:W-:Y:S04]  /*34890*/  STL [R1+0x18], R29 ;  /* 0x0000181d01007387 */ /* 0x0041e80000100800 */
[----:B0-----:R-:W2:Y:S01]  /*348a0*/  LDL R29, [R1+0x2934] ;  /* 0x00293400011d7983 */ /* 0x001ea20000100800 */
        /* <DEDUP_REMOVED lines=12> */
[----:B------:R-:W3:Y:S04]  /*34970*/  LDL R4, [R1+0x2940] ;  /* 0x0029400001047983 */ /* 0x000ee80000100800 */
[----:B------:R-:W3:Y:S04]  /*34980*/  LDL R5, [R1+0x2944] ;  /* 0x0029440001057983 */ /* 0x000ee80000100800 */
[----:B--2---:R0:W-:Y:S01]  /*34990*/  STL [R1+0x60a0], R2 ;  /* 0x0060a00201007387 */ /* 0x0041e20000100800 */
[----:B------:R-:W-:-:S03]  /*349a0*/  PRMT R6, RZ, 0x7610, R6 ;  /* 0x00007610ff067816 */ /* 0x000fc60000000006 */
[----:B0-----:R-:W2:Y:S01]  /*349b0*/  LDL R2, [R1+0x292c] ;  /* 0x00292c0001027983 */ /* 0x001ea20000100800 */
[----:B---3--:R-:W-:-:S04]  /*349c0*/  @P0 LOP3.LUT R5, R5, R4, RZ, 0x3c, !PT ;  /* 0x0000000405050212 */ /* 0x008fc800078e3cff */
[----:B------:R-:W-:-:S04]  /*349d0*/  @P0 LOP3.LUT R4, R5, R4, RZ, 0x3c, !PT ;  /* 0x0000000405040212 */ /* 0x000fc800078e3cff */
[----:B------:R-:W-:-:S05]  /*349e0*/  @P0 LOP3.LUT R5, R5, R4, RZ, 0x3c, !PT ;  /* 0x0000000405050212 */ /* 0x000fca00078e3cff */
[----:B------:R-:W3:Y:S04]  /*349f0*/  @P0 LDG.E.U16 R0, desc[UR66][R4.64] ;  /* 0x0000004204000981 */ /* 0x000ee8000c1e1500 */
[----:B------:R-:W2:Y:S04]  /*34a00*/  LDL R4, [R1+0x2938] ;  /* 0x0029380001047983 */ /* 0x000ea80000100800 */
[----:B------:R-:W2:Y:S01]  /*34a10*/  LDL R5, [R1+0x293c] ;  /* 0x00293c0001057983 */ /* 0x000ea20000100800 */
[----:B------:R-:W-:Y:S02]  /*34a20*/  PRMT R61, RZ, 0x7610, R61 ;  /* 0x00007610ff3d7816 */ /* 0x000fe4000000003d */
[----:B------:R-:W-:-:S02]  /*34a30*/  PRMT R60, RZ, 0x7610, R60 ;  /* 0x00007610ff3c7816 */ /* 0x000fc4000000003c */
[----:B------:R-:W-:Y:S02]  /*34a40*/  PRMT R59, RZ, 0x7610, R59 ;  /* 0x00007610ff3b7816 */ /* 0x000fe4000000003b */
[----:B------:R-:W-:Y:S01]  /*34a50*/  ISETP.GT.AND P0, PT, R27, 0x2e, PT ;  /* 0x0000002e1b00780c */ /* 0x000fe20003f04270 */
[----:B---3--:R-:W-:Y:S01]  /*34a60*/  STL [R1+0x60a4], R0 ;  /* 0x0060a40001007387 */ /* 0x008fe20000100800 */
[----:B--2---:R-:W-:-:S04]  /*34a70*/  @P1 LOP3.LUT R5, R5, R4, RZ, 0x3c, !PT ;  /* 0x0000000405051212 */ /* 0x004fc800078e3cff */
[----:B------:R-:W-:-:S04]  /*34a80*/  @P1 LOP3.LUT R4, R5, R4, RZ, 0x3c, !PT ;  /* 0x0000000405041212 */ /* 0x000fc800078e3cff */
[----:B------:R-:W-:-:S05]  /*34a90*/  @P1 LOP3.LUT R5, R5, R4, RZ, 0x3c, !PT ;  /* 0x0000000405051212 */ /* 0x000fca00078e3cff */
[----:B------:R-:W2:Y:S04]  /*34aa0*/  @P1 LDG.E.U16 R6, desc[UR66][R4.64] ;  /* 0x0000004204061981 */ /* 0x000ea8000c1e1500 */
[----:B--2---:R0:W-:Y:S04]  /*34ab0*/  STL [R1+0x8], R6 ;  /* 0x0000080601007387 */ /* 0x0041e80000100800 */
[----:B0-----:R-:W2:Y:S04]  /*34ac0*/  LDL.LU R6, [R1+0x60b8] ;  /* 0x0060b80001067983 */ /* 0x001ea80000300800 */
[----:B------:R-:W3:Y:S01]  /*34ad0*/  LDL R5, [R1+0x2930] ;  /* 0x0029300001057983 */ /* 0x000ee20000100800 */
[----:B------:R-:W-:-:S03]  /*34ae0*/  @P1 IMAD.MOV.U32 R4, RZ, RZ, R29 ;  /* 0x000000ffff041224 */ /* 0x000fc600078e001d */
[----:B------:R-:W2:Y:S04]  /*34af0*/  LDL R29, [R1+0x2914] ;  /* 0x00291400011d7983 */ /* 0x000ea80000100800 */
[----:B---3--:R0:W3:Y:S04]  /*34b00*/  @P1 LDG.E.U16 R61, desc[UR66][R4.64] ;  /* 0x00000042043d1981 */ /* 0x0080e8000c1e1500 */
[----:B------:R-:W2:Y:S01]  /*34b10*/  LDL R5, [R1+0x2928] ;  /* 0x0029280001057983 */ /* 0x000ea20000100800 */
[----:B0-----:R-:W-:-:S03]  /*34b20*/  @P1 IMAD.MOV.U32 R4, RZ, RZ, R2 ;  /* 0x000000ffff041224 */ /* 0x001fc600078e0002 */
[----:B---3--:R0:W-:Y:S04]  /*34b30*/  STL [R1+0x6098], R61 ;  /* 0x0060983d01007387 */ /* 0x0081e80000100800 */
[----:B------:R-:W3:Y:S04]  /*34b40*/  LDL R2, [R1+0x290c] ;  /* 0x00290c0001027983 */ /* 0x000ee80000100800 */
[----:B0-----:R-:W3:Y:S04]  /*34b50*/  LDL R61, [R1+0x2924] ;  /* 0x00292400013d7983 */ /* 0x001ee80000100800 */
[----:B--2---:R3:W2:Y:S04]  /*34b60*/  @P1 LDG.E.U16 R60, desc[UR66][R4.64] ;  /* 0x00000042043c1981 */ /* 0x0046a8000c1e1500 */
[----:B------:R-:W4:Y:S01]  /*34b70*/  LDL R5, [R1+0x2920] ;  /* 0x0029200001057983 */ /* 0x000f220000100800 */
[----:B---3--:R-:W-:-:S03]  /*34b80*/  @P1 IMAD.MOV.U32 R4, RZ, RZ, R61 ;  /* 0x000000ffff041224 */ /* 0x008fc600078e003d */
[----:B--2---:R-:W-:Y:S01]  /*34b90*/  STL [R1+0x609c], R60 ;  /* 0x00609c3c01007387 */ /* 0x004fe20000100800 */
[----:B----4-:R-:W-:-:S03]  /*34ba0*/  PRMT R58, RZ, 0x7610, R58 ;  /* 0x00007610ff3a7816 */ /* 0x010fc6000000003a */
[----:B------:R-:W2:Y:S04]  /*34bb0*/  LDL R61, [R1+0x2904] ;  /* 0x00290400013d7983 */ /* 0x000ea80000100800 */
[----:B------:R0:W3:Y:S04]  /*34bc0*/  @P1 LDG.E.U16 R59, desc[UR66][R4.64] ;  /* 0x00000042043b1981 */ /* 0x0000e8000c1e1500 */
[----:B------:R-:W0:Y:S04]  /*34bd0*/  LDL R4, [R1+0x2918] ;  /* 0x0029180001047983 */ /* 0x000e280000100800 */
[----:B------:R-:W0:Y:S02]  /*34be0*/  LDL R5, [R1+0x291c] ;  /* 0x00291c0001057983 */ /* 0x000e240000100800 */
[----:B0-----:R-:W-:-:S04]  /*34bf0*/  @P0 LOP3.LUT R5, R5, R4, RZ, 0x3c, !PT ;  /* 0x0000000405050212 */ /* 0x001fc800078e3cff */
[----:B------:R-:W-:-:S04]  /*34c00*/  @P0 LOP3.LUT R4, R5, R4, RZ, 0x3c, !PT ;  /* 0x0000000405040212 */ /* 0x000fc800078e3cff */
[----:B------:R-:W-:Y:S01]  /*34c10*/  @P0 LOP3.LUT R5, R5, R4, RZ, 0x3c, !PT ;  /* 0x0000000405050212 */ /* 0x000fe200078e3cff */
[----:B---3--:R-:W-:Y:S04]  /*34c20*/  STL [R1+0x60a8], R59 ;  /* 0x0060a83b01007387 */ /* 0x008fe80000100800 */
[----:B------:R0:W3:Y:S04]  /*34c30*/  @P0 LDG.E.U16 R58, desc[UR66][R4.64] ;  /* 0x00000042043a0981 */ /* 0x0000e8000c1e1500 */
[----:B------:R-:W4:Y:S01]  /*34c40*/  LDL R5, [R1+0x2910] ;  /* 0x0029100001057983 */ /* 0x000f220000100800 */
[----:B------:R-:W-:Y:S01]  /*34c50*/  PRMT R57, RZ, 0x7610, R57 ;  /* 0x00007610ff397816 */ /* 0x000fe20000000039 */
[----:B0-----:R-:W-:-:S02]  /*34c60*/  @P0 IMAD.MOV.U32 R4, RZ, RZ, R29 ;  /* 0x000000ffff040224 */ /* 0x001fc400078e001d */
[----:B---3--:R0:W-:Y:S01]  /*34c70*/  STL [R1+0x6040], R58 ;  /* 0x0060403a01007387 */ /* 0x0081e20000100800 */
[----:B------:R-:W-:Y:S02]  /*34c80*/  PRMT R56, RZ, 0x7610, R56 ;  /* 0x00007610ff387816 */ /* 0x000fe40000000038 */
[----:B------:R-:W-:Y:S01]  /*34c90*/  PRMT R55, RZ, 0x7610, R55 ;  /* 0x00007610ff377816 */ /* 0x000fe20000000037 */
[----:B------:R-:W3:Y:S04]  /*34ca0*/  LDL R29, [R1+0x28f4] ;  /* 0x0028f400011d7983 */ /* 0x000ee80000100800 */
[----:B----4-:R4:W2:Y:S04]  /*34cb0*/  @P0 LDG.E.U16 R57, desc[UR66][R4.64] ;  /* 0x0000004204390981 */ /* 0x0108a8000c1e1500 */
[----:B0-----:R-:W2:Y:S04]  /*34cc0*/  LDL R58, [R1+0x2900] ;  /* 0x00290000013a7983 */ /* 0x001ea80000100800 */
[----:B------:R-:W2:Y:S01]  /*34cd0*/  LDL R5, [R1+0x2908] ;  /* 0x0029080001057983 */ /* 0x000ea20000100800 */
[----:B----4-:R-:W-:-:S05]  /*34ce0*/  @P0 IMAD.MOV.U32 R4, RZ, RZ, R2 ;  /* 0x000000ffff040224 */ /* 0x010fca00078e0002 */
[----:B--2---:R0:W2:Y:S04]  /*34cf0*/  @P0 LDG.E.U16 R56, desc[UR66][R4.64] ;  /* 0x0000004204380981 */ /* 0x0040a8000c1e1500 */
[----:B------:R4:W-:Y:S04]  /*34d00*/  STL [R1+0x6044], R57 ;  /* 0x0060443901007387 */ /* 0x0009e80000100800 */
[----:B------:R-:W3:Y:S01]  /*34d10*/  LDL R2, [R1+0x28ec] ;  /* 0x0028ec0001027983 */ /* 0x000ee20000100800 */
[----:B0-----:R-:W-:Y:S02]  /*34d20*/  @P0 IMAD.MOV.U32 R4, RZ, RZ, R61 ;  /* 0x000000ffff040224 */ /* 0x001fe400078e003d */
[----:B------:R-:W-:-:S05]  /*34d30*/  @P0 IMAD.MOV.U32 R5, RZ, RZ, R58 ;  /* 0x000000ffff050224 */ /* 0x000fca00078e003a */
[----:B------:R0:W3:Y:S04]  /*34d40*/  @P0 LDG.E.U16 R55, desc[UR66][R4.64] ;  /* 0x0000004204370981 */ /* 0x0000e8000c1e1500 */
[----:B--2---:R-:W-:Y:S04]  /*34d50*/  STL [R1+0x6048], R56 ;  /* 0x0060483801007387 */ /* 0x004fe80000100800 */
[----:B------:R-:W0:Y:S04]  /*34d60*/  LDL R4, [R1+0x28f8] ;  /* 0x0028f80001047983 */ /* 0x000e280000100800 */
[----:B------:R-:W0:Y:S01]  /*34d70*/  LDL R5, [R1+0x28fc] ;  /* 0x0028fc0001057983 */ /* 0x000e220000100800 */
[----:B------:R-:W-:-:S02]  /*34d80*/  ISETP.GT.AND P1, PT, R27, 0x2f, PT ;  /* 0x0000002f1b00780c */ /* 0x000fc40003f24270 */
[----:B------:R-:W-:Y:S01]  /*34d90*/  PRMT R3, RZ, 0x7610, R3 ;  /* 0x00007610ff037816 */ /* 0x000fe20000000003 */
[----:B------:R-:W2:Y:S04]  /*34da0*/  LDL R61, [R1+0x28e4] ;  /* 0x0028e400013d7983 */ /* 0x000ea80000100800 */
[----:B------:R-:W2:Y:S04]  /*34db0*/  LDL R58, [R1+0x28d8] ;  /* 0x0028d800013a7983 */ /* 0x000ea80000100800 */
[----:B----4-:R-:W4:Y:S02]  /*34dc0*/  LDL R57, [R1+0x28dc] ;  /* 0x0028dc0001397983 */ /* 0x010f240000100800 */
[----:B0-----:R-:W-:-:S04]  /*34dd0*/  @P1 LOP3.LUT R5, R5, R4, RZ, 0x3c, !PT ;  /* 0x0000000405051212 */ /* 0x001fc800078e3cff */
[----:B------:R-:W-:-:S04]  /*34de0*/  @P1 LOP3.LUT R4, R5, R4, RZ, 0x3c, !PT ;  /* 0x0000000405041212 */ /* 0x000fc800078e3cff */
[----:B------:R-:W-:-:S05]  /*34df0*/  @P1 LOP3.LUT R5, R5, R4, RZ, 0x3c, !PT ;  /* 0x0000000405051212 */ /* 0x000fca00078e3cff */
[----:B------:R-:W2:Y:S04]  /*34e00*/  @P1 LDG.E.U16 R3, desc[UR66][R4.64] ;  /* 0x0000004204031981 */ /* 0x000ea8000c1e1500 */
[----:B---3--:R-:W-:Y:S01]  /*34e10*/  STL [R1+0x604c], R55 ;  /* 0x00604c3701007387 */ /* 0x008fe20000100800 */
[----:B------:R-:W-:-:S03]  /*34e20*/  PRMT R28, RZ, 0x7610, R28 ;  /* 0x00007610ff1c7816 */ /* 0x000fc6000000001c */
[----:B--2---:R-:W-:Y:S04]  /*34e30*/  STL [R1+0x6a8], R3 ;  /* 0x0006a80301007387 */ /* 0x004fe80000100800 */
[----:B------:R-:W2:Y:S01]  /*34e40*/  LDL R5, [R1+0x28f0] ;  /* 0x0028f00001057983 */ /* 0x000ea20000100800 */
[----:B------:R-:W-:Y:S01]  /*34e50*/  @P1 IMAD.MOV.U32 R4, RZ, RZ, R29 ;  /* 0x000000ffff041224 */ /* 0x000fe200078e001d */
[----:B------:R-:W-:Y:S02]  /*34e60*/  PRMT R0, RZ, 0x7610, R0 ;  /* 0x00007610ff007816 */ /* 0x000fe40000000000 */
[----:B------:R-:W3:Y:S04]  /*34e70*/  LDL R29, [R1+0x28d0] ;  /* 0x0028d000011d7983 */ /* 0x000ee80000100800 */
[----:B--2---:R0:W2:Y:S04]  /*34e80*/  @P1 LDG.E.U16 R28, desc[UR66][R4.64] ;  /* 0x00000042041c1981 */ /* 0x0040a8000c1e1500 */
[----:B------:R-:W3:Y:S01]  /*34e90*/  LDL R5, [R1+0x28e8] ;  /* 0x0028e80001057983 */ /* 0x000ee20000100800 */
[----:B0-----:R-:W-:-:S03]  /*34ea0*/  @P1 IMAD.MOV.U32 R4, RZ, RZ, R2 ;  /* 0x000000ffff041224 */ /* 0x001fc600078e0002 */
[----:B--2---:R0:W-:Y:S01]  /*34eb0*/  STL [R1+0x6a4], R28 ;  /* 0x0006a41c01007387 */ /* 0x0041e20000100800 */
[----:B------:R-:W-:-:S03]  /*34ec0*/  ISETP.GT.AND P0, PT, R27, 0x30, PT ;  /* 0x000000301b00780c */ /* 0x000fc60003f04270 */
[----:B------:R-:W2:Y:S04]  /*34ed0*/  LDL R2, [R1+0x28c8] ;  /* 0x0028c80001027983 */ /* 0x000ea80000100800 */
[----:B---3--:R3:W2:Y:S04]  /*34ee0*/  @P1 LDG.E.U16 R0, desc[UR66][R4.64] ;  /* 0x0000004204001981 */ /* 0x0086a8000c1e1500 */
[----:B0-----:R-:W4:Y:S04]  /*34ef0*/  LDL R28, [R1+0x28d4] ;  /* 0x0028d400011c7983 */ /* 0x001f280000100800 */
[----:B------:R-:W4:Y:S01]  /*34f00*/  LDL R5, [R1+0x28e0] ;  /* 0x0028e00001057983 */ /* 0x000f220000100800 */
[----:B------:R-:W-:Y:S01]  /*34f10*/  PRMT R60, RZ, 0x7610, R60 ;  /* 0x00007610ff3c7816 */ /* 0x000fe2000000003c */
[----:B---3--:R-:W-:Y:S01]  /*34f20*/  @P1 IMAD.MOV.U32 R4, RZ, RZ, R61 ;  /* 0x000000ffff041224 */ /* 0x008fe200078e003d */
[----:B------:R-:W-:-:S02]  /*34f30*/  PRMT R54, RZ, 0x7610, R54 ;  /* 0x00007610ff367816 */ /* 0x000fc40000000036 */
[----:B------:R-:W-:Y:S01]  /*34f40*/  PRMT R53, RZ, 0x7610, R53 ;  /* 0x00007610ff357816 */ /* 0x000fe20000000035 */
[----:B--2---:R0:W-:Y:S04]  /*34f50*/  STL [R1+0x6a0], R0 ;  /* 0x0006a00001007387 */ /* 0x0041e80000100800 */
[----:B0-----:R-:W2:Y:S04]  /*34f60*/  LDL R0, [R1+0x28cc] ;  /* 0x0028cc0001007983 */ /* 0x001ea80000100800 */
[----:B----4-:R0:W3:Y:S02]  /*34f70*/  @P1 LDG.E.U16 R60, desc[UR66][R4.64] ;  /* 0x00000042043c1981 */ /* 0x0100e4000c1e1500 */
[----:B0-----:R-:W-:-:S02]  /*34f80*/  @P0 IMAD.MOV.U32 R4, RZ, RZ, R57 ;  /* 0x000000ffff040224 */ /* 0x001fc400078e0039 */
[----:B------:R-:W-:-:S05]  /*34f90*/  @P0 IMAD.MOV.U32 R5, RZ, RZ, R58 ;  /* 0x000000ffff050224 */ /* 0x000fca00078e003a */
[----:B------:R0:W4:Y:S02]  /*34fa0*/  @P0 LDG.E.U16 R54, desc[UR66][R4.64] ;  /* 0x0000004204360981 */ /* 0x000124000c1e1500 */
[----:B0-----:R-:W-:Y:S02]  /*34fb0*/  @P0 IMAD.MOV.U32 R4, RZ, RZ, R28 ;  /* 0x000000ffff040224 */ /* 0x001fe400078e001c */
[----:B------:R-:W-:-:S05]  /*34fc0*/  @P0 IMAD.MOV.U32 R5, RZ, RZ, R29 ;  /* 0x000000ffff050224 */ /* 0x000fca00078e001d */
[----:B------:R0:W4:Y:S01]  /*34fd0*/  @P0 LDG.E.U16 R53, desc[UR66][R4.64] ;  /* 0x0000004204350981 */ /* 0x000122000c1e1500 */
[----:B------:R-:W-:Y:S01]  /*34fe0*/  PRMT R52, RZ, 0x7610, R52 ;  /* 0x00007610ff347816 */ /* 0x000fe20000000034 */
[----:B0-----:R-:W-:Y:S02]  /*34ff0*/  @P0 IMAD.MOV.U32 R5, RZ, RZ, R2 ;  /* 0x000000ffff050224 */ /* 0x001fe400078e0002 */
[----:B--2---:R-:W-:Y:S01]  /*35000*/  @P0 IMAD.MOV.U32 R4, RZ, RZ, R0 ;  /* 0x000000ffff040224 */ /* 0x004fe200078e0000 */
[----:B---3--:R0:W-:Y:S04]  /*35010*/  STL [R1+0x69c], R60 ;  /* 0x00069c3c01007387 */ /* 0x0081e80000100800 */
[----:B------:R-:W2:Y:S04]  /*35020*/  LDL R58, [R1+0x28c4] ;  /* 0x0028c400013a7983 */ /* 0x000ea80000100800 */
[----:B------:R2:W3:Y:S04]  /*35030*/  @P0 LDG.E.U16 R52, desc[UR66][R4.64] ;  /* 0x0000004204340981 */ /* 0x0004e8000c1e1500 */
[----:B0-----:R-:W3:Y:S04]  /*35040*/  LDL R60, [R1+0x28c0] ;  /* 0x0028c000013c7983 */ /* 0x001ee80000100800 */
[----:B----4-:R-:W-:Y:S04]  /*35050*/  STL [R1+0x60ac], R54 ;  /* 0x0060ac3601007387 */ /* 0x010fe80000100800 */
[----:B------:R-:W4:Y:S04]  /*35060*/  LDL R61, [R1+0x28b8] ;  /* 0x0028b800013d7983 */ /* 0x000f280000100800 */
[----:B------:R-:W4:Y:S04]  /*35070*/  LDL R57, [R1+0x28bc] ;  /* 0x0028bc0001397983 */ /* 0x000f280000100800 */
[----:B------:R0:W-:Y:S04]  /*35080*/  STL [R1+0x60b0], R53 ;  /* 0x0060b03501007387 */ /* 0x0001e80000100800 */
[----:B------:R-:W4:Y:S04]  /*35090*/  LDL R29, [R1+0x28b0] ;  /* 0x0028b000011d7983 */ /* 0x000f280000100800 */
[----:B------:R-:W4:Y:S01]  /*350a0*/  LDL R28, [R1+0x28b4] ;  /* 0x0028b400011c7983 */ /* 0x000f220000100800 */
[----:B------:R-:W-:-:S03]  /*350b0*/  ISETP.GT.AND P1, PT, R27, 0x31, PT ;  /* 0x000000311b00780c */ /* 0x000fc60003f24270 */
[----:B------:R-:W4:Y:S04]  /*350c0*/  LDL R2, [R1+0x28a8] ;  /* 0x0028a80001027983 */ /* 0x000f280000100800 */
[----:B------:R-:W4:Y:S01]  /*350d0*/  LDL R0, [R1+0x28ac] ;  /* 0x0028ac0001007983 */ /* 0x000f220000100800 */
[----:B------:R-:W-:Y:S02]  /*350e0*/  PRMT R51, RZ, 0x7610, R51 ;  /* 0x00007610ff337816 */ /* 0x000fe40000000033 */
[----:B------:R-:W-:Y:S01]  /*350f0*/  PRMT R50, RZ, 0x7610, R50 ;  /* 0x00007610ff327816 */ /* 0x000fe20000000032 */
[----:B--2---:R-:W-:Y:S01]  /*35100*/  @P0 IMAD.MOV.U32 R4, RZ, RZ, R58 ;  /* 0x000000ffff040224 */ /* 0x004fe200078e003a */
[----:B---3--:R-:W-:Y:S04]  /*35110*/  STL [R1+0x60b4], R52 ;  /* 0x0060b43401007387 */ /* 0x008fe80000100800 */
[----:B------:R-:W2:Y:S04]  /*35120*/  LDL R58, [R1+0x28a4] ;  /* 0x0028a400013a7983 */ /* 0x000ea80000100800 */
[----:B0-----:R-:W3:Y:S01]  /*35130*/  LDL R53, [R1+0x289c] ;  /* 0x00289c0001357983 */ /* 0x001ee20000100800 */
[----:B------:R-:W-:-:S03]  /*35140*/  @P0 IMAD.MOV.U32 R5, RZ, RZ, R60 ;  /* 0x000000ffff050224 */ /* 0x000fc600078e003c */
[----:B------:R-:W3:Y:S04]  /*35150*/  LDL R60, [R1+0x28a0] ;  /* 0x0028a000013c7983 */ /* 0x000ee80000100800 */
[----:B------:R4:W3:Y:S02]  /*35160*/  @P0 LDG.E.U16 R51, desc[UR66][R4.64] ;  /* 0x0000004204330981 */ /* 0x0008e4000c1e1500 */
[----:B----4-:R-:W-:Y:S02]  /*35170*/  @P1 IMAD.MOV.U32 R4, RZ, RZ, R57 ;  /* 0x000000ffff041224 */ /* 0x010fe400078e0039 */
[----:B------:R-:W-:Y:S01]  /*35180*/  @P1 IMAD.MOV.U32 R5, RZ, RZ, R61 ;  /* 0x000000ffff051224 */ /* 0x000fe200078e003d */
[----:B------:R-:W4:Y:S04]  /*35190*/  LDL R57, [R1+0x2898] ;  /* 0x0028980001397983 */ /* 0x000f280000100800 */
[----:B------:R0:W4:Y:S02]  /*351a0*/  @P1 LDG.E.U16 R50, desc[UR66][R4.64] ;  /* 0x0000004204321981 */ /* 0x000124000c1e1500 */
[----:B0-----:R-:W-:-:S02]  /*351b0*/  @P1 IMAD.MOV.U32 R4, RZ, RZ, R28 ;  /* 0x000000ffff041224 */ /* 0x001fc400078e001c */
[----:B------:R-:W-:Y:S01]  /*351c0*/  @P1 IMAD.MOV.U32 R5, RZ, RZ, R29 ;  /* 0x000000ffff051224 */ /* 0x000fe200078e001d */
[----:B------:R-:W4:Y:S04]  /*351d0*/  LDL R28, [R1+0x2894] ;  /* 0x00289400011c7983 */ /* 0x000f280000100800 */
[----:B------:R-:W4:Y:S01]  /*351e0*/  LDL R29, [R1+0x2890] ;  /* 0x00289000011d7983 */ /* 0x000f220000100800 */
[----:B------:R-:W-:Y:S02]  /*351f0*/  PRMT R49, RZ, 0x7610, R49 ;  /* 0x00007610ff317816 */ /* 0x000fe40000000031 */
[----:B------:R-:W-:Y:S02]  /*35200*/  PRMT R48, RZ, 0x7610, R48 ;  /* 0x00007610ff307816 */ /* 0x000fe40000000030 */
[----:B------:R-:W-:-:S02]  /*35210*/  ISETP.GT.AND P0, PT, R27, 0x32, PT ;  /* 0x000000321b00780c */ /* 0x000fc40003f04270 */
[----:B------:R0:W4:Y:S01]  /*35220*/  @P1 LDG.E.U16 R49, desc[UR66][R4.64] ;  /* 0x0000004204311981 */ /* 0x000122000c1e1500 */
[----:B------:R-:W-:Y:S01]  /*35230*/  PRMT R47, RZ, 0x7610, R47 ;  /* 0x00007610ff2f7816 */ /* 0x000fe2000000002f */
[----:B0-----:R-:W-:Y:S02]  /*35240*/  @P1 IMAD.MOV.U32 R4, RZ, RZ, R0 ;  /* 0x000000ffff041224 */ /* 0x001fe400078e0000 */
[----:B------:R-:W-:Y:S01]  /*35250*/  @P1 IMAD.MOV.U32 R5, RZ, RZ, R2 ;  /* 0x000000ffff051224 */ /* 0x000fe200078e0002 */
[----:B------:R-:W4:Y:S04]  /*35260*/  LDL R0, [R1+0x288c] ;  /* 0x00288c0001007983 */ /* 0x000f280000100800 */
[----:B------:R-:W4:Y:S04]  /*35270*/  LDL R2, [R1+0x2888] ;  /* 0x0028880001027983 */ /* 0x000f280000100800 */
[----:B------:R2:W4:Y:S01]  /*35280*/  @P1 LDG.E.U16 R48, desc[UR66][R4.64] ;  /* 0x0000004204301981 */ /* 0x000522000c1e1500 */
[----:B------:R-:W-:-:S02]  /*35290*/  PRMT R46, RZ, 0x7610, R46 ;  /* 0x00007610ff2e7816 */ /* 0x000fc4000000002e */
[----:B------:R-:W-:Y:S01]  /*352a0*/  PRMT R45, RZ, 0x7610, R45 ;  /* 0x00007610ff2d7816 */ /* 0x000fe2000000002d */
[----:B--2---:R-:W-:Y:S02]  /*352b0*/  @P1 IMAD.MOV.U32 R4, RZ, RZ, R58 ;  /* 0x000000ffff041224 */ /* 0x004fe400078e003a */
[----:B------:R-:W2:Y:S01]  /*352c0*/  LDL R58, [R1+0x2884] ;  /* 0x00288400013a7983 */ /* 0x000ea20000100800 */
[----:B---3--:R-:W-:-:S03]  /*352d0*/  @P1 IMAD.MOV.U32 R5, RZ, RZ, R60 ;  /* 0x000000ffff051224 */ /* 0x008fc600078e003c */
[----:B------:R-:W3:Y:S04]  /*352e0*/  LDL R60, [R1+0x2880] ;  /* 0x00288000013c7983 */ /* 0x000ee80000100800 */
[----:B------:R0:W3:Y:S02]  /*352f0*/  @P1 LDG.E.U16 R47, desc[UR66][R4.64] ;  /* 0x00000042042f1981 */ /* 0x0000e4000c1e1500 */
[----:B0-----:R-:W-:Y:S02]  /*35300*/  @P0 IMAD.MOV.U32 R4, RZ, RZ, R53 ;  /* 0x000000ffff040224 */ /* 0x001fe400078e0035 */
[----:B----4-:R-:W-:-:S05]  /*35310*/  @P0 IMAD.MOV.U32 R5, RZ, RZ, R57 ;  /* 0x000000ffff050224 */ /* 0x010fca00078e0039 */
[----:B------:R0:W4:Y:S02]  /*35320*/  @P0 LDG.E.U16 R46, desc[UR66][R4.64] ;  /* 0x00000042042e0981 */ /* 0x000124000c1e1500 */
[----:B0-----:R-:W-:Y:S01]  /*35330*/  @P0 IMAD.MOV.U32 R4, RZ, RZ, R28 ;  /* 0x000000ffff040224 */ /* 0x001fe200078e001c */
[----:B------:R-:W-:-:S05]  /*35340*/  @P0 MOV R5, R29 ;  /* 0x0000001d00050202 */ /* 0x000fca0000000f00 */
[----:B------:R0:W4:Y:S01]  /*35350*/  @P0 LDG.E.U16 R45, desc[UR66][R4.64] ;  /* 0x00000042042d0981 */ /* 0x000122000c1e1500 */
[----:B------:R-:W-:Y:S02]  /*35360*/  PRMT R44, RZ, 0x7610, R44 ;  /* 0x00007610ff2c7816 */ /* 0x000fe4000000002c */
[----:B------:R-:W-:Y:S01]  /*35370*/  PRMT R43, RZ, 0x7610, R43 ;  /* 0x00007610ff2b7816 */ /* 0x000fe2000000002b */
[----:B0-----:R-:W-:Y:S02]  /*35380*/  @P0 IMAD.MOV.U32 R4, RZ, RZ, R0 ;  /* 0x000000ffff040224 */ /* 0x001fe400078e0000 */
[----:B------:R-:W-:-:S05]  /*35390*/  @P0 IMAD.MOV.U32 R5, RZ, RZ, R2 ;  /* 0x000000ffff050224 */ /* 0x000fca00078e0002 */
[----:B------:R2:W4:Y:S02]  /*353a0*/  @P0 LDG.E.U16 R44, desc[UR66][R4.64] ;  /* 0x00000042042c0981 */ /* 0x000524000c1e1500 */
[----:B--2---:R-:W-:Y:S02]  /*353b0*/  @P0 IMAD.MOV.U32 R4, RZ, RZ, R58 ;  /* 0x000000ffff040224 */ /* 0x004fe400078e003a */
[----:B---3--:R-:W-:-:S05]  /*353c0*/  @P0 IMAD.MOV.U32 R5, RZ, RZ, R60 ;  /* 0x000000ffff050224 */ /* 0x008fca00078e003c */
[----:B------:R-:W2:Y:S04]  /*353d0*/  @P0 LDG.E.U16 R43, desc[UR66][R4.64] ;  /* 0x00000042042b0981 */ /* 0x000ea8000c1e1500 */
[----:B----4-:R0:W-:Y:S04]  /*353e0*/  STL [R1+0x6050], R46 ;  /* 0x0060502e01007387 */ /* 0x0101e80000100800 */
[----:B------:R-:W3:Y:S04]  /*353f0*/  LDL R57, [R1+0x2858] ;  /* 0x0028580001397983 */ /* 0x000ee80000100800 */
[----:B------:R-:W4:Y:S04]  /*35400*/  LDL R53, [R1+0x285c] ;  /* 0x00285c0001357983 */ /* 0x000f280000100800 */
[----:B------:R-:W-:Y:S04]  /*35410*/  STL [R1+0x6054], R45 ;  /* 0x0060542d01007387 */ /* 0x000fe80000100800 */
[----:B------:R-:W4:Y:S04]  /*35420*/  LDL R29, [R1+0x2850] ;  /* 0x00285000011d7983 */ /* 0x000f280000100800 */
[----:B------:R-:W4:Y:S01]  /*35430*/  LDL R28, [R1+0x2854] ;  /* 0x00285400011c7983 */ /* 0x000f220000100800 */
[----:B------:R-:W-:-:S03]  /*35440*/  ISETP.GT.AND P1, PT, R27, 0x34, PT ;  /* 0x000000341b00780c */ /* 0x000fc60003f24270 */
[----:B------:R-:W4:Y:S04]  /*35450*/  LDL R2, [R1+0x2848] ;  /* 0x0028480001027983 */ /* 0x000f280000100800 */
[----:B------:R-:W4:Y:S01]  /*35460*/  LDL R0, [R1+0x284c] ;  /* 0x00284c0001007983 */ /* 0x000f220000100800 */
[----:B------:R-:W-:-:S03]  /*35470*/  PRMT R42, RZ, 0x7610, R42 ;  /* 0x00007610ff2a7816 */ /* 0x000fc6000000002a */
[----:B------:R-:W-:Y:S04]  /*35480*/  STL [R1+0x6058], R44 ;  /* 0x0060582c01007387 */ /* 0x000fe80000100800 */
[----:B------:R-:W4:Y:S04]  /*35490*/  LDL R58, [R1+0x2840] ;  /* 0x00284000013a7983 */ /* 0x000f280000100800 */
[----:B0-----:R-:W4:Y:S04]  /*354a0*/  LDL R46, [R1+0x2844] ;  /* 0x00284400012e7983 */ /* 0x001f280000100800 */
[----:B--2---:R0:W-:Y:S01]  /*354b0*/  STL [R1+0x605c], R43 ;  /* 0x00605c2b01007387 */ /* 0x0041e20000100800 */
[----:B------:R-:W-:-:S02]  /*354c0*/  PRMT R41, RZ, 0x7610, R41 ;  /* 0x00007610ff297816 */ /* 0x000fc40000000029 */
[----:B------:R-:W-:Y:S02]  /*354d0*/  PRMT R40, RZ, 0x7610, R40 ;  /* 0x00007610ff287816 */ /* 0x000fe40000000028 */
[----:B------:R-:W-:Y:S02]  /*354e0*/  ISETP.GT.AND P0, PT, R27, 0x35, PT ;  /* 0x000000351b00780c */ /* 0x000fe40003f04270 */
[----:B------:R-:W-:Y:S02]  /*354f0*/  PRMT R39, RZ, 0x7610, R39 ;  /* 0x00007610ff277816 */ /* 0x000fe40000000027 */
[----:B------:R-:W-:Y:S01]  /*35500*/  PRMT R38, RZ, 0x7610, R38 ;  /* 0x00007610ff267816 */ /* 0x000fe20000000026 */
[----:B0-----:R-:W2:Y:S01]  /*35510*/  LDL R43, [R1+0x2824] ;  /* 0x00282400012b7983 */ /* 0x001ea20000100800 */
[----:B---3--:R-:W-:Y:S02]  /*35520*/  @P1 IMAD.MOV.U32 R5, RZ, RZ, R57 ;  /* 0x000000ffff051224 */ /* 0x008fe400078e0039 */
[----:B----4-:R-:W-:Y:S01]  /*35530*/  @P1 IMAD.MOV.U32 R4, RZ, RZ, R53 ;  /* 0x000000ffff041224 */ /* 0x010fe200078e0035 */
[----:B------:R-:W3:Y:S04]  /*35540*/  LDL R57, [R1+0x2838] ;  /* 0x0028380001397983 */ /* 0x000ee80000100800 */
[----:B------:R-:W4:Y:S04]  /*35550*/  LDL R53, [R1+0x283c] ;  /* 0x00283c0001357983 */ /* 0x000f280000100800 */
[----:B------:R0:W2:Y:S02]  /*35560*/  @P1 LDG.E.U16 R42, desc[UR66][R4.64] ;  /* 0x00000042042a1981 */ /* 0x0000a4000c1e1500 */
[----:B0-----:R-:W-:-:S02]  /*35570*/  @P1 IMAD.MOV.U32 R5, RZ, RZ, R29 ;  /* 0x000000ffff051224 */ /* 0x001fc400078e001d */
[----:B------:R-:W-:Y:S01]  /*35580*/  @P1 IMAD.MOV.U32 R4, RZ, RZ, R28 ;  /* 0x000000ffff041224 */ /* 0x000fe200078e001c */
[----:B------:R-:W2:Y:S04]  /*35590*/  LDL R29, [R1+0x2830] ;  /* 0x00283000011d7983 */ /* 0x000ea80000100800 */
[----:B------:R-:W2:Y:S04]  /*355a0*/  LDL R28, [R1+0x2834] ;  /* 0x00283400011c7983 */ /* 0x000ea80000100800 */
        /* <DEDUP_REMOVED lines=9> */
[----:B------:R3:W2:Y:S02]  /*35640*/  @P1 LDG.E.U16 R39, desc[UR66][R4.64] ;  /* 0x0000004204271981 */ /* 0x0006a4000c1e1500 */
[----:B---3--:R-:W-:Y:S02]  /*35650*/  @P0 IMAD.MOV.U32 R5, RZ, RZ, R57 ;  /* 0x000000ffff050224 */ /* 0x008fe400078e0039 */
[----:B----4-:R-:W-:Y:S01]  /*35660*/  @P0 IMAD.MOV.U32 R4, RZ, RZ, R53 ;  /* 0x000000ffff040224 */ /* 0x010fe200078e0035 */
[----:B------:R-:W-:-:S02]  /*35670*/  PRMT R37, RZ, 0x7610, R37 ;  /* 0x00007610ff257816 */ /* 0x000fc40000000025 */
[----:B------:R-:W-:Y:S02]  /*35680*/  PRMT R36, RZ, 0x7610, R36 ;  /* 0x00007610ff247816 */ /* 0x000fe40000000024 */
[----:B------:R-:W-:Y:S02]  /*35690*/  ISETP.GT.AND P1, PT, R27, 0x36, PT ;  /* 0x000000361b00780c */ /* 0x000fe40003f24270 */
[----:B------:R-:W-:Y:S01]  /*356a0*/  PRMT R35, RZ, 0x7610, R35 ;  /* 0x00007610ff237816 */ /* 0x000fe20000000023 */
[----:B------:R2:W3:Y:S01]  /*356b0*/  @P0 LDG.E.U16 R38, desc[UR66][R4.64] ;  /* 0x0000004204260981 */ /* 0x0004e2000c1e1500 */
[----:B------:R-:W-:-:S03]  /*356c0*/  PRMT R34, RZ, 0x7610, R34 ;  /* 0x00007610ff227816 */ /* 0x000fc60000000022 */
[----:B------:R-:W4:Y:S04]  /*356d0*/  LDL R53, [R1+0x27d0] ;  /* 0x0027d00001357983 */ /* 0x000f280000100800 */
[----:B------:R-:W3:Y:S01]  /*356e0*/  LDL R57, [R1+0x27c8] ;  /* 0x0027c80001397983 */ /* 0x000ee20000100800 */
[----:B--2---:R-:W-:Y:S02]  /*356f0*/  @P0 IMAD.MOV.U32 R5, RZ, RZ, R29 ;  /* 0x000000ffff050224 */ /* 0x004fe400078e001d */
[----:B------:R-:W-:Y:S01]  /*35700*/  @P0 IMAD.MOV.U32 R4, RZ, RZ, R28 ;  /* 0x000000ffff040224 */ /* 0x000fe200078e001c */
[----:B------:R-:W2:Y:S04]  /*35710*/  LDL R29, [R1+0x2818] ;  /* 0x00281800011d7983 */ /* 0x000ea80000100800 */
[----:B------:R-:W3:Y:S04]  /*35720*/  LDL R28, [R1+0x281c] ;  /* 0x00281c00011c7983 */ /* 0x000ee80000100800 */
[----:B------:R0:W4:Y:S02]  /*35730*/  @P0 LDG.E.U16 R37, desc[UR66][R4.64] ;  /* 0x0000004204250981 */ /* 0x000124000c1e1500 */
[----:B0-----:R-:W-:-:S02]  /*35740*/  @P0 IMAD.MOV.U32 R4, RZ, RZ, R0 ;  /* 0x000000ffff040224 */ /* 0x001fc400078e0000 */
[----:B------:R-:W-:Y:S01]  /*35750*/  @P0 IMAD.MOV.U32 R5, RZ, RZ, R2 ;  /* 0x000000ffff050224 */ /* 0x000fe200078e0002 */
[----:B------:R-:W4:Y:S04]  /*35760*/  LDL R0, [R1+0x27dc] ;  /* 0x0027dc0001007983 */ /* 0x000f280000100800 */
[----:B------:R-:W4:Y:S04]  /*35770*/  LDL R2, [R1+0x27d8] ;  /* 0x0027d80001027983 */ /* 0x000f280000100800 */
[----:B------:R0:W4:Y:S02]  /*35780*/  @P0 LDG.E.U16 R36, desc[UR66][R4.64] ;  /* 0x0000004204240981 */ /* 0x000124000c1e1500 */
[----:B0-----:R-:W-:-:S02]  /*35790*/  @P0 IMAD.MOV.U32 R4, RZ, RZ, R43 ;  /* 0x000000ffff040224 */ /* 0x001fc400078e002b */
[----:B------:R-:W-:Y:S01]  /*357a0*/  @P0 IMAD.MOV.U32 R5, RZ, RZ, R46 ;  /* 0x000000ffff050224 */ /* 0x000fe200078e002e */
[----:B------:R-:W4:Y:S04]  /*357b0*/  LDL R43, [R1+0x27cc] ;  /* 0x0027cc00012b7983 */ /* 0x000f280000100800 */
[----:B------:R-:W4:Y:S04]  /*357c0*/  LDL R46, [R1+0x27d4] ;  /* 0x0027d400012e7983 */ /* 0x000f280000100800 */
[----:B------:R2:W4:Y:S02]  /*357d0*/  @P0 LDG.E.U16 R35, desc[UR66][R4.64] ;  /* 0x0000004204230981 */ /* 0x000524000c1e1500 */
[----:B--2---:R-:W-:-:S02]  /*357e0*/  @P1 IMAD.MOV.U32 R5, RZ, RZ, R29 ;  /* 0x000000ffff051224 */ /* 0x004fc400078e001d */
[----:B---3--:R-:W-:Y:S01]  /*357f0*/  @P1 IMAD.MOV.U32 R4, RZ, RZ, R28 ;  /* 0x000000ffff041224 */ /* 0x008fe200078e001c */
[----:B------:R-:W-:Y:S01]  /*35800*/  ISETP.GT.AND P0, PT, R27, 0x38, PT ;  /* 0x000000381b00780c */ /* 0x000fe20003f04270 */
[----:B------:R-:W2:Y:S04]  /*35810*/  LDL R29, [R1+0x27c0] ;  /* 0x0027c000011d7983 */ /* 0x000ea80000100800 */
[----:B------:R4:W3:Y:S04]  /*35820*/  @P1 LDG.E.U16 R34, desc[UR66][R4.64] ;  /* 0x0000004204221981 */ /* 0x0008e8000c1e1500 */
[----:B------:R-:W2:Y:S04]  /*35830*/  LDL R28, [R1+0x27c4] ;  /* 0x0027c400011c7983 */ /* 0x000ea80000100800 */
[----:B----4-:R-:W-:Y:S01]  /*35840*/  @P0 MOV R4, R0 ;  /* 0x0000000000040202 */ /* 0x010fe20000000f00 */
[----:B------:R-:W-:Y:S01]  /*35850*/  @P0 IMAD.MOV.U32 R5, RZ, RZ, R2 ;  /* 0x000000ffff050224 */ /* 0x000fe200078e0002 */
[----:B------:R-:W-:-:S02]  /*35860*/  PRMT R33, RZ, 0x7610, R33 ;  /* 0x00007610ff217816 */ /* 0x000fc40000000021 */
[----:B------:R-:W-:-:S04]  /*35870*/  PRMT R32, RZ, 0x7610, R32 ;  /* 0x00007610ff207816 */ /* 0x000fc80000000020 */
[----:B------:R0:W4:Y:S04]  /*35880*/  @P0 LDG.E.U16 R33, desc[UR66][R4.64] ;  /* 0x0000004204210981 */ /* 0x000128000c1e1500 */
[----:B---3--:R3:W-:Y:S04]  /*35890*/  STL [R1+0x6060], R34 ;  /* 0x0060602201007387 */ /* 0x0087e80000100800 */
[----:B------:R-:W4:Y:S04]  /*358a0*/  LDL R2, [R1+0x2758] ;  /* 0x0027580001027983 */ /* 0x000f280000100800 */
[----:B------:R-:W4:Y:S01]  /*358b0*/  LDL R0, [R1+0x275c] ;  /* 0x00275c0001007983 */ /* 0x000f220000100800 */
[----:B0-----:R-:W-:-:S02]  /*358c0*/  @P0 IMAD.MOV.U32 R4, RZ, RZ, R46 ;  /* 0x000000ffff040224 */ /* 0x001fc400078e002e */
[----:B------:R-:W-:Y:S01]  /*358d0*/  @P0 IMAD.MOV.U32 R5, RZ, RZ, R53 ;  /* 0x000000ffff050224 */ /* 0x000fe200078e0035 */
[----:B------:R-:W4:Y:S04]  /*358e0*/  LDL R46, [R1+0x2754] ;  /* 0x00275400012e7983 */ /* 0x000f280000100800 */
[----:B------:R-:W4:Y:S04]  /*358f0*/  LDL R53, [R1+0x2750] ;  /* 0x0027500001357983 */ /* 0x000f280000100800 */
[----:B------:R0:W4:Y:S01]  /*35900*/  @P0 LDG.E.U16 R32, desc[UR66][R4.64] ;  /* 0x0000004204200981 */ /* 0x000122000c1e1500 */
[----:B------:R-:W-:-:S02]  /*35910*/  PRMT R31, RZ, 0x7610, R31 ;  /* 0x00007610ff1f7816 */ /* 0x000fc4000000001f */
[----:B------:R-:W-:Y:S01]  /*35920*/  ISETP.GT.AND P2, PT, R27, 0x3c, PT ;  /* 0x0000003c1b00780c */ /* 0x000fe20003f44270 */
[----:B---3--:R-:W3:Y:S01]  /*35930*/  LDL R34, [R1+0x274c] ;  /* 0x00274c0001227983 */ /* 0x008ee20000100800 */
[----:B------:R-:W-:Y:S01]  /*35940*/  PRMT R30, RZ, 0x7610, R30 ;  /* 0x00007610ff1e7816 */ /* 0x000fe2000000001e */
[----:B0-----:R-:W-:Y:S02]  /*35950*/  @P0 IMAD.MOV.U32 R4, RZ, RZ, R43 ;  /* 0x000000ffff040224 */ /* 0x001fe400078e002b */
[----:B------:R-:W-:Y:S01]  /*35960*/  @P0 IMAD.MOV.U32 R5, RZ, RZ, R57 ;  /* 0x000000ffff050224 */ /* 0x000fe200078e0039 */
[----:B------:R-:W3:Y:S04]  /*35970*/  LDL R43, [R1+0x2748] ;  /* 0x00274800012b7983 */ /* 0x000ee80000100800 */
[----:B------:R2:W3:Y:S02]  /*35980*/  @P0 LDG.E.U16 R31, desc[UR66][R4.64] ;  /* 0x00000042041f0981 */ /* 0x0004e4000c1e1500 */
[----:B--2---:R-:W-:-:S02]  /*35990*/  @P0 IMAD.MOV.U32 R4, RZ, RZ, R28 ;  /* 0x000000ffff040224 */ /* 0x004fc400078e001c */
[----:B------:R-:W-:Y:S01]  /*359a0*/  @P0 IMAD.MOV.U32 R5, RZ, RZ, R29 ;  /* 0x000000ffff050224 */ /* 0x000fe200078e001d */
[----:B------:R-:W2:Y:S04]  /*359b0*/  LDL R28, [R1+0x2744] ;  /* 0x00274400011c7983 */ /* 0x000ea80000100800 */
[----:B------:R-:W2:Y:S04]  /*359c0*/  LDL R29, [R1+0x2740] ;  /* 0x00274000011d7983 */ /* 0x000ea80000100800 */
[----:B------:R4:W2:Y:S02]  /*359d0*/  @P0 LDG.E.U16 R30, desc[UR66][R4.64] ;  /* 0x00000042041e0981 */ /* 0x0008a4000c1e1500 */
[----:B----4-:R-:W-:-:S02]  /*359e0*/  @P2 IMAD.MOV.U32 R5, RZ, RZ, R2 ;  /* 0x000000ffff052224 */ /* 0x010fc400078e0002 */
[----:B------:R-:W-:Y:S01]  /*359f0*/  @P2 IMAD.MOV.U32 R4, RZ, RZ, R0 ;  /* 0x000000ffff042224 */ /* 0x000fe200078e0000 */
[----:B------:R-:W4:Y:S04]  /*35a00*/  LDL R2, [R1+0x2810] ;  /* 0x0028100001027983 */ /* 0x000f280000100800 */
[----:B------:R-:W4:Y:S01]  /*35a10*/  LDL R0, [R1+0x2814] ;  /* 0x0028140001007983 */ /* 0x000f220000100800 */
[----:B------:R-:W-:Y:S02]  /*35a20*/  PRMT R26, RZ, 0x7610, R26 ;  /* 0x00007610ff1a7816 */ /* 0x000fe4000000001a */
[----:B------:R-:W-:-:S04]  /*35a30*/  PRMT R25, RZ, 0x7610, R25 ;  /* 0x00007610ff197816 */ /* 0x000fc80000000019 */
[----:B------:R0:W4:Y:S01]  /*35a40*/  @P2 LDG.E.U16 R26, desc[UR66][R4.64] ;  /* 0x00000042041a2981 */ /* 0x000122000c1e1500 */
[----:B------:R-:W-:Y:S01]  /*35a50*/  PRMT R24, RZ, 0x7610, R24 ;  /* 0x00007610ff187816 */ /* 0x000fe20000000018 */
[----:B0-----:R-:W-:Y:S02]  /*35a60*/  @P2 IMAD.MOV.U32 R4, RZ, RZ, R46 ;  /* 0x000000ffff042224 */ /* 0x001fe400078e002e */
[----:B------:R-:W-:Y:S01]  /*35a70*/  @P2 IMAD.MOV.U32 R5, RZ, RZ, R53 ;  /* 0x000000ffff052224 */ /* 0x000fe200078e0035 */
[----:B------:R-:W-:Y:S02]  /*35a80*/  PRMT R23, RZ, 0x7610, R23 ;  /* 0x00007610ff177816 */ /* 0x000fe40000000017 */
[----:B------:R-:W-:Y:S01]  /*35a90*/  PRMT R14, RZ, 0x7610, R14 ;  /* 0x00007610ff0e7816 */ /* 0x000fe2000000000e */
[----:B------:R-:W4:Y:S04]  /*35aa0*/  LDL R53, [R1+0x27b8] ;  /* 0x0027b80001357983 */ /* 0x000f280000100800 */
[----:B------:R3:W4:Y:S04]  /*35ab0*/  @P2 LDG.E.U16 R25, desc[UR66][R4.64] ;  /* 0x0000004204192981 */ /* 0x000728000c1e1500 */
[----:B------:R-:W4:Y:S01]  /*35ac0*/  LDL R46, [R1+0x27bc] ;  /* 0x0027bc00012e7983 */ /* 0x000f220000100800 */
[----:B---3--:R-:W-:-:S02]  /*35ad0*/  @P2 IMAD.MOV.U32 R4, RZ, RZ, R34 ;  /* 0x000000ffff042224 */ /* 0x008fc400078e0022 */
[----:B------:R-:W-:Y:S01]  /*35ae0*/  @P2 IMAD.MOV.U32 R5, RZ, RZ, R43 ;  /* 0x000000ffff052224 */ /* 0x000fe200078e002b */
[----:B------:R-:W3:Y:S04]  /*35af0*/  LDL R34, [R1+0x27b4] ;  /* 0x0027b40001227983 */ /* 0x000ee80000100800 */
        /* <DEDUP_REMOVED lines=9> */
[----:B------:R-:W-:Y:S01]  /*35b90*/  ISETP.GT.AND P0, PT, R27, 0x39, PT ;  /* 0x000000391b00780c */ /* 0x000fe20003f04270 */
[----:B------:R-:W4:Y:S04]  /*35ba0*/  LDL R2, [R1+0x27a0] ;  /* 0x0027a00001027983 */ /* 0x000f280000100800 */
[----:B------:R0:W2:Y:S04]  /*35bb0*/  @P1 LDG.E.U16 R14, desc[UR66][R4.64] ;  /* 0x00000042040e1981 */ /* 0x0000a8000c1e1500 */
[----:B------:R-:W3:Y:S04]  /*35bc0*/  LDL R0, [R1+0x27a4] ;  /* 0x0027a40001007983 */ /* 0x000ee80000100800 */
[----:B0-----:R-:W-:-:S02]  /*35bd0*/  @P0 IMAD.MOV.U32 R5, RZ, RZ, R53 ;  /* 0x000000ffff050224 */ /* 0x001fc400078e0035 */
[----:B------:R-:W-:Y:S01]  /*35be0*/  @P0 IMAD.MOV.U32 R4, RZ, RZ, R46 ;  /* 0x000000ffff040224 */ /* 0x000fe200078e002e */
[----:B------:R-:W-:Y:S02]  /*35bf0*/  PRMT R22, RZ, 0x7610, R22 ;  /* 0x00007610ff167816 */ /* 0x000fe40000000016 */
[----:B------:R-:W-:-:S04]  /*35c00*/  PRMT R21, RZ, 0x7610, R21 ;  /* 0x00007610ff157816 */ /* 0x000fc80000000015 */
[----:B------:R3:W4:Y:S04]  /*35c10*/  @P0 LDG.E.U16 R22, desc[UR66][R4.64] ;  /* 0x0000004204160981 */ /* 0x000728000c1e1500 */
[----:B--2---:R-:W-:Y:S04]  /*35c20*/  STL [R1+0x6064], R14 ;  /* 0x0060640e01007387 */ /* 0x004fe80000100800 */
[----:B------:R-:W2:Y:S04]  /*35c30*/  LDL R58, [R1+0x2738] ;  /* 0x00273800013a7983 */ /* 0x000ea80000100800 */
[----:B------:R-:W2:Y:S04]  /*35c40*/  LDL R57, [R1+0x273c] ;  /* 0x00273c0001397983 */ /* 0x000ea80000100800 */
[----:B------:R-:W2:Y:S04]  /*35c50*/  LDL R53, [R1+0x2730] ;  /* 0x0027300001357983 */ /* 0x000ea80000100800 */
[----:B------:R-:W2:Y:S01]  /*35c60*/  LDL R46, [R1+0x2734] ;  /* 0x00273400012e7983 */ /* 0x000ea20000100800 */
[----:B---3--:R-:W-:-:S02]  /*35c70*/  @P0 IMAD.MOV.U32 R4, RZ, RZ, R34 ;  /* 0x000000ffff040224 */ /* 0x008fc400078e0022 */
[----:B------:R-:W-:Y:S01]  /*35c80*/  @P0 IMAD.MOV.U32 R5, RZ, RZ, R43 ;  /* 0x000000ffff050224 */ /* 0x000fe200078e002b */
[----:B------:R-:W-:Y:S02]  /*35c90*/  PRMT R20, RZ, 0x7610, R20 ;  /* 0x00007610ff147816 */ /* 0x000fe40000000014 */
[----:B------:R-:W-:Y:S01]  /*35ca0*/  ISETP.GT.AND P2, PT, R27, 0x3d, PT ;  /* 0x0000003d1b00780c */ /* 0x000fe20003f44270 */
[----:B------:R-:W3:Y:S04]  /*35cb0*/  LDL R43, [R1+0x2728] ;  /* 0x00272800012b7983 */ /* 0x000ee80000100800 */
[----:B------:R0:W3:Y:S04]  /*35cc0*/  @P0 LDG.E.U16 R21, desc[UR66][R4.64] ;  /* 0x0000004204150981 */ /* 0x0000e8000c1e1500 */
[----:B------:R-:W3:Y:S01]  /*35cd0*/  LDL R34, [R1+0x272c] ;  /* 0x00272c0001227983 */ /* 0x000ee20000100800 */
[----:B------:R-:W-:Y:S01]  /*35ce0*/  PRMT R19, RZ, 0x7610, R19 ;  /* 0x00007610ff137816 */ /* 0x000fe20000000013 */
[----:B0-----:R-:W-:Y:S01]  /*35cf0*/  @P0 IMAD.MOV.U32 R4, RZ, RZ, R28 ;  /* 0x000000ffff040224 */ /* 0x001fe200078e001c */
[----:B------:R-:W-:Y:S01]  /*35d00*/  @P0 MOV R5, R29 ;  /* 0x0000001d00050202 */ /* 0x000fe20000000f00 */
[----:B------:R-:W3:Y:S04]  /*35d10*/  LDL R28, [R1+0x2724] ;  /* 0x00272400011c7983 */ /* 0x000ee80000100800 */
[----:B------:R-:W3:Y:S04]  /*35d20*/  LDL R29, [R1+0x2720] ;  /* 0x00272000011d7983 */ /* 0x000ee80000100800 */
[----:B------:R0:W3:Y:S01]  /*35d30*/  @P0 LDG.E.U16 R20, desc[UR66][R4.64] ;  /* 0x0000004204140981 */ /* 0x0000e2000c1e1500 */
[----:B------:R-:W-:Y:S01]  /*35d40*/  PRMT R18, RZ, 0x7610, R18 ;  /* 0x00007610ff127816 */ /* 0x000fe20000000012 */
[----:B0-----:R-:W-:-:S02]  /*35d50*/  @P0 IMAD.MOV.U32 R4, RZ, RZ, R0 ;  /* 0x000000ffff040224 */ /* 0x001fc400078e0000 */
[----:B----4-:R-:W-:Y:S01]  /*35d60*/  @P0 IMAD.MOV.U32 R5, RZ, RZ, R2 ;  /* 0x000000ffff050224 */ /* 0x010fe200078e0002 */
[----:B------:R-:W4:Y:S04]  /*35d70*/  LDL R0, [R1+0x280c] ;  /* 0x00280c0001007983 */ /* 0x000f280000100800 */
[----:B------:R-:W4:Y:S04]  /*35d80*/  LDL R2, [R1+0x2808] ;  /* 0x0028080001027983 */ /* 0x000f280000100800 */
[----:B------:R2:W4:Y:S02]  /*35d90*/  @P0 LDG.E.U16 R19, desc[UR66][R4.64] ;  /* 0x0000004204130981 */ /* 0x000524000c1e1500 */
[----:B--2---:R-:W-:-:S02]  /*35da0*/  @P2 IMAD.MOV.U32 R5, RZ, RZ, R58 ;  /* 0x000000ffff052224 */ /* 0x004fc400078e003a */
[----:B------:R-:W-:-:S05]  /*35db0*/  @P2 IMAD.MOV.U32 R4, RZ, RZ, R57 ;  /* 0x000000ffff042224 */ /* 0x000fca00078e0039 */
[----:B------:R0:W2:Y:S02]  /*35dc0*/  @P2 LDG.E.U16 R18, desc[UR66][R4.64] ;  /* 0x0000004204122981 */ /* 0x0000a4000c1e1500 */
[----:B0-----:R-:W-:Y:S02]  /*35dd0*/  @P2 IMAD.MOV.U32 R4, RZ, RZ, R46 ;  /* 0x000000ffff042224 */ /* 0x001fe400078e002e */
[----:B------:R-:W-:Y:S01]  /*35de0*/  @P2 IMAD.MOV.U32 R5, RZ, RZ, R53 ;  /* 0x000000ffff052224 */ /* 0x000fe200078e0035 */
[----:B------:R-:W2:Y:S04]  /*35df0*/  LDL R46, [R1+0x2804] ;  /* 0x00280400012e7983 */ /* 0x000ea80000100800 */
[----:B------:R-:W2:Y:S01]  /*35e00*/  LDL R53, [R1+0x2800] ;  /* 0x0028000001357983 */ /* 0x000ea20000100800 */
[----:B------:R-:W-:-:S02]  /*35e10*/  PRMT R17, RZ, 0x7610, R17 ;  /* 0x00007610ff117816 */ /* 0x000fc40000000011 */
[----:B------:R-:W-:-:S04]  /*35e20*/  PRMT R16, RZ, 0x7610, R16 ;  /* 0x00007610ff107816 */ /* 0x000fc80000000010 */
[----:B------:R3:W2:Y:S01]  /*35e30*/  @P2 LDG.E.U16 R17, desc[UR66][R4.64] ;  /* 0x0000004204112981 */ /* 0x0006a2000c1e1500 */
[----:B------:R-:W-:Y:S01]  /*35e40*/  PRMT R15, RZ, 0x7610, R15 ;  /* 0x00007610ff0f7816 */ /* 0x000fe2000000000f */
[----:B---3--:R-:W-:Y:S02]  /*35e50*/  @P2 IMAD.MOV.U32 R4, RZ, RZ, R34 ;  /* 0x000000ffff042224 */ /* 0x008fe400078e0022 */
[----:B------:R-:W-:Y:S01]  /*35e60*/  @P2 IMAD.MOV.U32 R5, RZ, RZ, R43 ;  /* 0x000000ffff052224 */ /* 0x000fe200078e002b */
[----:B------:R-:W-:Y:S02]  /*35e70*/  PRMT R13, RZ, 0x7610, R13 ;  /* 0x00007610ff0d7816 */ /* 0x000fe4000000000d */
[----:B------:R-:W-:Y:S01]  /*35e80*/  PRMT R12, RZ, 0x7610, R12 ;  /* 0x00007610ff0c7816 */ /* 0x000fe2000000000c */
[----:B------:R-:W3:Y:S04]  /*35e90*/  LDL R43, [R1+0x2798] ;  /* 0x00279800012b7983 */ /* 0x000ee80000100800 */
[----:B------:R0:W3:Y:S04]  /*35ea0*/  @P2 LDG.E.U16 R16, desc[UR66][R4.64] ;  /* 0x0000004204102981 */ /* 0x0000e8000c1e1500 */
[----:B------:R-:W3:Y:S01]  /*35eb0*/  LDL R34, [R1+0x279c] ;  /* 0x00279c0001227983 */ /* 0x000ee20000100800 */
[----:B0-----:R-:W-:-:S02]  /*35ec0*/  @P2 IMAD.MOV.U32 R4, RZ, RZ, R28 ;  /* 0x000000ffff042224 */ /* 0x001fc400078e001c */
[----:B------:R-:W-:Y:S01]  /*35ed0*/  @P2 IMAD.MOV.U32 R5, RZ, RZ, R29 ;  /* 0x000000ffff052224 */ /* 0x000fe200078e001d */
[----:B------:R-:W3:Y:S04]  /*35ee0*/  LDL R28, [R1+0x2794] ;  /* 0x00279400011c7983 */ /* 0x000ee80000100800 */
[----:B------:R-:W3:Y:S04]  /*35ef0*/  LDL R29, [R1+0x2790] ;  /* 0x00279000011d7983 */ /* 0x000ee80000100800 */
[----:B------:R4:W3:Y:S02]  /*35f00*/  @P2 LDG.E.U16 R15, desc[UR66][R4.64] ;  /* 0x00000042040f2981 */ /* 0x0008e4000c1e1500 */
[----:B----4-:R-:W-:-:S02]  /*35f10*/  @P1 IMAD.MOV.U32 R4, RZ, RZ, R0 ;  /* 0x000000ffff041224 */ /* 0x010fc400078e0000 */
[----:B------:R-:W-:Y:S01]  /*35f20*/  @P1 IMAD.MOV.U32 R5, RZ, RZ, R2 ;  /* 0x000000ffff051224 */ /* 0x000fe200078e0002 */
[----:B------:R-:W-:Y:S01]  /*35f30*/  ISETP.GT.AND P0, PT, R27, 0x3a, PT ;  /* 0x0000003a1b00780c */ /* 0x000fe20003f04270 */
[----:B------:R-:W4:Y:S04]  /*35f40*/  LDL R2, [R1+0x2788] ;  /* 0x0027880001027983 */ /* 0x000f280000100800 */
[----:B------:R2:W4:Y:S04]  /*35f50*/  @P1 LDG.E.U16 R13, desc[UR66][R4.64] ;  /* 0x00000042040d1981 */ /* 0x000528000c1e1500 */
[----:B------:R-:W4:Y:S01]  /*35f60*/  LDL R0, [R1+0x278c] ;  /* 0x00278c0001007983 */ /* 0x000f220000100800 */
[----:B--2---:R-:W-:-:S02]  /*35f70*/  @P1 IMAD.MOV.U32 R4, RZ, RZ, R46 ;  /* 0x000000ffff041224 */ /* 0x004fc400078e002e */
[----:B------:R-:W-:-:S05]  /*35f80*/  @P1 IMAD.MOV.U32 R5, RZ, RZ, R53 ;  /* 0x000000ffff051224 */ /* 0x000fca00078e0035 */
[----:B------:R3:W2:Y:S01]  /*35f90*/  @P1 LDG.E.U16 R12, desc[UR66][R4.64] ;  /* 0x00000042040c1981 */ /* 0x0006a2000c1e1500 */
[----:B------:R-:W-:Y:S01]  /*35fa0*/  PRMT R11, RZ, 0x7610, R11 ;  /* 0x00007610ff0b7816 */ /* 0x000fe2000000000b */
[----:B---3--:R-:W-:Y:S02]  /*35fb0*/  @P0 IMAD.MOV.U32 R5, RZ, RZ, R43 ;  /* 0x000000ffff050224 */ /* 0x008fe400078e002b */
[----:B------:R-:W-:-:S05]  /*35fc0*/  @P0 IMAD.MOV.U32 R4, RZ, RZ, R34 ;  /* 0x000000ffff040224 */ /* 0x000fca00078e0022 */
[----:B------:R0:W3:Y:S04]  /*35fd0*/  @P0 LDG.E.U16 R11, desc[UR66][R4.64] ;  /* 0x00000042040b0981 */ /* 0x0000e8000c1e1500 */
[----:B----4-:R-:W-:Y:S04]  /*35fe0*/  STL [R1+0x6068], R13 ;  /* 0x0060680d01007387 */ /* 0x010fe80000100800 */
[----:B--2---:R-:W-:Y:S04]  /*35ff0*/  STL [R1+0x606c], R12 ;  /* 0x00606c0c01007387 */ /* 0x004fe80000100800 */
[----:B------:R-:W2:Y:S04]  /*36000*/  LDL R46, [R1+0x2780] ;  /* 0x00278000012e7983 */ /* 0x000ea80000100800 */
[----:B------:R-:W4:Y:S01]  /*36010*/  LDL R43, [R1+0x2784] ;  /* 0x00278400012b7983 */ /* 0x000f220000100800 */
[----:B------:R-:W-:Y:S01]  /*36020*/  PRMT R10, RZ, 0x7610, R10 ;  /* 0x00007610ff0a7816 */ /* 0x000fe2000000000a */
[----:B0-----:R-:W-:-:S02]  /*36030*/  @P0 IMAD.MOV.U32 R4, RZ, RZ, R28 ;  /* 0x000000ffff040224 */ /* 0x001fc400078e001c */
[----:B------:R-:W-:-:S05]  /*36040*/  @P0 IMAD.MOV.U32 R5, RZ, RZ, R29 ;  /* 0x000000ffff050224 */ /* 0x000fca00078e001d */
[----:B------:R0:W4:Y:S01]  /*36050*/  @P0 LDG.E.U16 R10, desc[UR66][R4.64] ;  /* 0x00000042040a0981 */ /* 0x000122000c1e1500 */
[----:B------:R-:W-:Y:S02]  /*36060*/  PRMT R9, RZ, 0x7610, R9 ;  /* 0x00007610ff097816 */ /* 0x000fe40000000009 */
[----:B------:R-:W-:Y:S01]  /*36070*/  PRMT R8, RZ, 0x7610, R8 ;  /* 0x00007610ff087816 */ /* 0x000fe20000000008 */
[----:B0-----:R-:W-:Y:S02]  /*36080*/  @P0 IMAD.MOV.U32 R4, RZ, RZ, R0 ;  /* 0x000000ffff040224 */ /* 0x001fe400078e0000 */
[----:B------:R-:W-:-:S05]  /*36090*/  @P0 IMAD.MOV.U32 R5, RZ, RZ, R2 ;  /* 0x000000ffff050224 */ /* 0x000fca00078e0002 */
[----:B------:R2:W4:Y:S04]  /*360a0*/  @P0 LDG.E.U16 R9, desc[UR66][R4.64] ;  /* 0x0000004204090981 */ /* 0x000528000c1e1500 */
[----:B---3--:R0:W-:Y:S04]  /*360b0*/  STL [R1+0x6070], R11 ;  /* 0x0060700b01007387 */ /* 0x0081e80000100800 */
[----:B------:R-:W3:Y:S04]  /*360c0*/  LDL R34, [R1+0x2718] ;  /* 0x0027180001227983 */ /* 0x000ee80000100800 */
[----:B------:R-:W3:Y:S01]  /*360d0*/  LDL R29, [R1+0x271c] ;  /* 0x00271c00011d7983 */ /* 0x000ee20000100800 */
[----:B--2---:R-:W-:-:S02]  /*360e0*/  @P0 IMAD.MOV.U32 R5, RZ, RZ, R46 ;  /* 0x000000ffff050224 */ /* 0x004fc400078e002e */
[----:B----4-:R-:W-:-:S05]  /*360f0*/  @P0 IMAD.MOV.U32 R4, RZ, RZ, R43 ;  /* 0x000000ffff040224 */ /* 0x010fca00078e002b */
[----:B------:R3:W2:Y:S04]  /*36100*/  @P0 LDG.E.U16 R8, desc[UR66][R4.64] ;  /* 0x0000004204080981 */ /* 0x0006a8000c1e1500 */
[----:B------:R-:W-:Y:S04]  /*36110*/  STL [R1+0x6074], R10 ;  /* 0x0060740a01007387 */ /* 0x000fe80000100800 */
[----:B------:R-:W4:Y:S04]  /*36120*/  LDL R28, [R1+0x2710] ;  /* 0x00271000011c7983 */ /* 0x000f280000100800 */
[----:B0-----:R-:W4:Y:S01]  /*36130*/  LDL R11, [R1+0x2714] ;  /* 0x00271400010b7983 */ /* 0x001f220000100800 */
[----:B------:R-:W-:-:S03]  /*36140*/  ISETP.GT.AND P1, PT, R27, 0x3e, PT ;  /* 0x0000003e1b00780c */ /* 0x000fc60003f24270 */
[----:B------:R-:W4:Y:S04]  /*36150*/  LDL R2, [R1+0x2708] ;  /* 0x0027080001027983 */ /* 0x000f280000100800 */
[----:B------:R-:W4:Y:S01]  /*36160*/  LDL R0, [R1+0x270c] ;  /* 0x00270c0001007983 */ /* 0x000f220000100800 */
[----:B------:R-:W-:-:S03]  /*36170*/  PRMT R7, RZ, 0x7610, R7 ;  /* 0x00007610ff077816 */ /* 0x000fc60000000007 */
[----:B------:R-:W-:Y:S02]  /*36180*/  STL [R1+0x6078], R9 ;  /* 0x0060780901007387 */ /* 0x000fe40000100800 */
[----:B---3--:R-:W-:Y:S01]  /*36190*/  @P1 IMAD.MOV.U32 R5, RZ, RZ, R34 ;  /* 0x000000ffff051224 */ /* 0x008fe200078e0022 */
[----:B------:R-:W-:-:S05]  /*361a0*/  @P1 MOV R4, R29 ;  /* 0x0000001d00041202 */ /* 0x000fca0000000f00 */
[----:B------:R4:W3:Y:S04]  /*361b0*/  @P1 LDG.E.U16 R7, desc[UR66][R4.64] ;  /* 0x0000004204071981 */ /* 0x0008e8000c1e1500 */
[----:B--2---:R0:W-:Y:S04]  /*361c0*/  STL [R1+0x607c], R8 ;  /* 0x00607c0801007387 */ /* 0x0041e80000100800 */
[----:B------:R-:W2:Y:S04]  /*361d0*/  LDL R43, [R1+0x2700] ;  /* 0x00270000012b7983 */ /* 0x000ea80000100800 */
[----:B------:R-:W2:Y:S01]  /*361e0*/  LDL R34, [R1+0x2704] ;  /* 0x0027040001227983 */ /* 0x000ea20000100800 */
[----:B------:R-:W-:Y:S01]  /*361f0*/  PRMT R6, RZ, 0x7610, R6 ;  /* 0x00007610ff067816 */ /* 0x000fe20000000006 */
[----:B----4-:R-:W-:-:S02]  /*36200*/  @P1 IMAD.MOV.U32 R4, RZ, RZ, R11 ;  /* 0x000000ffff041224 */ /* 0x010fc400078e000b */
[----:B------:R-:W-:-:S05]  /*36210*/  @P1 IMAD.MOV.U32 R5, RZ, RZ, R28 ;  /* 0x000000ffff051224 */ /* 0x000fca00078e001c */
[----:B------:R4:W2:Y:S01]  /*36220*/  @P1 LDG.E.U16 R6, desc[UR66][R4.64] ;  /* 0x0000004204061981 */ /* 0x0008a2000c1e1500 */
[----:B------:R-:W-:Y:S02]  /*36230*/  @P1 IMAD.MOV.U32 R28, RZ, RZ, R0 ;  /* 0x000000ffff1c1224 */ /* 0x000fe400078e0000 */
[----:B------:R-:W-:Y:S01]  /*36240*/  @P1 IMAD.MOV.U32 R29, RZ, RZ, R2 ;  /* 0x000000ffff1d1224 */ /* 0x000fe200078e0002 */
[----:B----4-:R-:W-:-:S06]  /*36250*/  PRMT R5, RZ, 0x7610, R5 ;  /* 0x00007610ff057816 */ /* 0x010fcc0000000005 */
[----:B------:R2:W4:Y:S01]  /*36260*/  @P1 LDG.E.U16 R5, desc[UR66][R28.64] ;  /* 0x000000421c051981 */ /* 0x000522000c1e1500 */
[----:B------:R-:W-:-:S03]  /*36270*/  PRMT R4, RZ, 0x7610, R4 ;  /* 0x00007610ff047816 */ /* 0x000fc60000000004 */
[----:B---3--:R-:W-:Y:S04]  /*36280*/  STL [R1+0x6080], R7 ;  /* 0x0060800701007387 */ /* 0x008fe80000100800 */
[----:B------:R-:W3:Y:S04]  /*36290*/  LDL R11, [R1+0x2878] ;  /* 0x00287800010b7983 */ /* 0x000ee80000100800 */
[----:B0-----:R-:W3:Y:S01]  /*362a0*/  LDL R8, [R1+0x287c] ;  /* 0x00287c0001087983 */ /* 0x001ee20000100800 */
[----:B--2---:R-:W-:Y:S02]  /*362b0*/  @P1 IMAD.MOV.U32 R29, RZ, RZ, R43 ;  /* 0x000000ffff1d1224 */ /* 0x004fe400078e002b */
[----:B------:R-:W-:-:S05]  /*362c0*/  @P1 IMAD.MOV.U32 R28, RZ, RZ, R34 ;  /* 0x000000ffff1c1224 */ /* 0x000fca00078e0022 */
[----:B------:R3:W2:Y:S04]  /*362d0*/  @P1 LDG.E.U16 R4, desc[UR66][R28.64] ;  /* 0x000000421c041981 */ /* 0x0006a8000c1e1500 */
[----:B------:R0:W-:Y:S04]  /*362e0*/  STL [R1+0x6084], R6 ;  /* 0x0060840601007387 */ /* 0x0001e80000100800 */
[----:B------:R-:W2:Y:S04]  /*362f0*/  LDL R58, [R1+0x2870] ;  /* 0x00287000013a7983 */ /* 0x000ea80000100800 */
[----:B------:R-:W2:Y:S04]  /*36300*/  LDL R57, [R1+0x2874] ;  /* 0x0028740001397983 */ /* 0x000ea80000100800 */
[----:B------:R-:W2:Y:S04]  /*36310*/  LDL R2, [R1+0x2868] ;  /* 0x0028680001027983 */ /* 0x000ea80000100800 */
[----:B------:R-:W2:Y:S01]  /*36320*/  LDL R0, [R1+0x286c] ;  /* 0x00286c0001007983 */ /* 0x000ea20000100800 */
[----:B------:R-:W-:-:S03]  /*36330*/  ISETP.GT.AND P0, PT, R27, 0x33, PT ;  /* 0x000000331b00780c */ /* 0x000fc60003f04270 */
[----:B----4-:R-:W-:Y:S04]  /*36340*/  STL [R1+0x6088], R5 ;  /* 0x0060880501007387 */ /* 0x010fe80000100800 */
[----:B------:R-:W4:Y:S04]  /*36350*/  LDL R53, [R1+0x2860] ;  /* 0x0028600001357983 */ /* 0x000f280000100800 */
[----:B------:R-:W4:Y:S02]  /*36360*/  LDL R46, [R1+0x2864] ;  /* 0x00286400012e7983 */ /* 0x000f240000100800 */
[----:B---3--:R-:W-:-:S02]  /*36370*/  @P0 IMAD.MOV.U32 R28, RZ, RZ, R8 ;  /* 0x000000ffff1c0224 */ /* 0x008fc400078e0008 */
        /* <DEDUP_REMOVED lines=11> */
[----:B------:R-:W-:-:S04]  /*36430*/  PRMT R54, RZ, 0x7610, R54 ;  /* 0x00007610ff367816 */ /* 0x000fc80000000036 */
[----:B------:R3:W2:Y:S01]  /*36440*/  @P0 LDG.E.U16 R56, desc[UR66][R28.64] ;  /* 0x000000421c380981 */ /* 0x0006a2000c1e1500 */
[----:B------:R-:W-:Y:S02]  /*36450*/  ISETP.GT.AND P1, PT, R27, 0x37, PT ;  /* 0x000000371b00780c */ /* 0x000fe40003f24270 */
[----:B------:R-:W-:Y:S01]  /*36460*/  PRMT R45, RZ, 0x7610, R45 ;  /* 0x00007610ff2d7816 */ /* 0x000fe2000000002d */
[----:B---3--:R-:W-:Y:S02]  /*36470*/  @P0 IMAD.MOV.U32 R28, RZ, RZ, R0 ;  /* 0x000000ffff1c0224 */ /* 0x008fe400078e0000 */
[----:B------:R-:W-:Y:S01]  /*36480*/  @P0 IMAD.MOV.U32 R29, RZ, RZ, R2 ;  /* 0x000000ffff1d0224 */ /* 0x000fe200078e0002 */
[----:B------:R-:W-:Y:S02]  /*36490*/  PRMT R12, RZ, 0x7610, R12 ;  /* 0x00007610ff0c7816 */ /* 0x000fe4000000000c */
[----:B0-----:R-:W-:Y:S01]  /*364a0*/  PRMT R6, RZ, 0x7610, R6 ;  /* 0x00007610ff067816 */ /* 0x001fe20000000006 */
[----:B------:R-:W3:Y:S04]  /*364b0*/  LDL R2, [R1+0x27e8] ;  /* 0x0027e80001027983 */ /* 0x000ee80000100800 */
[----:B------:R4:W3:Y:S04]  /*364c0*/  @P0 LDG.E.U16 R54, desc[UR66][R28.64] ;  /* 0x000000421c360981 */ /* 0x0008e8000c1e1500 */
[----:B------:R-:W3:Y:S01]  /*364d0*/  LDL R0, [R1+0x27ec] ;  /* 0x0027ec0001007983 */ /* 0x000ee20000100800 */
[----:B----4-:R-:W-:-:S02]  /*364e0*/  @P0 IMAD.MOV.U32 R28, RZ, RZ, R46 ;  /* 0x000000ffff1c0224 */ /* 0x010fc400078e002e */
[----:B------:R-:W-:-:S05]  /*364f0*/  @P0 IMAD.MOV.U32 R29, RZ, RZ, R53 ;  /* 0x000000ffff1d0224 */ /* 0x000fca00078e0035 */
[----:B------:R2:W4:Y:S02]  /*36500*/  @P0 LDG.E.U16 R45, desc[UR66][R28.64] ;  /* 0x000000421c2d0981 */ /* 0x000524000c1e1500 */
[----:B--2---:R-:W-:Y:S02]  /*36510*/  @P1 IMAD.MOV.U32 R29, RZ, RZ, R43 ;  /* 0x000000ffff1d1224 */ /* 0x004fe400078e002b */
[----:B------:R-:W-:-:S05]  /*36520*/  @P1 IMAD.MOV.U32 R28, RZ, RZ, R34 ;  /* 0x000000ffff1c1224 */ /* 0x000fca00078e0022 */
[----:B------:R0:W2:Y:S02]  /*36530*/  @P1 LDG.E.U16 R12, desc[UR66][R28.64] ;  /* 0x000000421c0c1981 */ /* 0x0000a4000c1e1500 */
[----:B0-----:R-:W-:Y:S02]  /*36540*/  @P1 IMAD.MOV.U32 R28, RZ, RZ, R8 ;  /* 0x000000ffff1c1224 */ /* 0x001fe400078e0008 */
[----:B------:R-:W-:-:S05]  /*36550*/  @P1 IMAD.MOV.U32 R29, RZ, RZ, R11 ;  /* 0x000000ffff1d1224 */ /* 0x000fca00078e000b */
[----:B------:R-:W2:Y:S04]  /*36560*/  @P1 LDG.E.U16 R6, desc[UR66][R28.64] ;  /* 0x000000421c061981 */ /* 0x000ea8000c1e1500 */
[----:B---3--:R0:W-:Y:S04]  /*36570*/  STL [R1+0x628], R54 ;  /* 0x0006283601007387 */ /* 0x0081e80000100800 */
[----:B------:R-:W3:Y:S04]  /*36580*/  LDL R53, [R1+0x27e4] ;  /* 0x0027e40001357983 */ /* 0x000ee80000100800 */
[----:B------:R-:W3:Y:S04]  /*36590*/  LDL R46, [R1+0x2778] ;  /* 0x00277800012e7983 */ /* 0x000ee80000100800 */
[----:B0-----:R-:W3:Y:S04]  /*365a0*/  LDL R54, [R1+0x27e0] ;  /* 0x0027e00001367983 */ /* 0x001ee80000100800 */
[----:B----4-:R0:W-:Y:S04]  /*365b0*/  STL [R1+0x620], R45 ;  /* 0x0006202d01007387 */ /* 0x0101e80000100800 */
[----:B------:R-:W4:Y:S04]  /*365c0*/  LDL R43, [R1+0x2770] ;  /* 0x00277000012b7983 */ /* 0x000f280000100800 */
[----:B------:R-:W4:Y:S04]  /*365d0*/  LDL R34, [R1+0x2774] ;  /* 0x0027740001227983 */ /* 0x000f280000100800 */
[----:B0-----:R-:W4:Y:S04]  /*365e0*/  LDL R45, [R1+0x277c] ;  /* 0x00277c00012d7983 */ /* 0x001f280000100800 */
[----:B--2---:R0:W-:Y:S04]  /*365f0*/  STL [R1+0x618], R12 ;  /* 0x0006180c01007387 */ /* 0x0041e80000100800 */
[----:B------:R-:W2:Y:S04]  /*36600*/  LDL R11, [R1+0x276c] ;  /* 0x00276c00010b7983 */ /* 0x000ea80000100800 */
[----:B0-----:R-:W2:Y:S04]  /*36610*/  LDL R12, [R1+0x2768] ;  /* 0x00276800010c7983 */ /* 0x001ea80000100800 */
[----:B------:R-:W-:Y:S04]  /*36620*/  STL [R1+0x638], R59 ;  /* 0x0006383b01007387 */ /* 0x000fe80000100800 */
[----:B------:R-:W2:Y:S04]  /*36630*/  LDL R8, [R1+0x2760] ;  /* 0x0027600001087983 */ /* 0x000ea80000100800 */
[----:B------:R0:W-:Y:S04]  /*36640*/  STL [R1+0x610], R6 ;  /* 0x0006100601007387 */ /* 0x0001e80000100800 */
[----:B0-----:R-:W2:Y:S01]  /*36650*/  LDL R6, [R1+0x2764] ;  /* 0x0027640001067983 */ /* 0x001ea20000100800 */
[----:B------:R-:W-:-:S02]  /*36660*/  PRMT R55, RZ, 0x7610, R55 ;  /* 0x00007610ff377816 */ /* 0x000fc40000000037 */
[----:B------:R-:W-:Y:S01]  /*36670*/  ISETP.GT.AND P0, PT, R27, 0x3b, PT ;  /* 0x0000003b1b00780c */ /* 0x000fe20003f04270 */
[----:B------:R-:W-:Y:S02]  /*36680*/  @P1 IMAD.MOV.U32 R28, RZ, RZ, R0 ;  /* 0x000000ffff1c1224 */ /* 0x000fe400078e0000 */
[----:B------:R-:W-:Y:S01]  /*36690*/  @P1 IMAD.MOV.U32 R29, RZ, RZ, R2 ;  /* 0x000000ffff1d1224 */ /* 0x000fe200078e0002 */
[----:B------:R-:W-:-:S04]  /*366a0*/  PRMT R52, RZ, 0x7610, R52 ;  /* 0x00007610ff347816 */ /* 0x000fc80000000034 */
[----:B------:R3:W2:Y:S01]  /*366b0*/  @P1 LDG.E.U16 R55, desc[UR66][R28.64] ;  /* 0x000000421c371981 */ /* 0x0006a2000c1e1500 */
[----:B------:R-:W-:Y:S01]  /*366c0*/  PRMT R44, RZ, 0x7610, R44 ;  /* 0x00007610ff2c7816 */ /* 0x000fe2000000002c */
[----:B---3--:R-:W-:Y:S01]  /*366d0*/  @P1 IMAD.MOV.U32 R28, RZ, RZ, R53 ;  /* 0x000000ffff1c1224 */ /* 0x008fe200078e0035 */
[----:B------:R-:W-:-:S05]  /*366e0*/  @P1 MOV R29, R54 ;  /* 0x00000036001d1202 */ /* 0x000fca0000000f00 */
[----:B------:R4:W3:Y:S01]  /*366f0*/  @P1 LDG.E.U16 R52, desc[UR66][R28.64] ;  /* 0x000000421c341981 */ /* 0x0008e2000c1e1500 */
[----:B------:R-:W-:Y:S01]  /*36700*/  PRMT R14, RZ, 0x7610, R14 ;  /* 0x00007610ff0e7816 */ /* 0x000fe2000000000e */
[----:B----4-:R-:W-:Y:S02]  /*36710*/  @P0 IMAD.MOV.U32 R28, RZ, RZ, R45 ;  /* 0x000000ffff1c0224 */ /* 0x010fe400078e002d */
[----:B------:R-:W-:-:S05]  /*36720*/  @P0 IMAD.MOV.U32 R29, RZ, RZ, R46 ;  /* 0x000000ffff1d0224 */ /* 0x000fca00078e002e */
[----:B------:R0:W4:Y:S01]  /*36730*/  @P0 LDG.E.U16 R44, desc[UR66][R28.64] ;  /* 0x000000421c2c0981 */ /* 0x000122000c1e1500 */
[----:B------:R-:W-:Y:S01]  /*36740*/  PRMT R9, RZ, 0x7610, R9 ;  /* 0x00007610ff097816 */ /* 0x000fe20000000009 */
[----:B0-----:R-:W-:Y:S02]  /*36750*/  @P0 IMAD.MOV.U32 R28, RZ, RZ, R34 ;  /* 0x000000ffff1c0224 */ /* 0x001fe400078e0022 */
[----:B------:R-:W-:-:S05]  /*36760*/  @P0 IMAD.MOV.U32 R29, RZ, RZ, R43 ;  /* 0x000000ffff1d0224 */ /* 0x000fca00078e002b */
[----:B------:R2:W3:Y:S01]  /*36770*/  @P0 LDG.E.U16 R14, desc[UR66][R28.64] ;  /* 0x000000421c0e0981 */ /* 0x0004e2000c1e1500 */
[----:B------:R-:W-:Y:S01]  /*36780*/  PRMT R5, RZ, 0x7610, R5 ;  /* 0x00007610ff057816 */ /* 0x000fe20000000005 */
[----:B--2---:R-:W-:Y:S02]  /*36790*/  @P0 IMAD.MOV.U32 R28, RZ, RZ, R11 ;  /* 0x000000ffff1c0224 */ /* 0x004fe400078e000b */
[----:B------:R-:W-:-:S05]  /*367a0*/  @P0 IMAD.MOV.U32 R29, RZ, RZ, R12 ;  /* 0x000000ffff1d0224 */ /* 0x000fca00078e000c */
[----:B------:R0:W2:Y:S02]  /*367b0*/  @P0 LDG.E.U16 R9, desc[UR66][R28.64] ;  /* 0x000000421c090981 */ /* 0x0000a4000c1e1500 */
[----:B0-----:R-:W-:Y:S02]  /*367c0*/  @P0 IMAD.MOV.U32 R29, RZ, RZ, R8 ;  /* 0x000000ffff1d0224 */ /* 0x001fe400078e0008 */
[----:B------:R-:W-:-:S05]  /*367d0*/  @P0 IMAD.MOV.U32 R28, RZ, RZ, R6 ;  /* 0x000000ffff1c0224 */ /* 0x000fca00078e0006 */
[----:B------:R-:W3:Y:S04]  /*367e0*/  @P0 LDG.E.U16 R5, desc[UR66][R28.64] ;  /* 0x000000421c050981 */ /* 0x000ee8000c1e1500 */
[----:B------:R-:W-:Y:S04]  /*367f0*/  STL [R1+0x630], R56 ;  /* 0x0006303801007387 */ /* 0x000fe80000100800 */
[----:B------:R-:W4:Y:S04]  /*36800*/  LDL R2, [R1+0x26f8] ;  /* 0x0026f80001027983 */ /* 0x000f280000100800 */
[----:B------:R-:W4:Y:S04]  /*36810*/  LDL R0, [R1+0x26fc] ;  /* 0x0026fc0001007983 */ /* 0x000f280000100800 */
[----:B------:R-:W4:Y:S04]  /*36820*/  LDL R12, [R1+0x26f0] ;  /* 0x0026f000010c7983 */ /* 0x000f280000100800 */
[----:B------:R-:W4:Y:S01]  /*36830*/  LDL R11, [R1+0x26f4] ;  /* 0x0026f400010b7983 */ /* 0x000f220000100800 */
[----:B------:R-:W-:-:S03]  /*36840*/  ISETP.GT.AND P1, PT, R27, 0x3f, PT ;  /* 0x0000003f1b00780c */ /* 0x000fc60003f24270 */
[----:B--2---:R0:W-:Y:S04]  /*36850*/  STL [R1+0x5e8], R9 ;  /* 0x0005e80901007387 */ /* 0x0041e80000100800 */
[----:B------:R-:W2:Y:S04]  /*36860*/  LDL R8, [R1+0x26ec] ;  /* 0x0026ec0001087983 */ /* 0x000ea80000100800 */
[----:B------:R-:W2:Y:S04]  /*36870*/  LDL R6, [R1+0x26e0] ;  /* 0x0026e00001067983 */ /* 0x000ea80000100800 */
[----:B0-----:R-:W2:Y:S04]  /*36880*/  LDL R9, [R1+0x26e8] ;  /* 0x0026e80001097983 */ /* 0x001ea80000100800 */
[----:B---3--:R0:W-:Y:S04]  /*36890*/  STL [R1+0x5e0], R5 ;  /* 0x0005e00501007387 */ /* 0x0081e80000100800 */
[----:B0-----:R-:W3:Y:S01]  /*368a0*/  LDL R5, [R1+0x26e4] ;  /* 0x0026e40001057983 */ /* 0x001ee20000100800 */
[----:B------:R-:W-:Y:S01]  /*368b0*/  PRMT R13, RZ, 0x7610, R13 ;  /* 0x00007610ff0d7816 */ /* 0x000fe2000000000d */
[----:B----4-:R-:W-:-:S02]  /*368c0*/  @P1 IMAD.MOV.U32 R28, RZ, RZ, R0 ;  /* 0x000000ffff1c1224 */ /* 0x010fc400078e0000 */
[----:B------:R-:W-:Y:S01]  /*368d0*/  @P1 IMAD.MOV.U32 R29, RZ, RZ, R2 ;  /* 0x000000ffff1d1224 */ /* 0x000fe200078e0002 */
[----:B------:R-:W-:-:S04]  /*368e0*/  PRMT R10, RZ, 0x7610, R10 ;  /* 0x00007610ff0a7816 */ /* 0x000fc8000000000a */
[----:B------:R0:W4:Y:S01]  /*368f0*/  @P1 LDG.E.U16 R13, desc[UR66][R28.64] ;  /* 0x000000421c0d1981 */ /* 0x000122000c1e1500 */
[----:B------:R-:W-:Y:S01]  /*36900*/  PRMT R7, RZ, 0x7610, R7 ;  /* 0x00007610ff077816 */ /* 0x000fe20000000007 */
[----:B0-----:R-:W-:Y:S02]  /*36910*/  @P1 IMAD.MOV.U32 R28, RZ, RZ, R11 ;  /* 0x000000ffff1c1224 */ /* 0x001fe400078e000b */
[----:B------:R-:W-:-:S05]  /*36920*/  @P1 IMAD.MOV.U32 R29, RZ, RZ, R12 ;  /* 0x000000ffff1d1224 */ /* 0x000fca00078e000c */
[----:B------:R2:W4:Y:S04]  /*36930*/  @P1 LDG.E.U16 R10, desc[UR66][R28.64] ;  /* 0x000000421c0a1981 */ /* 0x000528000c1e1500 */
[----:B------:R0:W-:Y:S01]  /*36940*/  STL [R1+0x5f8], R44 ;  /* 0x0005f82c01007387 */ /* 0x0001e20000100800 */
[----:B------:R-:W-:-:S03]  /*36950*/  PRMT R4, RZ, 0x7610, R4 ;  /* 0x00007610ff047816 */ /* 0x000fc60000000004 */
[----:B0-----:R-:W4:Y:S04]  /*36960*/  LDL.LU R44, [R1+0x698] ;  /* 0x00069800012c7983 */ /* 0x001f280000300800 */
[----:B------:R-:W4:Y:S04]  /*36970*/  LDL.LU R45, [R1+0x694] ;  /* 0x00069400012d7983 */ /* 0x000f280000300800 */
[----:B------:R-:W4:Y:S04]  /*36980*/  LDL.LU R46, [R1+0x690] ;  /* 0x00069000012e7983 */ /* 0x000f280000300800 */
[----:B------:R-:W-:Y:S04]  /*36990*/  STL [R1+0x608], R55 ;  /* 0x0006083701007387 */ /* 0x000fe80000100800 */
[----:B------:R0:W-:Y:S04]  /*369a0*/  STL [R1+0x600], R52 ;  /* 0x0006003401007387 */ /* 0x0001e80000100800 */
[----:B0-----:R-:W4:Y:S04]  /*369b0*/  LDL.LU R52, [R1+0x68c] ;  /* 0x00068c0001347983 */ /* 0x001f280000300800 */
        /* <DEDUP_REMOVED lines=10> */
[----:B------:R-:W-:Y:S04]  /*36a60*/  STL [R1+0x5f0], R14 ;  /* 0x0005f00e01007387 */ /* 0x000fe80000100800 */
[----:B------:R-:W4:Y:S01]  /*36a70*/  LDL.LU R2, [R1+0x5a0] ;  /* 0x0005a00001027983 */ /* 0x000f220000300800 */
[----:B--2---:R-:W-:-:S02]  /*36a80*/  @P1 IMAD.MOV.U32 R28, RZ, RZ, R8 ;  /* 0x000000ffff1c1224 */ /* 0x004fc400078e0008 */
[----:B------:R-:W-:-:S05]  /*36a90*/  @P1 IMAD.MOV.U32 R29, RZ, RZ, R9 ;  /* 0x000000ffff1d1224 */ /* 0x000fca00078e0009 */
[----:B------:R0:W2:Y:S02]  /*36aa0*/  @P1 LDG.E.U16 R7, desc[UR66][R28.64] ;  /* 0x000000421c071981 */ /* 0x0000a4000c1e1500 */
[----:B0-----:R-:W-:Y:S02]  /*36ab0*/  @P1 IMAD.MOV.U32 R29, RZ, RZ, R6 ;  /* 0x000000ffff1d1224 */ /* 0x001fe400078e0006 */
[----:B---3--:R-:W-:-:S05]  /*36ac0*/  @P1 IMAD.MOV.U32 R28, RZ, RZ, R5 ;  /* 0x000000ffff1c1224 */ /* 0x008fca00078e0005 */
[----:B------:R-:W3:Y:S01]  /*36ad0*/  @P1 LDG.E.U16 R4, desc[UR66][R28.64] ;  /* 0x000000421c041981 */ /* 0x000ee2000c1e1500 */
[----:B------:R-:W0:Y:S01]  /*36ae0*/  S2R R3, SR_TID.X ;  /* 0x0000000000037919 */ /* 0x000e220000002100 */
[----:B------:R-:W1:Y:S01]  /*36af0*/  S2R R43, SR_TID.X ;  /* 0x00000000002b7919 */ /* 0x000e620000002100 */
[----:B------:R-:W-:Y:S01]  /*36b00*/  BAR.SYNC.DEFER_BLOCKING 0x0 ;  /* 0x0000000000007b1d */ /* 0x000fe20000010000 */
[----:B0-----:R-:W-:-:S04]  /*36b10*/  LOP3.LUT R3, R3, 0x1f, RZ, 0xc0, !PT ;  /* 0x0000001f03037812 */ /* 0x001fc800078ec0ff */
[----:B------:R-:W-:Y:S02]  /*36b20*/  SHF.L.U32 R3, R3, 0x1, RZ ;  /* 0x0000000103037819 */ /* 0x000fe400000006ff */
[----:B-1----:R-:W-:-:S03]  /*36b30*/  LOP3.LUT R34, R43, 0x1f, RZ, 0xc0, !PT ;  /* 0x0000001f2b227812 */ /* 0x002fc600078ec0ff */
[----:B----4-:R0:W-:Y:S04]  /*36b40*/  STS.U16 [R3+UR5+0x80c0], R52 ;  /* 0x0080c03403007988 */ /* 0x0101e80008000405 */
[----:B------:R1:W-:Y:S01]  /*36b50*/  STS.U16 [R3+UR5+0x8440], R53 ;  /* 0x0084403503007988 */ /* 0x0003e20008000405 */
[----:B------:R-:W-:-:S03]  /*36b60*/  LOP3.LUT R5, R34, 0x20, RZ, 0xfc, !PT ;  /* 0x0000002022057812 */ /* 0x000fc600078efcff */
[----:B------:R4:W-:Y:S04]  /*36b70*/  STS.U16 [R3+UR5+0x8400], R54 ;  /* 0x0084003603007988 */ /* 0x0009e80008000405 */
[----:B------:R-:W-:Y:S04]  /*36b80*/  STS.U16 [R3+UR5+0x8880], R59 ;  /* 0x0088803b03007988 */ /* 0x000fe80008000405 */
[----:B------:R-:W-:Y:S01]  /*36b90*/  STS.U16 [R3+UR5+0x8c00], R0 ;  /* 0x008c000003007988 */ /* 0x000fe20008000405 */
[----:B------:R-:W-:-:S03]  /*36ba0*/  ISETP.GE.AND P1, PT, R5, R27, PT ;  /* 0x0000001b0500720c */ /* 0x000fc60003f26270 */
[----:B------:R-:W-:Y:S04]  /*36bb0*/  STS.U16 [R3+UR5+0x8cc0], R2 ;  /* 0x008cc00203007988 */ /* 0x000fe80008000405 */
        /* <DEDUP_REMOVED lines=9> */
[----:B---3--:R3:W-:Y:S04]  /*36c50*/  STL [R1+0x5c0], R4 ;  /* 0x0005c00401007387 */ /* 0x0087e80000100800 */
[----:B------:R-:W-:Y:S04]  /*36c60*/  STL [R1+0x6028], R28 ;  /* 0x0060281c01007387 */ /* 0x000fe80000100800 */
[----:B------:R-:W-:Y:S04]  /*36c70*/  STL [R1+0x6024], R29 ;  /* 0x0060241d01007387 */ /* 0x000fe80000100800 */
[----:B------:R0:W-:Y:S04]  /*36c80*/  STL [R1+0x602c], R27 ;  /* 0x00602c1b01007387 */ /* 0x0001e80000100800 */
[----:B------:R-:W-:Y:S04]  /*36c90*/  STL [R1+0x5d8], R13 ;  /* 0x0005d80d01007387 */ /* 0x000fe80000100800 */
[----:B------:R-:W-:Y:S04]  /*36ca0*/  STL [R1+0x5d0], R10 ;  /* 0x0005d00a01007387 */ /* 0x000fe80000100800 */
[----:B0-----:R-:W3:Y:S04]  /*36cb0*/  LDL.LU R52, [R1+0x59c] ;  /* 0x00059c0001347983 */ /* 0x001ee80000300800 */
[----:B-1----:R-:W3:Y:S04]  /*36cc0*/  LDL.LU R53, [R1+0x578] ;  /* 0x0005780001357983 */ /* 0x002ee80000300800 */
[----:B--2---:R0:W-:Y:S04]  /*36cd0*/  STL [R1+0x5c8], R7 ;  /* 0x0005c80701007387 */ /* 0x0041e80000100800 */
[----:B----4-:R-:W2:Y:S01]  /*36ce0*/  LDL.LU R54, [R1+0x574] ;  /* 0x0005740001367983 */ /* 0x010ea20000300800 */
[----:B---3--:R-:W-:-:S03]  /*36cf0*/  LOP3.LUT R4, R43, 0x1f, RZ, 0xc0, !PT ;  /* 0x0000001f2b047812 */ /* 0x008fc600078ec0ff */
[----:B------:R-:W3:Y:S04]  /*36d00*/  LDL.LU R59, [R1+0x570] ;  /* 0x00057000013b7983 */ /* 0x000ee80000300800 */
[----:B------:R-:W4:Y:S04]  /*36d10*/  LDL.LU R0, [R1+0x40c] ;  /* 0x00040c0001007983 */ /* 0x000f280000300800 */
[----:B------:R-:W4:Y:S01]  /*36d20*/  LDL.LU R2, [R1+0x138] ;  /* 0x0001380001027983 */ /* 0x000f220000300800 */
[----:B------:R-:W-:-:S03]  /*36d30*/  ISETP.GE.AND P0, PT, R4, R27, PT ;  /* 0x0000001b0400720c */ /* 0x000fc60003f06270 */
[----:B------:R-:W4:Y:S04]  /*36d40*/  LDL.LU R27, [R1+0x134] ;  /* 0x00013400011b7983 */ /* 0x000f280000300800 */
[----:B------:R-:W4:Y:S04]  /*36d50*/  LDL.LU R29, [R1+0x130] ;  /* 0x00013000011d7983 */ /* 0x000f280000300800 */
[----:B------:R-:W4:Y:S04]  /*36d60*/  LDL.LU R28, [R1+0x12c] ;  /* 0x00012c00011c7983 */ /* 0x000f280000300800 */
[----:B------:R-:W4:Y:S04]  /*36d70*/  LDL.LU R4, [R1+0x108] ;  /* 0x0001080001047983 */ /* 0x000f280000300800 */
[----:B------:R-:W4:Y:S04]  /*36d80*/  LDL.LU R5, [R1+0x104] ;  /* 0x0001040001057983 */ /* 0x000f280000300800 */
[----:B------:R-:W4:Y:S04]  /*36d90*/  LDL.LU R6, [R1+0x100] ;  /* 0x0001000001067983 */ /* 0x000f280000300800 */
        /* <DEDUP_REMOVED lines=19> */
[----:B------:R0:W-:Y:S04]  /*36ed0*/  STS.U16 [R3+UR5+0x8c80], R52 ;  /* 0x008c803403007988 */ /* 0x0001e80008000405 */
[----:B------:R1:W-:Y:S04]  /*36ee0*/  STS.U16 [R3+UR5+0x9000], R53 ;  /* 0x0090003503007988 */ /* 0x0003e80008000405 */
[----:B--2---:R2:W-:Y:S04]  /*36ef0*/  STS.U16 [R3+UR5+0x9040], R54 ;  /* 0x0090403603007988 */ /* 0x0045e80008000405 */
[----:B---3--:R3:W-:Y:S04]  /*36f00*/  STS.U16 [R3+UR5+0x9080], R59 ;  /* 0x0090803b03007988 */ /* 0x0087e80008000405 */
[----:B----4-:R4:W-:Y:S04]  /*36f10*/  STS.U16 [R3+UR5+0x90c0], R0 ;  /* 0x0090c00003007988 */ /* 0x0109e80008000405 */
[----:B------:R2:W-:Y:S04]  /*36f20*/  STS.U16 [R3+UR5+0x9440], R2 ;  /* 0x0094400203007988 */ /* 0x0005e80008000405 */
[----:B0-----:R-:W4:Y:S04]  /*36f30*/  LDL.LU R52, [R1+0x60b4] ;  /* 0x0060b40001347983 */ /* 0x001f280000300800 */
[----:B-1----:R-:W4:Y:S04]  /*36f40*/  LDL.LU R53, [R1+0x60b0] ;  /* 0x0060b00001357983 */ /* 0x002f280000300800 */
[----:B--2---:R-:W2:Y:S04]  /*36f50*/  LDL.LU R54, [R1+0x60ac] ;  /* 0x0060ac0001367983 */ /* 0x004ea80000300800 */
[----:B---3--:R-:W3:Y:S04]  /*36f60*/  LDL.LU R59, [R1+0x60a8] ;  /* 0x0060a800013b7983 */ /* 0x008ee80000300800 */
[----:B----4-:R-:W4:Y:S04]  /*36f70*/  LDL.LU R0, [R1+0x60a4] ;  /* 0x0060a40001007983 */ /* 0x010f280000300800 */
[----:B------:R-:W3:Y:S04]  /*36f80*/  LDL.LU R2, [R1+0x60a0] ;  /* 0x0060a00001027983 */ /* 0x000ee80000300800 */
[----:B------:R0:W-:Y:S04]  /*36f90*/  STS.U16 [R3+UR5+0xa080], R14 ;  /* 0x00a0800e03007988 */ /* 0x0001e80008000405 */
[----:B------:R1:W-:Y:S04]  /*36fa0*/  STS.U16 [R3+UR5+0xa0c0], R34 ;  /* 0x00a0c02203007988 */ /* 0x0003e80008000405 */
[----:B------:R0:W-:Y:S04]  /*36fb0*/  STS.U16 [R3+UR5+0xa440], R43 ;  /* 0x00a4402b03007988 */ /* 0x0001e80008000405 */
[----:B------:R0:W-:Y:S04]  /*36fc0*/  STS.U16 [R3+UR5+0xa400], R44 ;  /* 0x00a4002c03007988 */ /* 0x0001e80008000405 */
[----:B------:R1:W-:Y:S04]  /*36fd0*/  STS.U16 [R3+UR5+0xa4c0], R45 ;  /* 0x00a4c02d03007988 */ /* 0x0003e80008000405 */
[----:B------:R1:W-:Y:S04]  /*36fe0*/  STS.U16 [R3+UR5+0xa480], R46 ;  /* 0x00a4802e03007988 */ /* 0x0003e80008000405 */
[----:B0-----:R-:W3:Y:S04]  /*36ff0*/  LDL.LU R14, [R1+0x688] ;  /* 0x00068800010e7983 */ /* 0x001ee80000300800 */
[----:B-1----:R-:W3:Y:S04]  /*37000*/  LDL.LU R34, [R1+0x684] ;  /* 0x0006840001227983 */ /* 0x002ee80000300800 */
[----:B------:R-:W3:Y:S04]  /*37010*/  LDL.LU R43, [R1+0x680] ;  /* 0x00068000012b7983 */ /* 0x000ee80000300800 */
[----:B------:R-:W3:Y:S04]  /*37020*/  LDL.LU R44, [R1+0x67c] ;  /* 0x00067c00012c7983 */ /* 0x000ee80000300800 */
[----:B------:R-:W3:Y:S04]  /*37030*/  LDL.LU R45, [R1+0x648] ;  /* 0x00064800012d7983 */ /* 0x000ee80000300800 */
[----:B------:R0:W-:Y:S04]  /*37040*/  STS.U16 [R3+UR5+0xa800], R55 ;  /* 0x00a8003703007988 */ /* 0x0001e80008000405 */
[----:B------:R-:W3:Y:S04]  /*37050*/  LDL.LU R46, [R1+0x644] ;  /* 0x00064400012e7983 */ /* 0x000ee80000300800 */
        /* <DEDUP_REMOVED lines=10> */
[----:B------:R-:W3:Y:S04]  /*37100*/  LDL.LU R61, [R1+0x5bc] ;  /* 0x0005bc00013d7983 */ /* 0x000ee80000300800 */
[----:B------:R0:W-:Y:S04]  /*37110*/  STS.U16 [R3+UR5+0x9800], R4 ;  /* 0x0098000403007988 */ /* 0x0001e80008000405 */
[----:B------:R-:W-:Y:S04]  /*37120*/  STS.U16 [R3+UR5+0x9400], R27 ;  /* 0x0094001b03007988 */ /* 0x000fe80008000405 */
[----:B------:R-:W-:Y:S04]  /*37130*/  STS.U16 [R3+UR5+0x94c0], R29 ;  /* 0x0094c01d03007988 */ /* 0x000fe80008000405 */
[----:B------:R-:W-:Y:S04]  /*37140*/  STS.U16 [R3+UR5+0x9480], R28 ;  /* 0x0094801c03007988 */ /* 0x000fe80008000405 */
[----:B------:R-:W-:Y:S04]  /*37150*/  STS.U16 [R3+UR5+0x9840], R5 ;  /* 0x0098400503007988 */ /* 0x000fe80008000405 */
[----:B------:R-:W-:Y:S04]  /*37160*/  STS.U16 [R3+UR5+0x9880], R6 ;  /* 0x0098800603007988 */ /* 0x000fe80008000405 */
[----:B------:R-:W-:Y:S01]  /*37170*/  STS.U16 [R3+UR5+0x98c0], R7 ;  /* 0x0098c00703007988 */ /* 0x000fe20008000405 */
[----:B0-----:R-:W-:-:S03]  /*37180*/  LOP3.LUT R4, R3, 0x10, RZ, 0x3c, !PT ;  /* 0x0000001003047812 */ /* 0x001fc600078e3cff */
        /* <DEDUP_REMOVED lines=20> */
[----:B--2---:R-:W-:Y:S04]  /*372d0*/  STS.U16 [R3+UR5+0xb000], R54 ;  /* 0x00b0003603007988 */ /* 0x004fe80008000405 */
[----:B----4-:R-:W-:Y:S04]  /*372e0*/  STS.U16 [R3+UR5+0xac80], R0 ;  /* 0x00ac800003007988 */ /* 0x010fe80008000405 */
[----:B---3--:R0:W-:Y:S04]  /*372f0*/  STS.U16 [R3+UR5+0xacc0], R2 ;  /* 0x00acc00203007988 */ /* 0x0081e80008000405 */
[----:B------:R-:W-:Y:S04]  /*37300*/  STS.U16 [R3+UR5+0xb040], R53 ;  /* 0x00b0403503007988 */ /* 0x000fe80008000405 */
[----:B0-----:R-:W2:Y:S04]  /*37310*/  LDL.LU R2, [R1+0x598] ;  /* 0x0005980001027983 */ /* 0x001ea80000300800 */
[----:B------:R-:W3:Y:S04]  /*37320*/  LDL.LU R0, [R1+0x594] ;  /* 0x0005940001007983 */ /* 0x000ee80000300800 */
[----:B------:R-:W-:Y:S04]  /*37330*/  STS.U16 [R4+UR5+0x8100], R14 ;  /* 0x0081000e04007988 */ /* 0x000fe80008000405 */
[----:B------:R-:W-:Y:S04]  /*37340*/  STS.U16 [R4+UR5+0x8140], R34 ;  /* 0x0081402204007988 */ /* 0x000fe80008000405 */
[----:B------:R-:W-:Y:S04]  /*37350*/  STS.U16 [R4+UR5+0x8180], R43 ;  /* 0x0081802b04007988 */ /* 0x000fe80008000405 */
[----:B------:R-:W-:Y:S04]  /*37360*/  STS.U16 [R4+UR5+0x81c0], R44 ;  /* 0x0081c02c04007988 */ /* 0x000fe80008000405 */
[----:B------:R-:W-:Y:S04]  /*37370*/  STS.U16 [R4+UR5+0x8540], R45 ;  /* 0x0085402d04007988 */ /* 0x000fe80008000405 */
[----:B------:R-:W-:Y:S04]  /*37380*/  STS.U16 [R4+UR5+0x8500], R46 ;  /* 0x0085002e04007988 */ /* 0x000fe80008000405 */
[----:B------:R-:W-:Y:S04]  /*37390*/  STL [R1+0x6090], R54 ;  /* 0x0060903601007387 */ /* 0x000fe80000100800 */
[----:B------:R-:W-:Y:S04]  /*373a0*/  STL [R1+0x6094], R53 ;  /* 0x0060943501007387 */ /* 0x000fe80000100800 */
[----:B------:R-:W-:Y:S04]  /*373b0*/  STS.U16 [R4+UR5+0x85c0], R55 ;  /* 0x0085c03704007988 */ /* 0x000fe80008000405 */
[----:B------:R-:W-:Y:S04]  /*373c0*/  STS.U16 [R4+UR5+0x8580], R56 ;  /* 0x0085803804007988 */ /* 0x000fe80008000405 */
[----:B------:R-:W-:Y:S04]  /*373d0*/  STS.U16 [R4+UR5+0x8900], R57 ;  /* 0x0089003904007988 */ /* 0x000fe80008000405 */
[----:B------:R-:W-:Y:S04]  /*373e0*/  STS.U16 [R4+UR5+0x8940], R58 ;  /* 0x0089403a04007988 */ /* 0x000fe80008000405 */
[----:B------:R0:W-:Y:S04]  /*373f0*/  STS.U16 [R4+UR5+0x8980], R60 ;  /* 0x0089803c04007988 */ /* 0x0001e80008000405 */
[----:B------:R1:W-:Y:S04]  /*37400*/  STS.U16 [R4+UR5+0x89c0], R61 ;  /* 0x0089c03d04007988 */ /* 0x0003e80008000405 */
        /* <DEDUP_REMOVED lines=27> */
[----:B--2---:R0:W-:Y:S04]  /*375c0*/  STS.U16 [R4+UR5+0x8d40], R2 ;  /* 0x008d400204007988 */ /* 0x0041e80008000405 */
[----:B---3--:R1:W-:Y:S04]  /*375d0*/  STS.U16 [R4+UR5+0x8d00], R0 ;  /* 0x008d000004007988 */ /* 0x0083e80008000405 */
[----:B0-----:R-:W2:Y:S04]  /*375e0*/  LDL.LU R2, [R1+0x34] ;  /* 0x0000340001027983 */ /* 0x001ea80000300800 */
[----:B-1----:R-:W3:Y:S04]  /*375f0*/  LDL.LU R0, [R1+0x30] ;  /* 0x0000300001007983 */ /* 0x002ee80000300800 */
[----:B----4-:R0:W-:Y:S04]  /*37600*/  STS.U16 [R4+UR5+0x8dc0], R60 ;  /* 0x008dc03c04007988 */ /* 0x0101e80008000405 */
[----:B------:R1:W-:Y:S04]  /*37610*/  STS.U16 [R4+UR5+0x8d80], R61 ;  /* 0x008d803d04007988 */ /* 0x0003e80008000405 */
[----:B------:R-:W-:Y:S04]  /*37620*/  STS.U16 [R4+UR5+0x9100], R3 ;  /* 0x0091000304007988 */ /* 0x000fe80008000405 */
[----:B------:R-:W-:Y:S04]  /*37630*/  STS.U16 [R4+UR5+0x9140], R53 ;  /* 0x0091403504007988 */ /* 0x000fe80008000405 */
[----:B------:R-:W-:Y:S04]  /*37640*/  STS.U16 [R4+UR5+0x9180], R54 ;  /* 0x0091803604007988 */ /* 0x000fe80008000405 */
[----:B------:R4:W-:Y:S04]  /*37650*/  STS.U16 [R4+UR5+0x91c0], R44 ;  /* 0x0091c02c04007988 */ /* 0x0009e80008000405 */
[----:B------:R4:W-:Y:S04]  /*37660*/  STS.U16 [R4+UR5+0x9540], R45 ;  /* 0x0095402d04007988 */ /* 0x0009e80008000405 */
[----:B0-----:R-:W3:Y:S04]  /*37670*/  LDL.LU R60, [R1+0x609c] ;  /* 0x00609c00013c7983 */ /* 0x001ee80000300800 */
[----:B-1----:R-:W3:Y:S04]  /*37680*/  LDL.LU R61, [R1+0x6098] ;  /* 0x00609800013d7983 */ /* 0x002ee80000300800 */
[----:B----4-:R-:W4:Y:S04]  /*37690*/  LDL.LU R44, [R1+0x2c] ;  /* 0x00002c00012c7983 */ /* 0x010f280000300800 */
[----:B------:R-:W4:Y:S04]  /*376a0*/  LDL.LU R45, [R1+0x8] ;  /* 0x00000800012d7983 */ /* 0x000f280000300800 */
        /* <DEDUP_REMOVED lines=15> */
[----:B------:R0:W-:Y:S04]  /*377a0*/  STS.U16 [R4+UR5+0xa540], R46 ;  /* 0x00a5402e04007988 */ /* 0x0001e80008000405 */
[----:B------:R1:W-:Y:S04]  /*377b0*/  STS.U16 [R4+UR5+0xa500], R55 ;  /* 0x00a5003704007988 */ /* 0x0003e80008000405 */
[----:B------:R0:W-:Y:S04]  /*377c0*/  STS.U16 [R4+UR5+0xa5c0], R56 ;  /* 0x00a5c03804007988 */ /* 0x0001e80008000405 */
[----:B------:R1:W-:Y:S04]  /*377d0*/  STS.U16 [R4+UR5+0xa580], R57 ;  /* 0x00a5803904007988 */ /* 0x0003e80008000405 */
[----:B------:R1:W-:Y:S04]  /*377e0*/  STS.U16 [R4+UR5+0xa900], R58 ;  /* 0x00a9003a04007988 */ /* 0x0003e80008000405 */
[----:B0-----:R-:W4:Y:S04]  /*377f0*/  LDL.LU R46, [R1+0x678] ;  /* 0x00067800012e7983 */ /* 0x001f280000300800 */
[----:B-1----:R-:W4:Y:S04]  /*37800*/  LDL.LU R55, [R1+0x674] ;  /* 0x0006740001377983 */ /* 0x002f280000300800 */
[----:B------:R-:W4:Y:S04]  /*37810*/  LDL.LU R56, [R1+0x670] ;  /* 0x0006700001387983 */ /* 0x000f280000300800 */
[----:B------:R-:W4:Y:S04]  /*37820*/  LDL.LU R57, [R1+0x66c] ;  /* 0x00066c0001397983 */ /* 0x000f280000300800 */
[----:B------:R-:W4:Y:S04]  /*37830*/  LDL.LU R58, [R1+0x634] ;  /* 0x00063400013a7983 */ /* 0x000f280000300800 */
[----:B--2---:R0:W-:Y:S04]  /*37840*/  STS.U16 [R4+UR5+0xa940], R2 ;  /* 0x00a9400204007988 */ /* 0x0041e80008000405 */
[----:B0-----:R-:W2:Y:S04]  /*37850*/  LDL.LU R2, [R1+0x62c] ;  /* 0x00062c0001027983 */ /* 0x001ea80000300800 */
[----:B---3--:R0:W-:Y:S04]  /*37860*/  STS.U16 [R4+UR5+0xa980], R0 ;  /* 0x00a9800004007988 */ /* 0x0081e80008000405 */
[----:B0-----:R-:W3:Y:S04]  /*37870*/  LDL.LU R0, [R1+0x624] ;  /* 0x0006240001007983 */ /* 0x001ee80000300800 */
[----:B----4-:R-:W-:Y:S04]  /*37880*/  STS.U16 [R4+UR5+0xa9c0], R44 ;  /* 0x00a9c02c04007988 */ /* 0x010fe80008000405 */
[----:B------:R-:W-:Y:S04]  /*37890*/  STS.U16 [R4+UR5+0xad40], R45 ;  /* 0x00ad402d04007988 */ /* 0x000fe80008000405 */
[----:B------:R-:W-:Y:S04]  /*378a0*/  STS.U16 [R4+UR5+0xad00], R61 ;  /* 0x00ad003d04007988 */ /* 0x000fe80008000405 */
[----:B------:R0:W-:Y:S04]  /*378b0*/  STS.U16 [R4+UR5+0xadc0], R60 ;  /* 0x00adc03c04007988 */ /* 0x0001e80008000405 */
[----:B0-----:R-:W4:Y:S04]  /*378c0*/  LDL.LU R60, [R1+0x61c] ;  /* 0x00061c00013c7983 */ /* 0x001f280000300800 */
[----:B------:R-:W4:Y:S01]  /*378d0*/  LDL.LU R61, [R1+0x5b8] ;  /* 0x0005b800013d7983 */ /* 0x000f220000300800 */
[----:B------:R-:W0:Y:S03]  /*378e0*/  S2R R3, SR_TID.X ;  /* 0x0000000000037919 */ /* 0x000e260000002100 */
        /* <DEDUP_REMOVED lines=17> */
[----:B------:R-:W4:Y:S04]  /*37a00*/  LDL.LU R53, [R1+0x5b4] ;  /* 0x0005b40001357983 */ /* 0x000f280000300800 */
[----:B------:R-:W4:Y:S04]  /*37a10*/  LDL.LU R54, [R1+0x5b0] ;  /* 0x0005b00001367983 */ /* 0x000f280000300800 */
[----:B-1----:R-:W4:Y:S04]  /*37a20*/  LDL.LU R4, [R1+0x5ac] ;  /* 0x0005ac0001047983 */ /* 0x002f280000300800 */
[----:B------:R-:W4:Y:S04]  /*37a30*/  LDL.LU R5, [R1+0x588] ;  /* 0x0005880001057983 */ /* 0x000f280000300800 */
[----:B------:R-:W4:Y:S04]  /*37a40*/  LDL.LU R6, [R1+0x584] ;  /* 0x0005840001067983 */ /* 0x000f280000300800 */
[----:B------:R-:W4:Y:S01]  /*37a50*/  LDL.LU R7, [R1+0x580] ;  /* 0x0005800001077983 */ /* 0x000f220000300800 */
[----:B0-----:R-:W-:-:S05]  /*37a60*/  LOP3.LUT R3, R3, 0x1f, RZ, 0xc0, !PT ;  /* 0x0000001f03037812 */ /* 0x001fca00078ec0ff */
[----:B------:R-:W-:-:S05]  /*37a70*/  IMAD.SHL.U32 R3, R3, 0x2, RZ ;  /* 0x0000000203037824 */ /* 0x000fca00078e00ff */
[----:B------:R-:W-:Y:S02]  /*37a80*/  LOP3.LUT R27, R3, 0x20, RZ, 0x3c, !PT ;  /* 0x00000020031b7812 */ /* 0x000fe400078e3cff */
[----:B------:R-:W4:Y:S04]  /*37a90*/  LDL.LU R3, [R1+0x57c] ;  /* 0x00057c0001037983 */ /* 0x000f280000300800 */
[----:B------:R-:W-:Y:S04]  /*37aa0*/  STS.U16 [R27+UR5+0x8200], R46 ;  /* 0x0082002e1b007988 */ /* 0x000fe80008000405 */
[----:B------:R-:W-:Y:S04]  /*37ab0*/  STS.U16 [R27+UR5+0x8240], R55 ;  /* 0x008240371b007988 */ /* 0x000fe80008000405 */
[----:B------:R-:W-:Y:S04]  /*37ac0*/  STS.U16 [R27+UR5+0x8280], R56 ;  /* 0x008280381b007988 */ /* 0x000fe80008000405 */
[----:B------:R-:W-:Y:S04]  /*37ad0*/  STS.U16 [R27+UR5+0x82c0], R57 ;  /* 0x0082c0391b007988 */ /* 0x000fe80008000405 */
[----:B------:R-:W-:Y:S04]  /*37ae0*/  STS.U16 [R27+UR5+0x8640], R58 ;  /* 0x0086403a1b007988 */ /* 0x000fe80008000405 */
[----:B--2---:R0:W-:Y:S04]  /*37af0*/  STS.U16 [R27+UR5+0x8600], R2 ;  /* 0x008600021b007988 */ /* 0x0041e80008000405 */
        /* <DEDUP_REMOVED lines=16> */
[----:B---3--:R0:W-:Y:S04]  /*37c00*/  STS.U16 [R27+UR5+0x86c0], R0 ;  /* 0x0086c0001b007988 */ /* 0x0081e80008000405 */
[----:B------:R-:W3:Y:S04]  /*37c10*/  LDL.LU R58, [R1+0x88] ;  /* 0x00008800013a7983 */ /* 0x000ee80000300800 */
[----:B0-----:R-:W3:Y:S04]  /*37c20*/  LDL.LU R0, [R1+0x84] ;  /* 0x0000840001007983 */ /* 0x001ee80000300800 */
[----:B----4-:R0:W-:Y:S04]  /*37c30*/  STS.U16 [R27+UR5+0x8680], R60 ;  /* 0x0086803c1b007988 */ /* 0x0101e80008000405 */
[----:B------:R1:W-:Y:S04]  /*37c40*/  STS.U16 [R27+UR5+0x8a00], R61 ;  /* 0x008a003d1b007988 */ /* 0x0003e80008000405 */
[----:B0-----:R-:W4:Y:S04]  /*37c50*/  LDL.LU R60, [R1+0x80] ;  /* 0x00008000013c7983 */ /* 0x001f280000300800 */
[----:B-1----:R-:W4:Y:S04]  /*37c60*/  LDL.LU R61, [R1+0x7c] ;  /* 0x00007c00013d7983 */ /* 0x002f280000300800 */
[----:B------:R-:W4:Y:S04]  /*37c70*/  LDL.LU R29, [R1+0x58] ;  /* 0x00005800011d7983 */ /* 0x000f280000300800 */
[----:B------:R-:W4:Y:S04]  /*37c80*/  LDL.LU R28, [R1+0x54] ;  /* 0x00005400011c7983 */ /* 0x000f280000300800 */
[----:B------:R0:W-:Y:S04]  /*37c90*/  STS.U16 [R27+UR5+0x8a40], R53 ;  /* 0x008a40351b007988 */ /* 0x0001e80008000405 */
[----:B------:R1:W-:Y:S04]  /*37ca0*/  STS.U16 [R27+UR5+0x8a80], R54 ;  /* 0x008a80361b007988 */ /* 0x0003e80008000405 */
[----:B------:R1:W-:Y:S04]  /*37cb0*/  STS.U16 [R27+UR5+0x8ac0], R4 ;  /* 0x008ac0041b007988 */ /* 0x0003e80008000405 */
[----:B0-----:R-:W4:Y:S04]  /*37cc0*/  LDL.LU R53, [R1+0x6094] ;  /* 0x0060940001357983 */ /* 0x001f280000300800 */
[----:B-1----:R-:W4:Y:S04]  /*37cd0*/  LDL.LU R54, [R1+0x6090] ;  /* 0x0060900001367983 */ /* 0x002f280000300800 */
[----:B------:R0:W-:Y:S04]  /*37ce0*/  STS.U16 [R27+UR5+0x8e40], R5 ;  /* 0x008e40051b007988 */ /* 0x0001e80008000405 */
[----:B------:R1:W-:Y:S04]  /*37cf0*/  STS.U16 [R27+UR5+0x8e00], R6 ;  /* 0x008e00061b007988 */ /* 0x0003e80008000405 */
[----:B------:R1:W-:Y:S04]  /*37d00*/  STS.U16 [R27+UR5+0x8ec0], R7 ;  /* 0x008ec0071b007988 */ /* 0x0003e80008000405 */
[----:B------:R-:W4:Y:S04]  /*37d10*/  LDL.LU R4, [R1+0x608c] ;  /* 0x00608c0001047983 */ /* 0x000f280000300800 */
[----:B0-----:R-:W4:Y:S04]  /*37d20*/  LDL.LU R5, [R1+0x6088] ;  /* 0x0060880001057983 */ /* 0x001f280000300800 */
[----:B-1----:R-:W4:Y:S04]  /*37d30*/  LDL.LU R6, [R1+0x6084] ;  /* 0x0060840001067983 */ /* 0x002f280000300800 */
[----:B------:R-:W-:Y:S04]  /*37d40*/  STS.U16 [R27+UR5+0x8e80], R3 ;  /* 0x008e80031b007988 */ /* 0x000fe80008000405 */
[----:B------:R-:W4:Y:S04]  /*37d50*/  LDL.LU R7, [R1+0x6080] ;  /* 0x0060800001077983 */ /* 0x000f280000300800 */
[----:B--2---:R0:W-:Y:S04]  /*37d60*/  STS.U16 [R27+UR5+0x9200], R2 ;  /* 0x009200021b007988 */ /* 0x0041e80008000405 */
[----:B------:R1:W-:Y:S04]  /*37d70*/  STS.U16 [R27+UR5+0x9240], R8 ;  /* 0x009240081b007988 */ /* 0x0003e80008000405 */
[----:B------:R2:W-:Y:S04]  /*37d80*/  STS.U16 [R27+UR5+0x9280], R9 ;  /* 0x009280091b007988 */ /* 0x0005e80008000405 */
[----:B------:R0:W-:Y:S04]  /*37d90*/  STS.U16 [R27+UR5+0x92c0], R10 ;  /* 0x0092c00a1b007988 */ /* 0x0001e80008000405 */
[----:B------:R1:W-:Y:S04]  /*37da0*/  STS.U16 [R27+UR5+0x9640], R11 ;  /* 0x0096400b1b007988 */ /* 0x0003e80008000405 */
[----:B------:R1:W-:Y:S04]  /*37db0*/  STS.U16 [R27+UR5+0x9600], R12 ;  /* 0x0096000c1b007988 */ /* 0x0003e80008000405 */
[----:B0-----:R-:W4:Y:S04]  /*37dc0*/  LDL.LU R2, [R1+0x24] ;  /* 0x0000240001027983 */ /* 0x001f280000300800 */
[----:B------:R-:W4:Y:S04]  /*37dd0*/  LDL.LU R3, [R1+0x20] ;  /* 0x0000200001037983 */ /* 0x000f280000300800 */
[----:B-1----:R-:W4:Y:S04]  /*37de0*/  LDL.LU R8, [R1+0x607c] ;  /* 0x00607c0001087983 */ /* 0x002f280000300800 */
[----:B--2---:R-:W2:Y:S04]  /*37df0*/  LDL.LU R9, [R1+0x6078] ;  /* 0x0060780001097983 */ /* 0x004ea80000300800 */
[----:B------:R-:W2:Y:S04]  /*37e00*/  LDL.LU R10, [R1+0x6074] ;  /* 0x00607400010a7983 */ /* 0x000ea80000300800 */
[----:B------:R-:W2:Y:S04]  /*37e10*/  LDL.LU R11, [R1+0x6070] ;  /* 0x00607000010b7983 */ /* 0x000ea80000300800 */
[----:B------:R-:W2:Y:S04]  /*37e20*/  LDL.LU R12, [R1+0x606c] ;  /* 0x00606c00010c7983 */ /* 0x000ea80000300800 */
[----:B------:R0:W-:Y:S04]  /*37e30*/  STS.U16 [R27+UR5+0x96c0], R13 ;  /* 0x0096c00d1b007988 */ /* 0x0001e80008000405 */
[----:B------:R1:W-:Y:S04]  /*37e40*/  STS.U16 [R27+UR5+0x9680], R14 ;  /* 0x0096800e1b007988 */ /* 0x0003e80008000405 */
[----:B------:R0:W-:Y:S04]  /*37e50*/  STS.U16 [R27+UR5+0x9a00], R34 ;  /* 0x009a00221b007988 */ /* 0x0001e80008000405 */
[----:B------:R0:W-:Y:S04]  /*37e60*/  STS.U16 [R27+UR5+0x9a40], R43 ;  /* 0x009a402b1b007988 */ /* 0x0001e80008000405 */
[----:B------:R1:W-:Y:S04]  /*37e70*/  STS.U16 [R27+UR5+0x9a80], R44 ;  /* 0x009a802c1b007988 */ /* 0x0003e80008000405 */
[----:B------:R3:W-:Y:S04]  /*37e80*/  STS.U16 [R27+UR5+0x9ac0], R45 ;  /* 0x009ac02d1b007988 */ /* 0x0007e80008000405 */
[----:B0-----:R-:W2:Y:S04]  /*37e90*/  LDL.LU R13, [R1+0x6068] ;  /* 0x00606800010d7983 */ /* 0x001ea80000300800 */
[----:B-1----:R-:W2:Y:S04]  /*37ea0*/  LDL.LU R14, [R1+0x6064] ;  /* 0x00606400010e7983 */ /* 0x002ea80000300800 */
[----:B------:R-:W2:Y:S04]  /*37eb0*/  LDL.LU R34, [R1+0x6060] ;  /* 0x0060600001227983 */ /* 0x000ea80000300800 */
[----:B------:R-:W2:Y:S04]  /*37ec0*/  LDL.LU R43, [R1+0x605c] ;  /* 0x00605c00012b7983 */ /* 0x000ea80000300800 */
[----:B------:R-:W2:Y:S04]  /*37ed0*/  LDL.LU R44, [R1+0x6058] ;  /* 0x00605800012c7983 */ /* 0x000ea80000300800 */
[----:B---3--:R-:W3:Y:S04]  /*37ee0*/  LDL.LU R45, [R1+0x6054] ;  /* 0x00605400012d7983 */ /* 0x008ee80000300800 */
        /* <DEDUP_REMOVED lines=11> */
[----:B------:R-:W2:Y:S04]  /*37fa0*/  LDL.LU R0, [R1+0x603c] ;  /* 0x00603c0001007983 */ /* 0x000ea80000300800 */
[----:B----4-:R0:W-:Y:S04]  /*37fb0*/  STS.U16 [R27+UR5+0xa280], R60 ;  /* 0x00a2803c1b007988 */ /* 0x0101e80008000405 */
[----:B------:R1:W-:Y:S04]  /*37fc0*/  STS.U16 [R27+UR5+0xa2c0], R61 ;  /* 0x00a2c03d1b007988 */ /* 0x0003e80008000405 */
[----:B0-----:R-:W4:Y:S04]  /*37fd0*/  LDL.LU R60, [R1+0x6038] ;  /* 0x00603800013c7983 */ /* 0x001f280000300800 */
[----:B-1----:R-:W2:Y:S04]  /*37fe0*/  LDL.LU R61, [R1+0x6034] ;  /* 0x00603400013d7983 */ /* 0x002ea80000300800 */
[----:B------:R-:W-:Y:S04]  /*37ff0*/  STS.U16 [R27+UR5+0xa640], R29 ;  /* 0x00a6401d1b007988 */ /* 0x000fe80008000405 */
[----:B------:R0:W-:Y:S04]  /*38000*/  STS.U16 [R27+UR5+0xa600], R28 ;  /* 0x00a6001c1b007988 */ /* 0x0001e80008000405 */
[----:B0-----:R-:W3:Y:S04]  /*38010*/  LDL.LU R28, [R1+0x668] ;  /* 0x00066800011c7983 */ /* 0x001ee80000300800 */
[----:B------:R-:W3:Y:S04]  /*38020*/  LDL.LU R29, [R1+0x664] ;  /* 0x00066400011d7983 */ /* 0x000ee80000300800 */
[----:B--2---:R0:W-:Y:S04]  /*38030*/  STS.U16 [R27+UR5+0xa6c0], R61 ;  /* 0x00a6c03d1b007988 */ /* 0x0041e80008000405 */
[----:B----4-:R-:W-:Y:S04]  /*38040*/  STS.U16 [R27+UR5+0xa680], R60 ;  /* 0x00a6803c1b007988 */ /* 0x010fe80008000405 */
[----:B------:R1:W-:Y:S04]  /*38050*/  STS.U16 [R27+UR5+0xaa00], R0 ;  /* 0x00aa00001b007988 */ /* 0x0003e80008000405 */
[----:B------:R2:W-:Y:S04]  /*38060*/  STS.U16 [R27+UR5+0xaa40], R2 ;  /* 0x00aa40021b007988 */ /* 0x0005e80008000405 */
[----:B0-----:R-:W4:Y:S04]  /*38070*/  LDL.LU R61, [R1+0x660] ;  /* 0x00066000013d7983 */ /* 0x001f280000300800 */
[----:B-1----:R-:W3:Y:S04]  /*38080*/  LDL.LU R0, [R1+0x65c] ;  /* 0x00065c0001007983 */ /* 0x002ee80000300800 */
[----:B------:R-:W3:Y:S04]  /*38090*/  LDL.LU R60, [R1+0x614] ;  /* 0x00061400013c7983 */ /* 0x000ee80000300800 */
[----:B--2---:R-:W2:Y:S04]  /*380a0*/  LDL.LU R2, [R1+0x6030] ;  /* 0x0060300001027983 */ /* 0x004ea80000300800 */
[----:B------:R0:W-:Y:S02]  /*380b0*/  STS.U16 [R27+UR5+0xaa80], R3 ;  /* 0x00aa80031b007988 */ /* 0x0001e40008000405 */
[----:B0-----:R-:W0:Y:S02]  /*380c0*/  S2R R3, SR_TID.X ;  /* 0x0000000000037919 */ /* 0x001e240000002100 */
[----:B0-----:R-:W-:-:S05]  /*380d0*/  LOP3.LUT R3, R3, 0x1f, RZ, 0xc0, !PT ;  /* 0x0000001f03037812 */ /* 0x001fca00078ec0ff */
[----:B------:R-:W-:Y:S01]  /*380e0*/  IMAD.SHL.U32 R3, R3, 0x2, RZ ;  /* 0x0000000203037824 */ /* 0x000fe200078e00ff */
[----:B--2---:R0:W-:Y:S04]  /*380f0*/  STS.U16 [R27+UR5+0xaac0], R2 ;  /* 0x00aac0021b007988 */ /* 0x0041e80008000405 */
[----:B------:R-:W-:Y:S04]  /*38100*/  STS.U16 [R27+UR5+0xae40], R58 ;  /* 0x00ae403a1b007988 */ /* 0x000fe80008000405 */
[----:B------:R-:W-:Y:S04]  /*38110*/  STS.U16 [R27+UR5+0xae00], R57 ;  /* 0x00ae00391b007988 */ /* 0x000fe80008000405 */
[----:B------:R-:W-:Y:S04]  /*38120*/  STS.U16 [R27+UR5+0xaec0], R56 ;  /* 0x00aec0381b007988 */ /* 0x000fe80008000405 */
[----:B------:R-:W-:Y:S04]  /*38130*/  STS.U16 [R27+UR5+0xae80], R55 ;  /* 0x00ae80371b007988 */ /* 0x000fe80008000405 */
[----:B------:R-:W-:Y:S04]  /*38140*/  STS.U16 [R27+UR5+0xb200], R46 ;  /* 0x00b2002e1b007988 */ /* 0x000fe80008000405 */
[----:B---3--:R-:W-:Y:S04]  /*38150*/  STS.U16 [R27+UR5+0xb240], R45 ;  /* 0x00b2402d1b007988 */ /* 0x008fe80008000405 */
        /* <DEDUP_REMOVED lines=13> */
[----:B------:R0:W-:Y:S04]  /*38230*/  STS.U16 [R27+UR5+0xbec0], R5 ;  /* 0x00bec0051b007988 */ /* 0x0001e80008000405 */
[----:B------:R1:W-:Y:S04]  /*38240*/  STS.U16 [R27+UR5+0xbe80], R4 ;  /* 0x00be80041b007988 */ /* 0x0003e80008000405 */
[----:B------:R2:W-:Y:S04]  /*38250*/  STS.U16 [R2+UR5+0x8300], R28 ;  /* 0x0083001c02007988 */ /* 0x0005e80008000405 */
[----:B------:R3:W-:Y:S04]  /*38260*/  STS.U16 [R2+UR5+0x8340], R29 ;  /* 0x0083401d02007988 */ /* 0x0007e80008000405 */
[----:B----4-:R4:W-:Y:S04]  /*38270*/  STS.U16 [R2+UR5+0x8380], R61 ;  /* 0x0083803d02007988 */ /* 0x0109e80008000405 */
[----:B------:R2:W-:Y:S04]  /*38280*/  STS.U16 [R2+UR5+0x83c0], R0 ;  /* 0x0083c00002007988 */ /* 0x0005e80008000405 */
[----:B0-----:R-:W4:Y:S04]  /*38290*/  LDL R5, [R1+0x26dc] ;  /* 0x0026dc0001057983 */ /* 0x001f280000100800 */
[----:B-1----:R-:W4:Y:S04]  /*382a0*/  LDL.LU R27, [R1+0x602c] ;  /* 0x00602c00011b7983 */ /* 0x002f280000300800 */
[----:B------:R-:W4:Y:S04]  /*382b0*/  LDL R4, [R1+0x26d8] ;  /* 0x0026d80001047983 */ /* 0x000f280000100800 */
[----:B--2---:R-:W2:Y:S04]  /*382c0*/  LDL.LU R28, [R1+0x6028] ;  /* 0x00602800011c7983 */ /* 0x004ea80000300800 */
[----:B---3--:R-:W3:Y:S04]  /*382d0*/  LDL.LU R29, [R1+0x6024] ;  /* 0x00602400011d7983 */ /* 0x008ee80000300800 */
[----:B----4-:R-:W4:Y:S04]  /*382e0*/  LDL.LU R61, [R1+0x6020] ;  /* 0x00602000013d7983 */ /* 0x010f280000300800 */
[----:B------:R-:W2:Y:S04]  /*382f0*/  LDL.LU R0, [R1+0x601c] ;  /* 0x00601c0001007983 */ /* 0x000ea80000300800 */
[----:B------:R0:W-:Y:S04]  /*38300*/  STS.U16 [R2+UR5+0x8740], R60 ;  /* 0x0087403c02007988 */ /* 0x0001e80008000405 */
[----:B0-----:R-:W2:Y:S04]  /*38310*/  LDL.LU R60, [R1+0x6018] ;  /* 0x00601800013c7983 */ /* 0x001ea80000300800 */
[----:B--2---:R0:W-:Y:S04]  /*38320*/  STS.U16 [R2+UR5+0x8700], R60 ;  /* 0x0087003c02007988 */ /* 0x0041e80008000405 */
[----:B0-----:R-:W2:Y:S01]  /*38330*/  LDL.LU R60, [R1+0x6014] ;  /* 0x00601400013c7983 */ /* 0x001ea20000300800 */
[----:B------:R-:W-:-:S04]  /*38340*/  @!P0 LOP3.LUT R5, R5, R4, RZ, 0x3c, !PT ;  /* 0x0000000405058212 */ /* 0x000fc800078e3cff */
[----:B------:R-:W-:-:S04]  /*38350*/  @!P0 LOP3.LUT R4, R5, R4, RZ, 0x3c, !PT ;  /* 0x0000000405048212 */ /* 0x000fc800078e3cff */
[----:B------:R-:W-:Y:S02]  /*38360*/  @!P0 LOP3.LUT R5, R5, R4, RZ, 0x3c, !PT ;  /* 0x0000000405058212 */ /* 0x000fe400078e3cff */
[----:B--2---:R-:W-:-:S06]  /*38370*/  PRMT R60, RZ, 0x7610, R60 ;  /* 0x00007610ff3c7816 */ /* 0x004fcc000000003c */
[----:B------:R-:W2:Y:S04]  /*38380*/  @!P0 LDG.E.U16 R60, desc[UR66][R4.64] ;  /* 0x00000042043c8981 */ /* 0x000ea8000c1e1500 */
[----:B------:R0:W-:Y:S04]  /*38390*/  STS.U16 [R2+UR5+0x87c0], R0 ;  /* 0x0087c00002007988 */ /* 0x0001e80008000405 */
[----:B----4-:R1:W-:Y:S04]  /*383a0*/  STS.U16 [R2+UR5+0x8780], R61 ;  /* 0x0087803d02007988 */ /* 0x0103e80008000405 */
[----:B0-----:R-:W4:Y:S04]  /*383b0*/  LDL.LU R0, [R1+0x6010] ;  /* 0x0060100001007983 */ /* 0x001f280000300800 */
[----:B-1----:R-:W3:Y:S04]  /*383c0*/  LDL.LU R61, [R1+0x600c] ;  /* 0x00600c00013d7983 */ /* 0x002ee80000300800 */
[----:B--2---:R0:W-:Y:S04]  /*383d0*/  STL [R1+0x574], R60 ;  /* 0x0005743c01007387 */ /* 0x0041e80000100800 */
[----:B0-----:R-:W2:Y:S04]  /*383e0*/  LDL.LU R60, [R1+0x6008] ;  /* 0x00600800013c7983 */ /* 0x001ea80000300800 */
[----:B------:R-:W2:Y:S04]  /*383f0*/  LDL R4, [R1+0x26d0] ;  /* 0x0026d00001047983 */ /* 0x000ea80000100800 */
[----:B------:R-:W2:Y:S01]  /*38400*/  LDL R5, [R1+0x26d4] ;  /* 0x0026d40001057983 */ /* 0x000ea20000100800 */
[----:B---3--:R-:W-:-:S02]  /*38410*/  PRMT R61, RZ, 0x7610, R61 ;  /* 0x00007610ff3d7816 */ /* 0x008fc4000000003d */
[----:B--2---:R-:W-:-:S04]  /*38420*/  @!P1 LOP3.LUT R5, R5, R4, RZ, 0x3c, !PT ;  /* 0x0000000405059212 */ /* 0x004fc800078e3cff */
[----:B------:R-:W-:-:S04]  /*38430*/  @!P1 LOP3.LUT R4, R5, R4, RZ, 0x3c, !PT ;  /* 0x0000000405049212 */ /* 0x000fc800078e3cff */
[----:B------:R-:W-:-:S05]  /*38440*/  @!P1 LOP3.LUT R5, R5, R4, RZ, 0x3c, !PT ;  /* 0x0000000405059212 */ /* 0x000fca00078e3cff */
[----:B------:R-:W2:Y:S04]  /*38450*/  @!P1 LDG.E.U16 R61, desc[UR66][R4.64] ;  /* 0x00000042043d9981 */ /* 0x000ea8000c1e1500 */
[----:B--2---:R0:W-:Y:S04]  /*38460*/  STL [R1+0x570], R61 ;  /* 0x0005703d01007387 */ /* 0x0041e80000100800 */
[----:B0-----:R-:W2:Y:S04]  /*38470*/  LDL.LU R61, [R1+0x6004] ;  /* 0x00600400013d7983 */ /* 0x001ea80000300800 */
[----:B------:R-:W3:Y:S04]  /*38480*/  LDL R4, [R1+0x2698] ;  /* 0x0026980001047983 */ /* 0x000ee80000100800 */
[----:B------:R-:W3:Y:S01]  /*38490*/  LDL R5, [R1+0x269c] ;  /* 0x00269c0001057983 */ /* 0x000ee20000100800 */
[----:B------:R-:W-:-:S02]  /*384a0*/  PRMT R60, RZ, 0x7610, R60 ;  /* 0x00007610ff3c7816 */ /* 0x000fc4000000003c */
[----:B---3--:R-:W-:-:S04]  /*384b0*/  @!P0 LOP3.LUT R5, R5, R4, RZ, 0x3c, !PT ;  /* 0x0000000405058212 */ /* 0x008fc800078e3cff */
[----:B------:R-:W-:-:S04]  /*384c0*/  @!P0 LOP3.LUT R4, R5, R4, RZ, 0x3c, !PT ;  /* 0x0000000405048212 */ /* 0x000fc800078e3cff */
[----:B------:R-:W-:-:S05]  /*384d0*/  @!P0 LOP3.LUT R5, R5, R4, RZ, 0x3c, !PT ;  /* 0x0000000405058212 */ /* 0x000fca00078e3cff */
[----:B------:R-:W3:Y:S04]  /*384e0*/  @!P0 LDG.E.U16 R60, desc[UR66][R4.64] ;  /* 0x00000042043c8981 */ /* 0x000ee8000c1e1500 */
[----:B---3--:R0:W-:Y:S04]  /*384f0*/  STL [R1+0x40c], R60 ;  /* 0x00040c3c01007387 */ /* 0x0081e80000100800 */
[----:B0-----:R-:W3:Y:S04]  /*38500*/  LDL.LU R60, [R1+0x6000] ;  /* 0x00600000013c7983 */ /* 0x001ee80000300800 */
[----:B------:R-:W3:Y:S04]  /*38510*/  LDL R4, [R1+0x2690] ;  /* 0x0026900001047983 */ /* 0x000ee80000100800 */
[----:B------:R-:W3:Y:S01]  /*38520*/  LDL R5, [R1+0x2694] ;  /* 0x0026940001057983 */ /* 0x000ee20000100800 */
[----:B--2---:R-:W-:-:S02]  /*38530*/  PRMT R61, RZ, 0x7610, R61 ;  /* 0x00007610ff3d7816 */ /* 0x004fc4000000003d */
[----:B---3--:R-:W-:-:S04]  /*38540*/  @!P1 LOP3.LUT R5, R5, R4, RZ, 0x3c, !PT ;  /* 0x0000000405059212 */ /* 0x008fc800078e3cff */
        /* <DEDUP_REMOVED lines=698> */
[----:B------:R-:W2:Y:S04]  /*3b0f0*/  LDL R4, [R1+0x1cd0] ;  /* 0x001cd00001047983 */ /* 0x000ea80000100800 */
[----:B------:R-:W2:Y:S01]  /*3b100*/  LDL R5, [R1+0x1cd4] ;  /* 0x001cd40001057983 */ /* 0x000ea20000100800 */
[----:B------:R-:W-:-:S02]  /*3b110*/  PRMT R27, RZ, 0x7610, R27 ;  /* 0x00007610ff1b7816 */ /* 0x000fc4000000001b */
[----:B--2---:R-:W-:-:S04]  /*3b120*/  @!P1 LOP3.LUT R5, R5, R4, RZ, 0x3c, !PT ;  /* 0x0000000405059212 */ /* 0x004fc800078e3cff */
[----:B------:R-:W-:-:S04]  /*3b130*/  @!P1 LOP3.LUT R4, R5, R4, RZ, 0x3c, !PT ;  /* 0x0000000405049212 */ /* 0x000fc800078e3cff */
[----:B------:R-:W-:-:S05]  /*3b140*/  @!P1 LOP3.LUT R5, R5, R4, RZ, 0x3c, !PT ;  /* 0x0000000405059212 */ /* 0x000fca00078e3cff */
[----:B------:R0:W2:Y:S04]  /*3b150*/  @!P1 LDG.E.U16 R27, desc[UR66][R4.64] ;  /* 0x00000042041b9981 */ /* 0x0000a8000c1e1500 */
[----:B------:R-:W0:Y:S04]  /*3b160*/  LDL R4, [R1+0x1c98] ;  /* 0x001c980001047983 */ /* 0x000e280000100800 */
[----:B------:R-:W0:Y:S01]  /*3b170*/  LDL R5, [R1+0x1c9c] ;  /* 0x001c9c0001057983 */ /* 0x000e220000100800 */
[----:B---3--:R-:W-:Y:S02]  /*3b180*/  PRMT R60, RZ, 0x7610, R60 ;  /* 0x00007610ff3c7816 */ /* 0x008fe4000000003c */
[----:B0-----:R-:W-:-:S04]  /*3b190*/  @!P0 LOP3.LUT R5, R5, R4, RZ, 0x3c, !PT ;  /* 0x0000000405058212 */ /* 0x001fc800078e3cff */
[----:B------:R-:W-:-:S04]  /*3b1a0*/  @!P0 LOP3.LUT R4, R5, R4, RZ, 0x3c, !PT ;  /* 0x0000000405048212 */ /* 0x000fc800078e3cff */
[----:B------:R-:W-:-:S05]  /*3b1b0*/  @!P0 LOP3.LUT R5, R5, R4, RZ, 0x3c, !PT ;  /* 0x0000000405058212 */ /* 0x000fca00078e3cff */
[----:B------:R-:W3:Y:S04]  /*3b1c0*/  @!P0 LDG.E.U16 R60, desc[UR66][R4.64] ;  /* 0x00000042043c8981 */ /* 0x000ee8000c1e1500 */
[----:B--2---:R0:W-:Y:S04]  /*3b1d0*/  STL [R1+0x20], R27 ;  /* 0x0000201b01007387 */ /* 0x0041e80000100800 */
[----:B0-----:R-:W2:Y:S04]  /*3b1e0*/  LDL R27, [R1+0x1c14] ;  /* 0x001c1400011b7983 */ /* 0x001ea80000100800 */
        /* <DEDUP_REMOVED lines=11> */
[----:B------:R-:W-:Y:S02]  /*3b2a0*/  PRMT R61, RZ, 0x7610, R61 ;  /* 0x00007610ff3d7816 */ /* 0x000fe4000000003d */
        /* <DEDUP_REMOVED lines=14> */
[----:B------:R-:W2:Y:S04]  /*3b390*/  @!P1 LDG.E.U16 R60, desc[UR66][R4.64] ;  /* 0x00000042043c9981 */ /* 0x000ea8000c1e1500 */
        /* <DEDUP_REMOVED lines=8> */
[----:B------:R-:W2:Y:S01]  /*3b420*/  @!P0 LDG.E.U16 R61, desc[UR66][R4.64] ;  /* 0x00000042043d8981 */ /* 0x000ea2000c1e1500 */
[----:B------:R-:W-:-:S03]  /*3b430*/  PRMT R60, RZ, 0x7610, R60 ;  /* 0x00007610ff3c7816 */ /* 0x000fc6000000003c */
[----:B--2---:R0:W-:Y:S04]  /*3b440*/  STL [R1+0xc], R61 ;  /* 0x00000c3d01007387 */ /* 0x0041e80000100800 */
[----:B0-----:R-:W2:Y:S04]  /*3b450*/  LDL.LU R61, [R1+0x5eb8] ;  /* 0x005eb800013d7983 */ /* 0x001ea80000300800 */
[----:B------:R-:W3:Y:S01]  /*3b460*/  LDL R5, [R1+0x1c10] ;  /* 0x001c100001057983 */ /* 0x000ee20000100800 */
[----:B------:R-:W-:-:S03]  /*3b470*/  @!P1 IMAD.MOV.U32 R4, RZ, RZ, R27 ;  /* 0x000000ffff049224 */ /* 0x000fc600078e001b */
[----:B------:R-:W2:Y:S04]  /*3b480*/  LDL R27, [R1+0x1b94] ;  /* 0x001b9400011b7983 */ /* 0x000ea80000100800 */
[----:B---3--:R-:W3:Y:S04]  /*3b490*/  @!P1 LDG.E.U16 R60, desc[UR66][R4.64] ;  /* 0x00000042043c9981 */ /* 0x008ee8000c1e1500 */
        /* <DEDUP_REMOVED lines=8> */
[----:B------:R-:W2:Y:S01]  /*3b520*/  @!P0 LDG.E.U16 R3, desc[UR66][R4.64] ;  /* 0x0000004204038981 */ /* 0x000ea2000c1e1500 */
[----:B------:R-:W-:-:S03]  /*3b530*/  PRMT R61, RZ, 0x7610, R61 ;  /* 0x00007610ff3d7816 */ /* 0x000fc6000000003d */
[----:B--2---:R-:W-:Y:S04]  /*3b540*/  STL [R1+0x4], R3 ;  /* 0x0000040301007387 */ /* 0x004fe80000100800 */
[----:B------:R-:W2:Y:S01]  /*3b550*/  LDL R5, [R1+0x1bd0] ;  /* 0x001bd00001057983 */ /* 0x000ea20000100800 */
[----:B------:R-:W-:Y:S01]  /*3b560*/  @!P1 IMAD.MOV.U32 R4, RZ, RZ, R26 ;  /* 0x000000ffff049224 */ /* 0x000fe200078e001a */
[----:B------:R-:W-:Y:S02]  /*3b570*/  PRMT R59, RZ, 0x7610, R59 ;  /* 0x00007610ff3b7816 */ /* 0x000fe4000000003b */
[----:B------:R-:W3:Y:S04]  /*3b580*/  LDL R26, [R1+0x1b54] ;  /* 0x001b5400011a7983 */ /* 0x000ee80000100800 */
[----:B--2---:R0:W2:Y:S04]  /*3b590*/  @!P1 LDG.E.U16 R61, desc[UR66][R4.64] ;  /* 0x00000042043d9981 */ /* 0x0040a8000c1e1500 */
[----:B------:R-:W0:Y:S04]  /*3b5a0*/  LDL R4, [R1+0x1b98] ;  /* 0x001b980001047983 */ /* 0x000e280000100800 */
[----:B------:R-:W0:Y:S02]  /*3b5b0*/  LDL R5, [R1+0x1b9c] ;  /* 0x001b9c0001057983 */ /* 0x000e240000100800 */
[----:B0-----:R-:W-:-:S04]  /*3b5c0*/  @!P0 LOP3.LUT R5, R5, R4, RZ, 0x3c, !PT ;  /* 0x0000000405058212 */ /* 0x001fc800078e3cff */
[----:B------:R-:W-:-:S04]  /*3b5d0*/  @!P0 LOP3.LUT R4, R5, R4, RZ, 0x3c, !PT ;  /* 0x0000000405048212 */ /* 0x000fc800078e3cff */
[----:B------:R-:W-:Y:S01]  /*3b5e0*/  @!P0 LOP3.LUT R5, R5, R4, RZ, 0x3c, !PT ;  /* 0x0000000405058212 */ /* 0x000fe200078e3cff */
[----:B--2---:R0:W-:Y:S04]  /*3b5f0*/  STL [R1+0x5e3c], R61 ;  /* 0x005e3c3d01007387 */ /* 0x0041e80000100800 */
[----:B------:R1:W2:Y:S01]  /*3b600*/  @!P0 LDG.E.U16 R59, desc[UR66][R4.64] ;  /* 0x00000042043b8981 */ /* 0x0002a2000c1e1500 */
[----:B------:R-:W-:-:S03]  /*3b610*/  PRMT R58, RZ, 0x7610, R58 ;  /* 0x00007610ff3a7816 */ /* 0x000fc6000000003a */
[----:B0-----:R-:W3:Y:S04]  /*3b620*/  LDL R61, [R1+0x1b50] ;  /* 0x001b5000013d7983 */ /* 0x001ee80000100800 */
[----:B------:R-:W3:Y:S01]  /*3b630*/  LDL R5, [R1+0x1b90] ;  /* 0x001b900001057983 */ /* 0x000ee20000100800 */
[----:B-1----:R-:W-:-:S03]  /*3b640*/  @!P1 IMAD.MOV.U32 R4, RZ, RZ, R27 ;  /* 0x000000ffff049224 */ /* 0x002fc600078e001b */
[----:B--2---:R0:W-:Y:S01]  /*3b650*/  STL [R1+0x5e40], R59 ;  /* 0x005e403b01007387 */ /* 0x0041e20000100800 */
[----:B------:R-:W-:Y:S02]  /*3b660*/  PRMT R57, RZ, 0x7610, R57 ;  /* 0x00007610ff397816 */ /* 0x000fe40000000039 */
[----:B------:R-:W-:Y:S01]  /*3b670*/  PRMT R56, RZ, 0x7610, R56 ;  /* 0x00007610ff387816 */ /* 0x000fe20000000038 */
[----:B------:R-:W2:Y:S04]  /*3b680*/  LDL R27, [R1+0x1b1c] ;  /* 0x001b1c00011b7983 */ /* 0x000ea80000100800 */
[----:B0-----:R-:W2:Y:S04]  /*3b690*/  LDL R59, [R1+0x1b5c] ;  /* 0x001b5c00013b7983 */ /* 0x001ea80000100800 */
[----:B---3--:R2:W3:Y:S04]  /*3b6a0*/  @!P1 LDG.E.U16 R58, desc[UR66][R4.64] ;  /* 0x00000042043a9981 */ /* 0x0084e8000c1e1500 */
[----:B------:R-:W3:Y:S01]  /*3b6b0*/  LDL R5, [R1+0x1b58] ;  /* 0x001b580001057983 */ /* 0x000ee20000100800 */
[----:B--2---:R-:W-:-:S05]  /*3b6c0*/  @!P0 MOV R4, R59 ;  /* 0x0000003b00048202 */ /* 0x004fca0000000f00 */
[----:B---3--:R0:W2:Y:S04]  /*3b6d0*/  @!P0 LDG.E.U16 R57, desc[UR66][R4.64] ;  /* 0x0000004204398981 */ /* 0x0080a8000c1e1500 */
[----:B------:R1:W-:Y:S01]  /*3b6e0*/  STL [R1+0x5e44], R58 ;  /* 0x005e443a01007387 */ /* 0x0003e20000100800 */
[----:B0-----:R-:W-:Y:S02]  /*3b6f0*/  @!P1 IMAD.MOV.U32 R4, RZ, RZ, R26 ;  /* 0x000000ffff049224 */ /* 0x001fe400078e001a */
[----:B------:R-:W-:Y:S01]  /*3b700*/  @!P1 IMAD.MOV.U32 R5, RZ, RZ, R61 ;  /* 0x000000ffff059224 */ /* 0x000fe200078e003d */
[----:B-1----:R-:W3:Y:S04]  /*3b710*/  LDL R58, [R1+0x1b14] ;  /* 0x001b1400013a7983 */ /* 0x002ee80000100800 */
[----:B------:R0:W3:Y:S04]  /*3b720*/  @!P1 LDG.E.U16 R56, desc[UR66][R4.64] ;  /* 0x0000004204389981 */ /* 0x0000e8000c1e1500 */
[----:B--2---:R1:W-:Y:S04]  /*3b730*/  STL [R1+0x5e48], R57 ;  /* 0x005e483901007387 */ /* 0x0043e80000100800 */
[----:B------:R-:W2:Y:S01]  /*3b740*/  LDL R5, [R1+0x1b18] ;  /* 0x001b180001057983 */ /* 0x000ea20000100800 */
[----:B------:R-:W-:Y:S01]  /*3b750*/  PRMT R55, RZ, 0x7610, R55 ;  /* 0x00007610ff377816 */ /* 0x000fe20000000037 */
[----:B0-----:R-:W-:-:S02]  /*3b760*/  @!P0 IMAD.MOV.U32 R4, RZ, RZ, R27 ;  /* 0x000000ffff048224 */ /* 0x001fc400078e001b */
[----:B------:R-:W4:Y:S04]  /*3b770*/  LDL R61, [R1+0x1ad8] ;  /* 0x001ad800013d7983 */ /* 0x000f280000100800 */
[----:B------:R-:W4:Y:S04]  /*3b780*/  LDL R59, [R1+0x1adc] ;  /* 0x001adc00013b7983 */ /* 0x000f280000100800 */
[----:B------:R-:W4:Y:S04]  /*3b790*/  LDL R26, [R1+0x1ad4] ;  /* 0x001ad400011a7983 */ /* 0x000f280000100800 */
[----:B-1----:R-:W4:Y:S04]  /*3b7a0*/  LDL R57, [R1+0x1ad0] ;  /* 0x001ad00001397983 */ /* 0x002f280000100800 */
[----:B---3--:R0:W-:Y:S04]  /*3b7b0*/  STL [R1+0x5e4c], R56 ;  /* 0x005e4c3801007387 */ /* 0x0081e80000100800 */
[----:B------:R-:W3:Y:S04]  /*3b7c0*/  LDL R27, [R1+0x1a9c] ;  /* 0x001a9c00011b7983 */ /* 0x000ee80000100800 */
[----:B0-----:R-:W3:Y:S04]  /*3b7d0*/  LDL R56, [R1+0x1a98] ;  /* 0x001a980001387983 */ /* 0x001ee80000100800 */
[----:B--2---:R0:W2:Y:S04]  /*3b7e0*/  @!P0 LDG.E.U16 R55, desc[UR66][R4.64] ;  /* 0x0000004204378981 */ /* 0x0040a8000c1e1500 */
[----:B------:R-:W2:Y:S01]  /*3b7f0*/  LDL R5, [R1+0x1b10] ;  /* 0x001b100001057983 */ /* 0x000ea20000100800 */
[----:B------:R-:W-:Y:S01]  /*3b800*/  PRMT R54, RZ, 0x7610, R54 ;  /* 0x00007610ff367816 */ /* 0x000fe20000000036 */
[----:B0-----:R-:W-:Y:S01]  /*3b810*/  @!P1 IMAD.MOV.U32 R4, RZ, RZ, R58 ;  /* 0x000000ffff049224 */ /* 0x001fe200078e003a */
[----:B------:R-:W-:-:S02]  /*3b820*/  PRMT R53, RZ, 0x7610, R53 ;  /* 0x00007610ff357816 */ /* 0x000fc40000000035 */
[----:B------:R-:W-:Y:S02]  /*3b830*/  PRMT R52, RZ, 0x7610, R52 ;  /* 0x00007610ff347816 */ /* 0x000fe40000000034 */
[----:B------:R-:W-:Y:S01]  /*3b840*/  PRMT R51, RZ, 0x7610, R51 ;  /* 0x00007610ff337816 */ /* 0x000fe20000000033 */
[----:B--2---:R4:W2:Y:S02]  /*3b850*/  @!P1 LDG.E.U16 R54, desc[UR66][R4.64] ;  /* 0x0000004204369981 */ /* 0x0048a4000c1e1500 */
[----:B----4-:R-:W-:Y:S02]  /*3b860*/  @!P0 IMAD.MOV.U32 R4, RZ, RZ, R59 ;  /* 0x000000ffff048224 */ /* 0x010fe400078e003b */
[----:B------:R-:W-:-:S05]  /*3b870*/  @!P0 IMAD.MOV.U32 R5, RZ, RZ, R61 ;  /* 0x000000ffff058224 */ /* 0x000fca00078e003d */
[----:B------:R0:W4:Y:S02]  /*3b880*/  @!P0 LDG.E.U16 R53, desc[UR66][R4.64] ;  /* 0x0000004204358981 */ /* 0x000124000c1e1500 */
[----:B0-----:R-:W-:Y:S02]  /*3b890*/  @!P1 IMAD.MOV.U32 R4, RZ, RZ, R26 ;  /* 0x000000ffff049224 */ /* 0x001fe400078e001a */
[----:B------:R-:W-:-:S05]  /*3b8a0*/  @!P1 IMAD.MOV.U32 R5, RZ, RZ, R57 ;  /* 0x000000ffff059224 */ /* 0x000fca00078e0039 */
[----:B------:R3:W4:Y:S04]  /*3b8b0*/  @!P1 LDG.E.U16 R52, desc[UR66][R4.64] ;  /* 0x0000004204349981 */ /* 0x000728000c1e1500 */
[----:B------:R0:W-:Y:S04]  /*3b8c0*/  STL [R1+0x5e50], R55 ;  /* 0x005e503701007387 */ /* 0x0001e80000100800 */
[----:B------:R-:W4:Y:S01]  /*3b8d0*/  LDL R58, [R1+0x1a90] ;  /* 0x001a9000013a7983 */ /* 0x000f220000100800 */
[----:B---3--:R-:W-:Y:S02]  /*3b8e0*/  @!P0 IMAD.MOV.U32 R4, RZ, RZ, R27 ;  /* 0x000000ffff048224 */ /* 0x008fe400078e001b */
[----:B------:R-:W-:Y:S01]  /*3b8f0*/  @!P0 IMAD.MOV.U32 R5, RZ, RZ, R56 ;  /* 0x000000ffff058224 */ /* 0x000fe200078e0038 */
[----:B0-----:R-:W3:Y:S04]  /*3b900*/  LDL R55, [R1+0x1a94] ;  /* 0x001a940001377983 */ /* 0x001ee80000100800 */
[----:B------:R3:W3:Y:S01]  /*3b910*/  @!P0 LDG.E.U16 R51, desc[UR66][R4.64] ;  /* 0x0000004204338981 */ /* 0x0006e2000c1e1500 */
[----:B------:R-:W-:-:S03]  /*3b920*/  PRMT R50, RZ, 0x7610, R50 ;  /* 0x00007610ff327816 */ /* 0x000fc60000000032 */
[----:B--2---:R0:W-:Y:S04]  /*3b930*/  STL [R1+0x5e54], R54 ;  /* 0x005e543601007387 */ /* 0x0041e80000100800 */
[----:B----4-:R1:W-:Y:S04]  /*3b940*/  STL [R1+0x5e58], R53 ;  /* 0x005e583501007387 */ /* 0x0103e80000100800 */
[----:B------:R-:W2:Y:S04]  /*3b950*/  LDL R57, [R1+0x1a58] ;  /* 0x001a580001397983 */ /* 0x000ea80000100800 */
[----:B------:R-:W4:Y:S04]  /*3b960*/  LDL R26, [R1+0x1a5c] ;  /* 0x001a5c00011a7983 */ /* 0x000f280000100800 */
[----:B------:R0:W-:Y:S04]  /*3b970*/  STL [R1+0x5e5c], R52 ;  /* 0x005e5c3401007387 */ /* 0x0001e80000100800 */
[----:B------:R-:W4:Y:S04]  /*3b980*/  LDL R56, [R1+0x1a50] ;  /* 0x001a500001387983 */ /* 0x000f280000100800 */
[----:B------:R-:W4:Y:S01]  /*3b990*/  LDL R27, [R1+0x1a54] ;  /* 0x001a5400011b7983 */ /* 0x000f220000100800 */
[----:B---3--:R-:W-:-:S03]  /*3b9a0*/  @!P1 IMAD.MOV.U32 R4, RZ, RZ, R55 ;  /* 0x000000ffff049224 */ /* 0x008fc600078e0037 */
[----:B------:R3:W-:Y:S04]  /*3b9b0*/  STL [R1+0x5e60], R51 ;  /* 0x005e603301007387 */ /* 0x0007e80000100800 */
[----:B------:R-:W3:Y:S04]  /*3b9c0*/  LDL R55, [R1+0x1a1c] ;  /* 0x001a1c0001377983 */ /* 0x000ee80000100800 */
[----:B0-----:R-:W3:Y:S01]  /*3b9d0*/  LDL R54, [R1+0x2ec4] ;  /* 0x002ec40001367983 */ /* 0x001ee20000100800 */
[----:B------:R-:W-:-:S03]  /*3b9e0*/  @!P1 IMAD.MOV.U32 R5, RZ, RZ, R58 ;  /* 0x000000ffff059224 */ /* 0x000fc600078e003a */
[----:B-1----:R-:W3:Y:S04]  /*3b9f0*/  LDL R53, [R1+0x2ec0] ;  /* 0x002ec00001357983 */ /* 0x002ee80000100800 */
[----:B------:R-:W3:Y:S04]  /*3ba00*/  LDL R52, [R1+0x2ecc] ;  /* 0x002ecc0001347983 */ /* 0x000ee80000100800 */
[----:B------:R2:W3:Y:S01]  /*3ba10*/  @!P1 LDG.E.U16 R50, desc[UR66][R4.64] ;  /* 0x0000004204329981 */ /* 0x0004e2000c1e1500 */
[----:B------:R-:W-:Y:S02]  /*3ba20*/  PRMT R49, RZ, 0x7610, R49 ;  /* 0x00007610ff317816 */ /* 0x000fe40000000031 */
[----:B------:R-:W-:-:S02]  /*3ba30*/  PRMT R48, RZ, 0x7610, R48 ;  /* 0x00007610ff307816 */ /* 0x000fc40000000030 */
[----:B------:R-:W-:Y:S02]  /*3ba40*/  PRMT R47, RZ, 0x7610, R47 ;  /* 0x00007610ff2f7816 */ /* 0x000fe4000000002f */
[----:B------:R-:W-:Y:S01]  /*3ba50*/  PRMT R46, RZ, 0x7610, R46 ;  /* 0x00007610ff2e7816 */ /* 0x000fe2000000002e */
[----:B--2---:R-:W-:Y:S02]  /*3ba60*/  @!P0 IMAD.MOV.U32 R5, RZ, RZ, R57 ;  /* 0x000000ffff058224 */ /* 0x004fe400078e0039 */
[----:B----4-:R-:W-:-:S05]  /*3ba70*/  @!P0 IMAD.MOV.U32 R4, RZ, RZ, R26 ;  /* 0x000000ffff048224 */ /* 0x010fca00078e001a */
[----:B------:R0:W2:Y:S02]  /*3ba80*/  @!P0 LDG.E.U16 R49, desc[UR66][R4.64] ;  /* 0x0000004204318981 */ /* 0x0000a4000c1e1500 */
[----:B0-----:R-:W-:Y:S02]  /*3ba90*/  @!P1 IMAD.MOV.U32 R5, RZ, RZ, R56 ;  /* 0x000000ffff059224 */ /* 0x001fe400078e0038 */
[----:B------:R-:W-:-:S05]  /*3baa0*/  @!P1 IMAD.MOV.U32 R4, RZ, RZ, R27 ;  /* 0x000000ffff049224 */ /* 0x000fca00078e001b */
[----:B------:R3:W4:Y:S02]  /*3bab0*/  @!P1 LDG.E.U16 R48, desc[UR66][R4.64] ;  /* 0x0000004204309981 */ /* 0x000724000c1e1500 */
[----:B---3--:R-:W-:Y:S02]  /*3bac0*/  @!P0 IMAD.MOV.U32 R5, RZ, RZ, R55 ;  /* 0x000000ffff058224 */ /* 0x008fe400078e0037 */
[----:B------:R-:W-:-:S05]  /*3bad0*/  @!P0 IMAD.MOV.U32 R4, RZ, RZ, R54 ;  /* 0x000000ffff048224 */ /* 0x000fca00078e0036 */
[----:B------:R0:W3:Y:S04]  /*3bae0*/  @!P0 LDG.E.U16 R47, desc[UR66][R4.64] ;  /* 0x00000042042f8981 */ /* 0x0000e8000c1e1500 */
[----:B------:R1:W-:Y:S04]  /*3baf0*/  STL [R1+0x5e64], R50 ;  /* 0x005e643201007387 */ /* 0x0003e80000100800 */
[----:B------:R-:W3:Y:S04]  /*3bb00*/  LDL R51, [R1+0x2ef8] ;  /* 0x002ef80001337983 */ /* 0x000ee80000100800 */
[----:B------:R-:W3:Y:S01]  /*3bb10*/  LDL R26, [R1+0x2f04] ;  /* 0x002f0400011a7983 */ /* 0x000ee20000100800 */
[----:B0-----:R-:W-:-:S02]  /*3bb20*/  @!P1 IMAD.MOV.U32 R4, RZ, RZ, R52 ;  /* 0x000000ffff049224 */ /* 0x001fc400078e0034 */
[----:B------:R-:W-:-:S05]  /*3bb30*/  @!P1 IMAD.MOV.U32 R5, RZ, RZ, R53 ;  /* 0x000000ffff059224 */ /* 0x000fca00078e0035 */
[----:B------:R0:W3:Y:S01]  /*3bb40*/  @!P1 LDG.E.U16 R46, desc[UR66][R4.64] ;  /* 0x00000042042e9981 */ /* 0x0000e2000c1e1500 */
[----:B------:R-:W-:-:S03]  /*3bb50*/  PRMT R45, RZ, 0x7610, R45 ;  /* 0x00007610ff2d7816 */ /* 0x000fc6000000002d */
[----:B--2---:R2:W-:Y:S04]  /*3bb60*/  STL [R1+0x5e68], R49 ;  /* 0x005e683101007387 */ /* 0x0045e80000100800 */
[----:B-1----:R-:W3:Y:S04]  /*3bb70*/  LDL R50, [R1+0x2f00] ;  /* 0x002f000001327983 */ /* 0x002ee80000100800 */
[----:B------:R-:W3:Y:S04]  /*3bb80*/  LDL R27, [R1+0x2f0c] ;  /* 0x002f0c00011b7983 */ /* 0x000ee80000100800 */
[----:B----4-:R-:W-:Y:S04]  /*3bb90*/  STL [R1+0x5e6c], R48 ;  /* 0x005e6c3001007387 */ /* 0x010fe80000100800 */
[----:B---3--:R1:W-:Y:S04]  /*3bba0*/  STL [R1+0x5e70], R47 ;  /* 0x005e702f01007387 */ /* 0x0083e80000100800 */
[----:B--2---:R-:W2:Y:S04]  /*3bbb0*/  LDL R49, [R1+0x2f38] ;  /* 0x002f380001317983 */ /* 0x004ea80000100800 */
[----:B-1----:R-:W3:Y:S01]  /*3bbc0*/  LDL R47, [R1+0x2f44] ;  /* 0x002f4400012f7983 */ /* 0x002ee20000100800 */
[----:B0-----:R-:W-:-:S02]  /*3bbd0*/  @!P0 IMAD.MOV.U32 R4, RZ, RZ, R26 ;  /* 0x000000ffff048224 */ /* 0x001fc400078e001a */
[----:B------:R-:W-:Y:S01]  /*3bbe0*/  @!P0 IMAD.MOV.U32 R5, RZ, RZ, R51 ;  /* 0x000000ffff058224 */ /* 0x000fe200078e0033 */
[----:B------:R0:W-:Y:S04]  /*3bbf0*/  STL [R1+0x5e74], R46 ;  /* 0x005e742e01007387 */ /* 0x0001e80000100800 */
[----:B------:R-:W4:Y:S04]  /*3bc00*/  LDL R51, [R1+0x2f40] ;  /* 0x002f400001337983 */ /* 0x000f280000100800 */
[----:B------:R-:W4:Y:S04]  /*3bc10*/  LDL R26, [R1+0x2f4c] ;  /* 0x002f4c00011a7983 */ /* 0x000f280000100800 */
[----:B------:R1:W4:Y:S01]  /*3bc20*/  @!P0 LDG.E.U16 R45, desc[UR66][R4.64] ;  /* 0x00000042042d8981 */ /* 0x000322000c1e1500 */
[----:B------:R-:W-:-:S02]  /*3bc30*/  PRMT R44, RZ, 0x7610, R44 ;  /* 0x00007610ff2c7816 */ /* 0x000fc4000000002c */
[----:B------:R-:W-:Y:S02]  /*3bc40*/  PRMT R43, RZ, 0x7610, R43 ;  /* 0x00007610ff2b7816 */ /* 0x000fe4000000002b */
[----:B------:R-:W-:Y:S01]  /*3bc50*/  PRMT R42, RZ, 0x7610, R42 ;  /* 0x00007610ff2a7816 */ /* 0x000fe2000000002a */
[----:B-1----:R-:W-:Y:S01]  /*3bc60*/  @!P1 IMAD.MOV.U32 R5, RZ, RZ, R50 ;  /* 0x000000ffff059224 */ /* 0x002fe200078e0032 */
[----:B------:R-:W-:-:S05]  /*3bc70*/  @!P1 MOV R4, R27 ;  /* 0x0000001b00049202 */ /* 0x000fca0000000f00 */
[----:B------:R2:W4:Y:S02]  /*3bc80*/  @!P1 LDG.E.U16 R44, desc[UR66][R4.64] ;  /* 0x00000042042c9981 */ /* 0x000524000c1e1500 */
[----:B--2---:R-:W-:Y:S02]  /*3bc90*/  @!P0 IMAD.MOV.U32 R5, RZ, RZ, R49 ;  /* 0x000000ffff058224 */ /* 0x004fe400078e0031 */
[----:B---3--:R-:W-:-:S05]  /*3bca0*/  @!P0 IMAD.MOV.U32 R4, RZ, RZ, R47 ;  /* 0x000000ffff048224 */ /* 0x008fca00078e002f */
[----:B------:R1:W2:Y:S04]  /*3bcb0*/  @!P0 LDG.E.U16 R43, desc[UR66][R4.64] ;  /* 0x00000042042b8981 */ /* 0x0002a8000c1e1500 */
[----:B----4-:R-:W-:Y:S04]  /*3bcc0*/  STL [R1+0x5e78], R45 ;  /* 0x005e782d01007387 */ /* 0x010fe80000100800 */
[----:B------:R-:W3:Y:S04]  /*3bcd0*/  LDL R50, [R1+0x2f78] ;  /* 0x002f780001327983 */ /* 0x000ee80000100800 */
[----:B------:R-:W4:Y:S04]  /*3bce0*/  LDL R27, [R1+0x2f84] ;  /* 0x002f8400011b7983 */ /* 0x000f280000100800 */
[----:B------:R-:W4:Y:S01]  /*3bcf0*/  LDL R48, [R1+0x2f8c] ;  /* 0x002f8c0001307983 */ /* 0x000f220000100800 */
[----:B-1----:R-:W-:-:S02]  /*3bd00*/  @!P1 IMAD.MOV.U32 R4, RZ, RZ, R26 ;  /* 0x000000ffff049224 */ /* 0x002fc400078e001a */
[----:B------:R-:W-:-:S05]  /*3bd10*/  @!P1 IMAD.MOV.U32 R5, RZ, RZ, R51 ;  /* 0x000000ffff059224 */ /* 0x000fca00078e0033 */
[----:B------:R3:W4:Y:S01]  /*3bd20*/  @!P1 LDG.E.U16 R42, desc[UR66][R4.64] ;  /* 0x00000042042a9981 */ /* 0x000722000c1e1500 */
[----:B------:R-:W-:-:S03]  /*3bd30*/  PRMT R41, RZ, 0x7610, R41 ;  /* 0x00007610ff297816 */ /* 0x000fc60000000029 */
[----:B------:R1:W-:Y:S04]  /*3bd40*/  STL [R1+0x5e7c], R44 ;  /* 0x005e7c2c01007387 */ /* 0x0003e80000100800 */
[----:B------:R-:W4:Y:S04]  /*3bd50*/  LDL R49, [R1+0x2f80] ;  /* 0x002f800001317983 */ /* 0x000f280000100800 */
[----:B------:R-:W4:Y:S04]  /*3bd60*/  LDL R47, [R1+0x2fb8] ;  /* 0x002fb800012f7983 */ /* 0x000f280000100800 */
[----:B0-----:R-:W4:Y:S04]  /*3bd70*/  LDL R46, [R1+0x2fc4] ;  /* 0x002fc400012e7983 */ /* 0x001f280000100800 */
[----:B-1----:R-:W4:Y:S04]  /*3bd80*/  LDL R44, [R1+0x2fcc] ;  /* 0x002fcc00012c7983 */ /* 0x002f280000100800 */
[----:B--2---:R0:W-:Y:S04]  /*3bd90*/  STL [R1+0x5e80], R43 ;  /* 0x005e802b01007387 */ /* 0x0041e80000100800 */
[----:B------:R-:W2:Y:S04]  /*3bda0*/  LDL R45, [R1+0x2fc0] ;  /* 0x002fc000012d7983 */ /* 0x000ea80000100800 */
[----:B------:R-:W2:Y:S01]  /*3bdb0*/  LDL R26, [R1+0x3004] ;  /* 0x00300400011a7983 */ /* 0x000ea20000100800 */
[----:B---3--:R-:W-:-:S02]  /*3bdc0*/  @!P0 IMAD.MOV.U32 R5, RZ, RZ, R50 ;  /* 0x000000ffff058224 */ /* 0x008fc400078e0032 */
[----:B----4-:R-:W-:-:S05]  /*3bdd0*/  @!P0 IMAD.MOV.U32 R4, RZ, RZ, R27 ;  /* 0x000000ffff048224 */ /* 0x010fca00078e001b */
[----:B------:R1:W3:Y:S04]  /*3bde0*/  @!P0 LDG.E.U16 R41, desc[UR66][R4.64] ;  /* 0x0000004204298981 */ /* 0x0002e8000c1e1500 */
[----:B------:R4:W-:Y:S04]  /*3bdf0*/  STL [R1+0x5e84], R42 ;  /* 0x005e842a01007387 */ /* 0x0009e80000100800 */
[----:B------:R-:W4:Y:S01]  /*3be00*/  LDL R27, [R1+0x2ff8] ;  /* 0x002ff800011b7983 */ /* 0x000f220000100800 */
[----:B------:R-:W-:Y:S01]  /*3be10*/  PRMT R40, RZ, 0x7610, R40 ;  /* 0x00007610ff287816 */ /* 0x000fe20000000028 */
[----:B-1----:R-:W-:Y:S01]  /*3be20*/  @!P1 IMAD.MOV.U32 R4, RZ, RZ, R48 ;  /* 0x000000ffff049224 */ /* 0x002fe200078e0030 */
[----:B------:R-:W-:-:S02]  /*3be30*/  PRMT R39, RZ, 0x7610, R39 ;  /* 0x00007610ff277816 */ /* 0x000fc40000000027 */
[----:B------:R-:W-:Y:S02]  /*3be40*/  PRMT R38, RZ, 0x7610, R38 ;  /* 0x00007610ff267816 */ /* 0x000fe40000000026 */
[----:B------:R-:W-:Y:S01]  /*3be50*/  PRMT R24, RZ, 0x7610, R24 ;  /* 0x00007610ff187816 */ /* 0x000fe20000000018 */
[----:B------:R-:W-:-:S05]  /*3be60*/  @!P1 IMAD.MOV.U32 R5, RZ, RZ, R49 ;  /* 0x000000ffff059224 */ /* 0x000fca00078e0031 */
[----:B------:R1:W4:Y:S02]  /*3be70*/  @!P1 LDG.E.U16 R40, desc[UR66][R4.64] ;  /* 0x0000004204289981 */ /* 0x000324000c1e1500 */
[----:B-1----:R-:W-:Y:S02]  /*3be80*/  @!P0 IMAD.MOV.U32 R4, RZ, RZ, R46 ;  /* 0x000000ffff048224 */ /* 0x002fe400078e002e */
[----:B------:R-:W-:-:S05]  /*3be90*/  @!P0 IMAD.MOV.U32 R5, RZ, RZ, R47 ;  /* 0x000000ffff058224 */ /* 0x000fca00078e002f */
[----:B------:R1:W4:Y:S02]  /*3bea0*/  @!P0 LDG.E.U16 R39, desc[UR66][R4.64] ;  /* 0x0000004204278981 */ /* 0x000324000c1e1500 */
[----:B-1----:R-:W-:Y:S02]  /*3beb0*/  @!P1 IMAD.MOV.U32 R4, RZ, RZ, R44 ;  /* 0x000000ffff049224 */ /* 0x002fe400078e002c */
[----:B--2---:R-:W-:-:S05]  /*3bec0*/  @!P1 IMAD.MOV.U32 R5, RZ, RZ, R45 ;  /* 0x000000ffff059224 */ /* 0x004fca00078e002d */
[----:B------:R1:W2:Y:S04]  /*3bed0*/  @!P1 LDG.E.U16 R38, desc[UR66][R4.64] ;  /* 0x0000004204269981 */ /* 0x0002a8000c1e1500 */
[----:B---3--:R3:W-:Y:S04]  /*3bee0*/  STL [R1+0x5e88], R41 ;  /* 0x005e882901007387 */ /* 0x0087e80000100800 */
[----:B0-----:R-:W2:Y:S04]  /*3bef0*/  LDL R43, [R1+0x3000] ;  /* 0x00300000012b7983 */ /* 0x001ea80000100800 */
[----:B----4-:R-:W4:Y:S01]  /*3bf00*/  LDL R42, [R1+0x300c] ;  /* 0x00300c00012a7983 */ /* 0x010f220000100800 */
[----:B-1----:R-:W-:-:S02]  /*3bf10*/  @!P0 IMAD.MOV.U32 R4, RZ, RZ, R26 ;  /* 0x000000ffff048224 */ /* 0x002fc400078e001a */
[----:B------:R-:W-:-:S05]  /*3bf20*/  @!P0 IMAD.MOV.U32 R5, RZ, RZ, R27 ;  /* 0x000000ffff058224 */ /* 0x000fca00078e001b */
[----:B------:R0:W4:Y:S04]  /*3bf30*/  @!P0 LDG.E.U16 R24, desc[UR66][R4.64] ;  /* 0x0000004204188981 */ /* 0x000128000c1e1500 */
[----:B------:R1:W-:Y:S04]  /*3bf40*/  STL [R1+0x5e8c], R40 ;  /* 0x005e8c2801007387 */ /* 0x0003e80000100800 */
[----:B---3--:R-:W3:Y:S04]  /*3bf50*/  LDL R41, [R1+0x3038] ;  /* 0x0030380001297983 */ /* 0x008ee80000100800 */
[----:B-1----:R-:W3:Y:S04]  /*3bf60*/  LDL R40, [R1+0x3044] ;  /* 0x0030440001287983 */ /* 0x002ee80000100800 */
[----:B------:R1:W-:Y:S04]  /*3bf70*/  STL [R1+0x5e90], R39 ;  /* 0x005e902701007387 */ /* 0x0003e80000100800 */
[----:B------:R-:W3:Y:S04]  /*3bf80*/  LDL R48, [R1+0x3040] ;  /* 0x0030400001307983 */ /* 0x000ee80000100800 */
[----:B------:R-:W3:Y:S04]  /*3bf90*/  LDL R47, [R1+0x304c] ;  /* 0x00304c00012f7983 */ /* 0x000ee80000100800 */
[----:B--2---:R2:W-:Y:S04]  /*3bfa0*/  STL [R1+0x5e94], R38 ;  /* 0x005e942601007387 */ /* 0x0045e80000100800 */
[----:B------:R-:W2:Y:S04]  /*3bfb0*/  LDL R46, [R1+0x3078] ;  /* 0x00307800012e7983 */ /* 0x000ea80000100800 */
[----:B------:R-:W2:Y:S04]  /*3bfc0*/  LDL R45, [R1+0x3084] ;  /* 0x00308400012d7983 */ /* 0x000ea80000100800 */
[----:B------:R-:W2:Y:S04]  /*3bfd0*/  LDL R27, [R1+0x3080] ;  /* 0x00308000011b7983 */ /* 0x000ea80000100800 */
[----:B------:R-:W2:Y:S01]  /*3bfe0*/  LDL R26, [R1+0x308c] ;  /* 0x00308c00011a7983 */ /* 0x000ea20000100800 */
[----:B0-----:R-:W-:-:S03]  /*3bff0*/  @!P1 IMAD.MOV.U32 R5, RZ, RZ, R43 ;  /* 0x000000ffff059224 */ /* 0x001fc600078e002b */
[----:B----4-:R0:W-:Y:S04]  /*3c000*/  STL [R1+0x5e98], R24 ;  /* 0x005e981801007387 */ /* 0x0101e80000100800 */
[----:B------:R-:W4:Y:S04]  /*3c010*/  LDL R44, [R1+0x30b8] ;  /* 0x0030b800012c7983 */ /* 0x000f280000100800 */
[----:B------:R-:W4:Y:S01]  /*3c020*/  LDL R43, [R1+0x30c4] ;  /* 0x0030c400012b7983 */ /* 0x000f220000100800 */
[----:B------:R-:W-:Y:S01]  /*3c030*/  PRMT R23, RZ, 0x7610, R23 ;  /* 0x00007610ff177816 */ /* 0x000fe20000000017 */
[----:B------:R-:W-:-:S05]  /*3c040*/  @!P1 IMAD.MOV.U32 R4, RZ, RZ, R42 ;  /* 0x000000ffff049224 */ /* 0x000fca00078e002a */
[----:B------:R3:W4:Y:S01]  /*3c050*/  @!P1 LDG.E.U16 R23, desc[UR66][R4.64] ;  /* 0x0000004204179981 */ /* 0x000722000c1e1500 */
[----:B------:R-:W-:Y:S02]  /*3c060*/  PRMT R22, RZ, 0x7610, R22 ;  /* 0x00007610ff167816 */ /* 0x000fe40000000016 */
[----:B------:R-:W-:Y:S02]  /*3c070*/  PRMT R21, RZ, 0x7610, R21 ;  /* 0x00007610ff157816 */ /* 0x000fe40000000015 */
[----:B------:R-:W-:Y:S02]  /*3c080*/  PRMT R20, RZ, 0x7610, R20 ;  /* 0x00007610ff147816 */ /* 0x000fe40000000014 */
[----:B------:R-:W-:Y:S02]  /*3c090*/  PRMT R19, RZ, 0x7610, R19 ;  /* 0x00007610ff137816 */ /* 0x000fe40000000013 */
[----:B------:R-:W-:Y:S01]  /*3c0a0*/  PRMT R18, RZ, 0x7610, R18 ;  /* 0x00007610ff127816 */ /* 0x000fe20000000012 */
[----:B---3--:R-:W-:-:S02]  /*3c0b0*/  @!P0 IMAD.MOV.U32 R5, RZ, RZ, R41 ;  /* 0x000000ffff058224 */ /* 0x008fc400078e0029 */
[----:B------:R-:W-:-:S05]  /*3c0c0*/  @!P0 IMAD.MOV.U32 R4, RZ, RZ, R40 ;  /* 0x000000ffff048224 */ /* 0x000fca00078e0028 */
[----:B------:R3:W4:Y:S02]  /*3c0d0*/  @!P0 LDG.E.U16 R22, desc[UR66][R4.64] ;  /* 0x0000004204168981 */ /* 0x000724000c1e1500 */
[----:B---3--:R-:W-:Y:S02]  /*3c0e0*/  @!P1 IMAD.MOV.U32 R4, RZ, RZ, R47 ;  /* 0x000000ffff049224 */ /* 0x008fe400078e002f */
[----:B------:R-:W-:-:S05]  /*3c0f0*/  @!P1 IMAD.MOV.U32 R5, RZ, RZ, R48 ;  /* 0x000000ffff059224 */ /* 0x000fca00078e0030 */
[----:B------:R2:W3:Y:S02]  /*3c100*/  @!P1 LDG.E.U16 R21, desc[UR66][R4.64] ;  /* 0x0000004204159981 */ /* 0x0004e4000c1e1500 */
[----:B--2---:R-:W-:Y:S01]  /*3c110*/  @!P0 MOV R5, R46 ;  /* 0x0000002e00058202 */ /* 0x004fe20000000f00 */
[----:B------:R-:W-:-:S05]  /*3c120*/  @!P0 IMAD.MOV.U32 R4, RZ, RZ, R45 ;  /* 0x000000ffff048224 */ /* 0x000fca00078e002d */
[----:B------:R2:W3:Y:S02]  /*3c130*/  @!P0 LDG.E.U16 R20, desc[UR66][R4.64] ;  /* 0x0000004204148981 */ /* 0x0004e4000c1e1500 */
[----:B--2---:R-:W-:Y:S02]  /*3c140*/  @!P1 IMAD.MOV.U32 R4, RZ, RZ, R26 ;  /* 0x000000ffff049224 */ /* 0x004fe400078e001a */
[----:B------:R-:W-:-:S05]  /*3c150*/  @!P1 IMAD.MOV.U32 R5, RZ, RZ, R27 ;  /* 0x000000ffff059224 */ /* 0x000fca00078e001b */
[----:B------:R4:W2:Y:S02]  /*3c160*/  @!P1 LDG.E.U16 R19, desc[UR66][R4.64] ;  /* 0x0000004204139981 */ /* 0x0008a4000c1e1500 */
[----:B----4-:R-:W-:Y:S02]  /*3c170*/  @!P0 IMAD.MOV.U32 R4, RZ, RZ, R43 ;  /* 0x000000ffff048224 */ /* 0x010fe400078e002b */
[----:B------:R-:W-:-:S05]  /*3c180*/  @!P0 IMAD.MOV.U32 R5, RZ, RZ, R44 ;  /* 0x000000ffff058224 */ /* 0x000fca00078e002c */
[----:B------:R-:W4:Y:S04]  /*3c190*/  @!P0 LDG.E.U16 R18, desc[UR66][R4.64] ;  /* 0x0000004204128981 */ /* 0x000f28000c1e1500 */
[----:B------:R0:W-:Y:S04]  /*3c1a0*/  STL [R1+0x5e9c], R23 ;  /* 0x005e9c1701007387 */ /* 0x0001e80000100800 */
[----:B------:R-:W4:Y:S04]  /*3c1b0*/  LDL R42, [R1+0x30c0] ;  /* 0x0030c000012a7983 */ /* 0x000f280000100800 */
[----:B------:R-:W4:Y:S04]  /*3c1c0*/  LDL R41, [R1+0x30cc] ;  /* 0x0030cc0001297983 */ /* 0x000f280000100800 */
[----:B------:R-:W4:Y:S04]  /*3c1d0*/  LDL R40, [R1+0x30f8] ;  /* 0x0030f80001287983 */ /* 0x000f280000100800 */
[----:B-1----:R-:W4:Y:S04]  /*3c1e0*/  LDL R39, [R1+0x3104] ;  /* 0x0031040001277983 */ /* 0x002f280000100800 */
[----:B------:R1:W-:Y:S04]  /*3c1f0*/  STL [R1+0x5ea0], R22 ;  /* 0x005ea01601007387 */ /* 0x0003e80000100800 */
[----:B------:R-:W4:Y:S04]  /*3c200*/  LDL R38, [R1+0x3100] ;  /* 0x0031000001267983 */ /* 0x000f280000100800 */
[----:B0-----:R-:W4:Y:S04]  /*3c210*/  LDL R24, [R1+0x310c] ;  /* 0x00310c0001187983 */ /* 0x001f280000100800 */
[----:B---3--:R0:W-:Y:S04]  /*3c220*/  STL [R1+0x5ea4], R21 ;  /* 0x005ea41501007387 */ /* 0x0081e80000100800 */
[----:B------:R-:W3:Y:S04]  /*3c230*/  LDL R23, [R1+0x3138] ;  /* 0x0031380001177983 */ /* 0x000ee80000100800 */
[----:B-1----:R-:W3:Y:S04]  /*3c240*/  LDL R22, [R1+0x3144] ;  /* 0x0031440001167983 */ /* 0x002ee80000100800 */
[----:B------:R1:W-:Y:S04]  /*3c250*/  STL [R1+0x5ea8], R20 ;  /* 0x005ea81401007387 */ /* 0x0003e80000100800 */
[----:B------:R-:W3:Y:S04]  /*3c260*/  LDL R27, [R1+0x3140] ;  /* 0x00314000011b7983 */ /* 0x000ee80000100800 */
[----:B------:R-:W3:Y:S04]  /*3c270*/  LDL R26, [R1+0x314c] ;  /* 0x00314c00011a7983 */ /* 0x000ee80000100800 */
[----:B--2---:R2:W-:Y:S04]  /*3c280*/  STL [R1+0x5eac], R19 ;  /* 0x005eac1301007387 */ /* 0x0045e80000100800 */
[----:B0-----:R-:W3:Y:S04]  /*3c290*/  LDL R21, [R1+0x3178] ;  /* 0x0031780001157983 */ /* 0x001ee80000100800 */
[----:B-1----:R-:W3:Y:S04]  /*3c2a0*/  LDL R20, [R1+0x3184] ;  /* 0x0031840001147983 */ /* 0x002ee80000100800 */
[----:B----4-:R0:W-:Y:S04]  /*3c2b0*/  STL [R1+0x5eb0], R18 ;  /* 0x005eb01201007387 */ /* 0x0101e80000100800 */
[----:B--2---:R-:W2:Y:S01]  /*3c2c0*/  LDL R19, [R1+0x3180] ;  /* 0x0031800001137983 */ /* 0x004ea20000100800 */
[----:B------:R-:W-:Y:S01]  /*3c2d0*/  PRMT R17, RZ, 0x7610, R17 ;  /* 0x00007610ff117816 */ /* 0x000fe20000000011 */
[----:B------:R-:W-:-:S02]  /*3c2e0*/  @!P1 IMAD.MOV.U32 R4, RZ, RZ, R41 ;  /* 0x000000ffff049224 */ /* 0x000fc400078e0029 */
[----:B------:R-:W-:Y:S01]  /*3c2f0*/  @!P1 IMAD.MOV.U32 R5, RZ, RZ, R42 ;  /* 0x000000ffff059224 */ /* 0x000fe200078e002a */
[----:B------:R-:W-:Y:S02]  /*3c300*/  PRMT R16, RZ, 0x7610, R16 ;  /* 0x00007610ff107816 */ /* 0x000fe40000000010 */
[----:B------:R-:W-:Y:S02]  /*3c310*/  PRMT R15, RZ, 0x7610, R15 ;  /* 0x00007610ff0f7816 */ /* 0x000fe4000000000f */
[----:B------:R-:W-:Y:S02]  /*3c320*/  PRMT R14, RZ, 0x7610, R14 ;  /* 0x00007610ff0e7816 */ /* 0x000fe4000000000e */
[----:B------:R-:W-:Y:S01]  /*3c330*/  PRMT R13, RZ, 0x7610, R13 ;  /* 0x00007610ff0d7816 */ /* 0x000fe2000000000d */
[----:B------:R1:W4:Y:S04]  /*3c340*/  @!P1 LDG.E.U16 R17, desc[UR66][R4.64] ;  /* 0x0000004204119981 */ /* 0x000328000c1e1500 */
[----:B0-----:R-:W4:Y:S01]  /*3c350*/  LDL R18, [R1+0x318c] ;  /* 0x00318c0001127983 */ /* 0x001f220000100800 */
[----:B------:R-:W-:-:S02]  /*3c360*/  PRMT R12, RZ, 0x7610, R12 ;  /* 0x00007610ff0c7816 */ /* 0x000fc4000000000c */
[----:B------:R-:W-:Y:S02]  /*3c370*/  PRMT R11, RZ, 0x7610, R11 ;  /* 0x00007610ff0b7816 */ /* 0x000fe4000000000b */
[----:B------:R-:W-:Y:S02]  /*3c380*/  PRMT R10, RZ, 0x7610, R10 ;  /* 0x00007610ff0a7816 */ /* 0x000fe4000000000a */
[----:B------:R-:W-:Y:S02]  /*3c390*/  PRMT R9, RZ, 0x7610, R9 ;  /* 0x00007610ff097816 */ /* 0x000fe40000000009 */
[----:B------:R-:W-:Y:S02]  /*3c3a0*/  PRMT R8, RZ, 0x7610, R8 ;  /* 0x00007610ff087816 */ /* 0x000fe40000000008 */
[----:B------:R-:W-:Y:S01]  /*3c3b0*/  PRMT R6, RZ, 0x7610, R6 ;  /* 0x00007610ff067816 */ /* 0x000fe20000000006 */
[----:B------:R-:W4:Y:S04]  /*3c3c0*/  LDL R46, [R1+0x25c0] ;  /* 0x0025c000012e7983 */ /* 0x000f280000100800 */
[----:B------:R-:W4:Y:S01]  /*3c3d0*/  LDL R45, [R1+0x25c4] ;  /* 0x0025c400012d7983 */ /* 0x000f220000100800 */
[----:B-1----:R-:W-:-:S02]  /*3c3e0*/  @!P0 IMAD.MOV.U32 R4, RZ, RZ, R39 ;  /* 0x000000ffff048224 */ /* 0x002fc400078e0027 */
[----:B------:R-:W-:Y:S01]  /*3c3f0*/  @!P0 IMAD.MOV.U32 R5, RZ, RZ, R40 ;  /* 0x000000ffff058224 */ /* 0x000fe200078e0028 */
[----:B------:R-:W4:Y:S04]  /*3c400*/  LDL R39, [R1+0x31c4] ;  /* 0x0031c40001277983 */ /* 0x000f280000100800 */
[----:B------:R-:W4:Y:S04]  /*3c410*/  LDL R40, [R1+0x31b8] ;  /* 0x0031b80001287983 */ /* 0x000f280000100800 */
[----:B------:R0:W4:Y:S01]  /*3c420*/  @!P0 LDG.E.U16 R16, desc[UR66][R4.64] ;  /* 0x0000004204108981 */ /* 0x000122000c1e1500 */
[----:B------:R-:W-:-:S03]  /*3c430*/  PRMT R7, RZ, 0x7610, R7 ;  /* 0x00007610ff077816 */ /* 0x000fc60000000007 */
[----:B------:R-:W4:Y:S04]  /*3c440*/  LDL R44, [R1+0x2588] ;  /* 0x00258800012c7983 */ /* 0x000f280000100800 */
[----:B------:R-:W4:Y:S04]  /*3c450*/  LDL R43, [R1+0x258c] ;  /* 0x00258c00012b7983 */ /* 0x000f280000100800 */
[----:B------:R-:W4:Y:S04]  /*3c460*/  LDL R42, [R1+0x2580] ;  /* 0x00258000012a7983 */ /* 0x000f280000100800 */
[----:B------:R-:W4:Y:S01]  /*3c470*/  LDL R41, [R1+0x2584] ;  /* 0x0025840001297983 */ /* 0x000f220000100800 */
[----:B0-----:R-:W-:-:S02]  /*3c480*/  @!P1 IMAD.MOV.U32 R5, RZ, RZ, R38 ;  /* 0x000000ffff059224 */ /* 0x001fc400078e0026 */
[----:B------:R-:W-:Y:S01]  /*3c490*/  @!P1 IMAD.MOV.U32 R4, RZ, RZ, R24 ;  /* 0x000000ffff049224 */ /* 0x000fe200078e0018 */
[----:B------:R-:W4:Y:S04]  /*3c4a0*/  LDL R38, [R1+0x31c0] ;  /* 0x0031c00001267983 */ /* 0x000f280000100800 */
[----:B------:R-:W4:Y:S04]  /*3c4b0*/  LDL R24, [R1+0x31cc] ;  /* 0x0031cc0001187983 */ /* 0x000f280000100800 */
[----:B------:R3:W4:Y:S02]  /*3c4c0*/  @!P1 LDG.E.U16 R15, desc[UR66][R4.64] ;  /* 0x00000042040f9981 */ /* 0x000724000c1e1500 */
[----:B---3--:R-:W-:-:S02]  /*3c4d0*/  @!P0 IMAD.MOV.U32 R5, RZ, RZ, R23 ;  /* 0x000000ffff058224 */ /* 0x008fc400078e0017 */
[----:B------:R-:W-:Y:S01]  /*3c4e0*/  @!P0 IMAD.MOV.U32 R4, RZ, RZ, R22 ;  /* 0x000000ffff048224 */ /* 0x000fe200078e0016 */
[----:B------:R-:W3:Y:S04]  /*3c4f0*/  LDL R23, [R1+0x26c8] ;  /* 0x0026c80001177983 */ /* 0x000ee80000100800 */
[----:B------:R-:W3:Y:S04]  /*3c500*/  LDL R22, [R1+0x26cc] ;  /* 0x0026cc0001167983 */ /* 0x000ee80000100800 */
[----:B------:R0:W3:Y:S02]  /*3c510*/  @!P0 LDG.E.U16 R14, desc[UR66][R4.64] ;  /* 0x00000042040e8981 */ /* 0x0000e4000c1e1500 */
[----:B0-----:R-:W-:-:S02]  /*3c520*/  @!P1 IMAD.MOV.U32 R5, RZ, RZ, R27 ;  /* 0x000000ffff059224 */ /* 0x001fc400078e001b */
        /* <DEDUP_REMOVED lines=9> */
[----:B--2---:R-:W-:-:S02]  /*3c5c0*/  @!P1 IMAD.MOV.U32 R5, RZ, RZ, R19 ;  /* 0x000000ffff059224 */ /* 0x004fc400078e0013 */
[----:B------:R-:W2:Y:S01]  /*3c5d0*/  LDL R19, [R1+0x2680] ;  /* 0x0026800001137983 */ /* 0x000ea20000100800 */
[----:B----4-:R-:W-:-:S03]  /*3c5e0*/  @!P1 IMAD.MOV.U32 R4, RZ, RZ, R18 ;  /* 0x000000ffff049224 */ /* 0x010fc600078e0012 */
[----:B------:R-:W4:Y:S04]  /*3c5f0*/  LDL R18, [R1+0x2684] ;  /* 0x0026840001127983 */ /* 0x000f280000100800 */
[----:B------:R0:W4:Y:S02]  /*3c600*/  @!P1 LDG.E.U16 R11, desc[UR66][R4.64] ;  /* 0x00000042040b9981 */ /* 0x000124000c1e1500 */
[----:B0-----:R-:W-:Y:S02]  /*3c610*/  @!P0 IMAD.MOV.U32 R4, RZ, RZ, R39 ;  /* 0x000000ffff048224 */ /* 0x001fe400078e0027 */
[----:B------:R-:W-:Y:S01]  /*3c620*/  @!P0 IMAD.MOV.U32 R5, RZ, RZ, R40 ;  /* 0x000000ffff058224 */ /* 0x000fe200078e0028 */
[----:B------:R-:W4:Y:S04]  /*3c630*/  LDL R39, [R1+0x264c] ;  /* 0x00264c0001277983 */ /* 0x000f280000100800 */
[----:B------:R-:W4:Y:S04]  /*3c640*/  LDL R40, [R1+0x2648] ;  /* 0x0026480001287983 */ /* 0x000f280000100800 */
[----:B------:R0:W4:Y:S02]  /*3c650*/  @!P0 LDG.E.U16 R10, desc[UR66][R4.64] ;  /* 0x00000042040a8981 */ /* 0x000124000c1e1500 */
[----:B0-----:R-:W-:-:S02]  /*3c660*/  @!P1 IMAD.MOV.U32 R5, RZ, RZ, R38 ;  /* 0x000000ffff059224 */ /* 0x001fc400078e0026 */
[----:B------:R-:W-:Y:S01]  /*3c670*/  @!P1 IMAD.MOV.U32 R4, RZ, RZ, R24 ;  /* 0x000000ffff049224 */ /* 0x000fe200078e0018 */
[----:B------:R-:W4:Y:S04]  /*3c680*/  LDL R38, [R1+0x2640] ;  /* 0x0026400001267983 */ /* 0x000f280000100800 */
[----:B------:R-:W4:Y:S04]  /*3c690*/  LDL R24, [R1+0x2644] ;  /* 0x0026440001187983 */ /* 0x000f280000100800 */
[----:B------:R3:W4:Y:S02]  /*3c6a0*/  @!P1 LDG.E.U16 R9, desc[UR66][R4.64] ;  /* 0x0000004204099981 */ /* 0x000724000c1e1500 */
[----:B---3--:R-:W-:Y:S01]  /*3c6b0*/  @!P0 IMAD.MOV.U32 R5, RZ, RZ, R23 ;  /* 0x000000ffff058224 */ /* 0x008fe200078e0017 */
[----:B------:R-:W-:Y:S01]  /*3c6c0*/  @!P0 MOV R4, R22 ;  /* 0x0000001600048202 */ /* 0x000fe20000000f00 */
[----:B------:R-:W3:Y:S04]  /*3c6d0*/  LDL R23, [R1+0x2608] ;  /* 0x0026080001177983 */ /* 0x000ee80000100800 */
[----:B------:R-:W3:Y:S04]  /*3c6e0*/  LDL R22, [R1+0x260c] ;  /* 0x00260c0001167983 */ /* 0x000ee80000100800 */
[----:B------:R0:W3:Y:S02]  /*3c6f0*/  @!P0 LDG.E.U16 R8, desc[UR66][R4.64] ;  /* 0x0000004204088981 */ /* 0x0000e4000c1e1500 */
[----:B0-----:R-:W-:-:S02]  /*3c700*/  @!P1 IMAD.MOV.U32 R5, RZ, RZ, R27 ;  /* 0x000000ffff059224 */ /* 0x001fc400078e001b */
[----:B------:R-:W-:-:S05]  /*3c710*/  @!P1 IMAD.MOV.U32 R4, RZ, RZ, R26 ;  /* 0x000000ffff049224 */ /* 0x000fca00078e001a */
[----:B------:R-:W3:Y:S01]  /*3c720*/  @!P1 LDG.E.U16 R7, desc[UR66][R4.64] ;  /* 0x0000004204079981 */ /* 0x000ee2000c1e1500 */
[----:B------:R-:W-:Y:S02]  /*3c730*/  @!P0 IMAD.MOV.U32 R27, RZ, RZ, R21 ;  /* 0x000000ffff1b8224 */ /* 0x000fe400078e0015 */
[----:B------:R-:W-:Y:S01]  /*3c740*/  @!P0 IMAD.MOV.U32 R26, RZ, RZ, R20 ;  /* 0x000000ffff1a8224 */ /* 0x000fe200078e0014 */
[----:B------:R-:W3:Y:S04]  /*3c750*/  LDL R21, [R1+0x2600] ;  /* 0x0026000001157983 */ /* 0x000ee80000100800 */
[----:B------:R-:W3:Y:S04]  /*3c760*/  LDL R20, [R1+0x2604] ;  /* 0x0026040001147983 */ /* 0x000ee80000100800 */
[----:B------:R2:W3:Y:S02]  /*3c770*/  @!P0 LDG.E.U16 R6, desc[UR66][R26.64] ;  /* 0x000000421a068981 */ /* 0x0004e4000c1e1500 */
[----:B--2---:R-:W-:-:S02]  /*3c780*/  @!P1 IMAD.MOV.U32 R27, RZ, RZ, R19 ;  /* 0x000000ffff1b9224 */ /* 0x004fc400078e0013 */
[----:B------:R-:W2:Y:S01]  /*3c790*/  LDL R19, [R1+0x25c8] ;  /* 0x0025c80001137983 */ /* 0x000ea20000100800 */
[----:B----4-:R-:W-:-:S03]  /*3c7a0*/  @!P1 IMAD.MOV.U32 R26, RZ, RZ, R18 ;  /* 0x000000ffff1a9224 */ /* 0x010fc600078e0012 */
[----:B------:R-:W4:Y:S01]  /*3c7b0*/  LDL R18, [R1+0x25cc] ;  /* 0x0025cc0001127983 */ /* 0x000f220000100800 */
[----:B------:R-:W-:Y:S02]  /*3c7c0*/  PRMT R5, RZ, 0x7610, R5 ;  /* 0x00007610ff057816 */ /* 0x000fe40000000005 */
[----:B------:R-:W-:-:S04]  /*3c7d0*/  PRMT R4, RZ, 0x7610, R4 ;  /* 0x00007610ff047816 */ /* 0x000fc80000000004 */
[----:B------:R0:W4:Y:S01]  /*3c7e0*/  @!P1 LDG.E.U16 R5, desc[UR66][R26.64] ;  /* 0x000000421a059981 */ /* 0x000122000c1e1500 */
[----:B------:R-:W-:Y:S01]  /*3c7f0*/  PRMT R25, RZ, 0x7610, R25 ;  /* 0x00007610ff197816 */ /* 0x000fe20000000019 */
[----:B0-----:R-:W-:Y:S02]  /*3c800*/  @!P0 IMAD.MOV.U32 R26, RZ, RZ, R39 ;  /* 0x000000ffff1a8224 */ /* 0x001fe400078e0027 */
[----:B------:R-:W-:Y:S01]  /*3c810*/  @!P0 IMAD.MOV.U32 R27, RZ, RZ, R40 ;  /* 0x000000ffff1b8224 */ /* 0x000fe200078e0028 */
[----:B------:R-:W4:Y:S04]  /*3c820*/  LDL R39, [R1+0x254c] ;  /* 0x00254c0001277983 */ /* 0x000f280000100800 */
[----:B------:R-:W4:Y:S04]  /*3c830*/  LDL R40, [R1+0x2548] ;  /* 0x0025480001287983 */ /* 0x000f280000100800 */
[----:B------:R0:W4:Y:S01]  /*3c840*/  @!P0 LDG.E.U16 R4, desc[UR66][R26.64] ;  /* 0x000000421a048981 */ /* 0x000122000c1e1500 */
[----:B------:R-:W-:-:S02]  /*3c850*/  PRMT R28, RZ, 0x7610, R28 ;  /* 0x00007610ff1c7816 */ /* 0x000fc4000000001c */
[----:B------:R-:W-:Y:S01]  /*3c860*/  PRMT R29, RZ, 0x7610, R29 ;  /* 0x00007610ff1d7816 */ /* 0x000fe2000000001d */
[----:B0-----:R-:W-:Y:S02]  /*3c870*/  @!P1 IMAD.MOV.U32 R27, RZ, RZ, R38 ;  /* 0x000000ffff1b9224 */ /* 0x001fe400078e0026 */
        /* <DEDUP_REMOVED lines=23> */
[----:B------:R-:W-:-:S05]  /*3c9f0*/  @!P1 IMAD.MOV.U32 R27, RZ, RZ, R46 ;  /* 0x000000ffff1b9224 */ /* 0x000fca00078e002e */
[----:B------:R0:W4:Y:S01]  /*3ca00*/  @!P1 LDG.E.U16 R31, desc[UR66][R26.64] ;  /* 0x000000421a1f9981 */ /* 0x000122000c1e1500 */
[----:B------:R-:W-:Y:S01]  /*3ca10*/  PRMT R33, RZ, 0x7610, R33 ;  /* 0x00007610ff217816 */ /* 0x000fe20000000021 */
[----:B0-----:R-:W-:Y:S02]  /*3ca20*/  @!P0 IMAD.MOV.U32 R26, RZ, RZ, R43 ;  /* 0x000000ffff1a8224 */ /* 0x001fe400078e002b */
[----:B------:R-:W-:-:S05]  /*3ca30*/  @!P0 IMAD.MOV.U32 R27, RZ, RZ, R44 ;  /* 0x000000ffff1b8224 */ /* 0x000fca00078e002c */
[----:B------:R0:W4:Y:S01]  /*3ca40*/  @!P0 LDG.E.U16 R32, desc[UR66][R26.64] ;  /* 0x000000421a208981 */ /* 0x000122000c1e1500 */
[----:B------:R-:W-:Y:S01]  /*3ca50*/  PRMT R34, RZ, 0x7610, R34 ;  /* 0x00007610ff227816 */ /* 0x000fe20000000022 */
[----:B0-----:R-:W-:Y:S01]  /*3ca60*/  @!P1 IMAD.MOV.U32 R26, RZ, RZ, R41 ;  /* 0x000000ffff1a9224 */ /* 0x001fe200078e0029 */
[----:B------:R-:W-:-:S05]  /*3ca70*/  @!P1 MOV R27, R42 ;  /* 0x0000002a001b9202 */ /* 0x000fca0000000f00 */
[----:B------:R0:W4:Y:S01]  /*3ca80*/  @!P1 LDG.E.U16 R33, desc[UR66][R26.64] ;  /* 0x000000421a219981 */ /* 0x000122000c1e1500 */
[----:B------:R-:W-:Y:S01]  /*3ca90*/  PRMT R35, RZ, 0x7610, R35 ;  /* 0x00007610ff237816 */ /* 0x000fe20000000023 */
[----:B0-----:R-:W-:Y:S02]  /*3caa0*/  @!P0 IMAD.MOV.U32 R26, RZ, RZ, R39 ;  /* 0x000000ffff1a8224 */ /* 0x001fe400078e0027 */
[----:B------:R-:W-:-:S05]  /*3cab0*/  @!P0 IMAD.MOV.U32 R27, RZ, RZ, R40 ;  /* 0x000000ffff1b8224 */ /* 0x000fca00078e0028 */
[----:B------:R0:W4:Y:S01]  /*3cac0*/  @!P0 LDG.E.U16 R34, desc[UR66][R26.64] ;  /* 0x000000421a228981 */ /* 0x000122000c1e1500 */
[----:B------:R-:W-:Y:S02]  /*3cad0*/  PRMT R36, RZ, 0x7610, R36 ;  /* 0x00007610ff247816 */ /* 0x000fe40000000024 */
[----:B------:R-:W-:Y:S01]  /*3cae0*/  PRMT R37, RZ, 0x7610, R37 ;  /* 0x00007610ff257816 */ /* 0x000fe20000000025 */
[----:B0-----:R-:W-:Y:S02]  /*3caf0*/  @!P1 IMAD.MOV.U32 R27, RZ, RZ, R38 ;  /* 0x000000ffff1b9224 */ /* 0x001fe400078e0026 */
[----:B------:R-:W-:-:S05]  /*3cb00*/  @!P1 IMAD.MOV.U32 R26, RZ, RZ, R24 ;  /* 0x000000ffff1a9224 */ /* 0x000fca00078e0018 */
[----:B------:R3:W4:Y:S02]  /*3cb10*/  @!P1 LDG.E.U16 R35, desc[UR66][R26.64] ;  /* 0x000000421a239981 */ /* 0x000724000c1e1500 */
[----:B---3--:R-:W-:Y:S02]  /*3cb20*/  @!P0 IMAD.MOV.U32 R27, RZ, RZ, R23 ;  /* 0x000000ffff1b8224 */ /* 0x008fe400078e0017 */
[----:B------:R-:W-:-:S05]  /*3cb30*/  @!P0 IMAD.MOV.U32 R26, RZ, RZ, R22 ;  /* 0x000000ffff1a8224 */ /* 0x000fca00078e0016 */
[----:B------:R0:W3:Y:S02]  /*3cb40*/  @!P0 LDG.E.U16 R36, desc[UR66][R26.64] ;  /* 0x000000421a248981 */ /* 0x0000e4000c1e1500 */
[----:B0-----:R-:W-:Y:S02]  /*3cb50*/  @!P1 IMAD.MOV.U32 R27, RZ, RZ, R21 ;  /* 0x000000ffff1b9224 */ /* 0x001fe400078e0015 */
[----:B------:R-:W-:-:S05]  /*3cb60*/  @!P1 IMAD.MOV.U32 R26, RZ, RZ, R20 ;  /* 0x000000ffff1a9224 */ /* 0x000fca00078e0014 */
[----:B------:R2:W3:Y:S02]  /*3cb70*/  @!P1 LDG.E.U16 R37, desc[UR66][R26.64] ;  /* 0x000000421a259981 */ /* 0x0004e4000c1e1500 */
[----:B--2---:R-:W-:Y:S02]  /*3cb80*/  @!P1 IMAD.MOV.U32 R27, RZ, RZ, R19 ;  /* 0x000000ffff1b9224 */ /* 0x004fe400078e0013 */
[----:B------:R-:W2:Y:S01]  /*3cb90*/  LDL R19, [R1+0x31e8] ;  /* 0x0031e80001137983 */ /* 0x000ea20000100800 */
[----:B----4-:R-:W-:-:S03]  /*3cba0*/  @!P1 IMAD.MOV.U32 R26, RZ, RZ, R18 ;  /* 0x000000ffff1a9224 */ /* 0x010fc600078e0012 */
[----:B------:R-:W4:Y:S01]  /*3cbb0*/  LDL R18, [R1+0x31f4] ;  /* 0x0031f40001127983 */ /* 0x000f220000100800 */
[----:B------:R-:W-:-:S03]  /*3cbc0*/  PRMT R0, RZ, 0x7610, R0 ;  /* 0x00007610ff007816 */ /* 0x000fc60000000000 */
[----:B------:R-:W3:Y:S04]  /*3cbd0*/  LDL.LU R39, [R1+0x738] ;  /* 0x0007380001277983 */ /* 0x000ee80000300800 */
[----:B------:R-:W3:Y:S04]  /*3cbe0*/  LDL.LU R40, [R1+0x734] ;  /* 0x0007340001287983 */ /* 0x000ee80000300800 */
[----:B------:R-:W3:Y:S04]  /*3cbf0*/  LDL.LU R41, [R1+0x730] ;  /* 0x0007300001297983 */ /* 0x000ee80000300800 */
[----:B------:R2:W3:Y:S04]  /*3cc00*/  @!P1 LDG.E.U16 R0, desc[UR66][R26.64] ;  /* 0x000000421a009981 */ /* 0x0004e8000c1e1500 */
        /* <DEDUP_REMOVED lines=10> */
[----:B------:R-:W-:-:S03]  /*3ccb0*/  PRMT R60, RZ, 0x7610, R60 ;  /* 0x00007610ff3c7816 */ /* 0x000fc6000000003c */
        /* <DEDUP_REMOVED lines=9> */
[----:B--2---:R-:W-:-:S02]  /*3cd50*/  @!P0 IMAD.MOV.U32 R27, RZ, RZ, R19 ;  /* 0x000000ffff1b8224 */ /* 0x004fc400078e0013 */
[----:B----4-:R-:W-:-:S05]  /*3cd60*/  @!P0 IMAD.MOV.U32 R26, RZ, RZ, R18 ;  /* 0x000000ffff1a8224 */ /* 0x010fca00078e0012 */
[----:B------:R-:W2:Y:S04]  /*3cd70*/  @!P0 LDG.E.U16 R60, desc[UR66][R26.64] ;  /* 0x000000421a3c8981 */ /* 0x000ea8000c1e1500 */
[----:B---3--:R-:W-:Y:S04]  /*3cd80*/  STL [R1+0x58fc], R0 ;  /* 0x0058fc0001007387 */ /* 0x008fe80000100800 */
        /* <DEDUP_REMOVED lines=78> */
[----:B------:R-:W-:Y:S04]  /*3d270*/  STS.U16 [R2+UR5+0x8b00], R39 ;  /* 0x008b002702007988 */ /* 0x000fe80008000405 */
        /* <DEDUP_REMOVED lines=34> */
[----:B------:R-:W-:Y:S04]  /*3d4a0*/  STS.U16 [R2+UR5+0x9b80], R57 ;  /* 0x009b803902007988 */ /* 0x000fe80008000405 */
[----:B------:R-:W-:Y:S04]  /*3d4b0*/  STS.U16 [R2+UR5+0x9bc0], R58 ;  /* 0x009bc03a02007988 */ /* 0x000fe80008000405 */
[----:B------:R0:W-:Y:S04]  /*3d4c0*/  STS.U16 [R2+UR5+0x9f40], R61 ;  /* 0x009f403d02007988 */ /* 0x0001e80008000405 */
[----:B--2---:R-:W-:Y:S04]  /*3d4d0*/  STL [R1+0x5900], R60 ;  /* 0x0059003c01007387 */ /* 0x004fe80000100800 */
[----:B------:R-:W2:Y:S04]  /*3d4e0*/  LDL.LU R18, [R1+0x6e0] ;  /* 0x0006e00001127983 */ /* 0x000ea80000300800 */
[----:B------:R-:W3:Y:S04]  /*3d4f0*/  LDL.LU R19, [R1+0x6dc] ;  /* 0x0006dc0001137983 */ /* 0x000ee80000300800 */
        /* <DEDUP_REMOVED lines=25> */
[----:B------:R-:W4:Y:S04]  /*3d690*/  LDL.LU R56, [R1+0x5f8] ;  /* 0x0005f80001387983 */ /* 0x000f280000300800 */
[----:B------:R-:W4:Y:S04]  /*3d6a0*/  LDL.LU R57, [R1+0x5f0] ;  /* 0x0005f00001397983 */ /* 0x000f280000300800 */
[----:B------:R-:W4:Y:S04]  /*3d6b0*/  LDL.LU R58, [R1+0x5e8] ;  /* 0x0005e800013a7983 */ /* 0x000f280000300800 */
[----:B0-----:R-:W4:Y:S04]  /*3d6c0*/  LDL.LU R59, [R1+0x5e0] ;  /* 0x0005e000013b7983 */ /* 0x001f280000300800 */
[----:B--2---:R-:W-:Y:S04]  /*3d6d0*/  STS.U16 [R2+UR5+0x9fc0], R18 ;  /* 0x009fc01202007988 */ /* 0x004fe80008000405 */
[----:B---3--:R-:W-:Y:S04]  /*3d6e0*/  STS.U16 [R2+UR5+0x9f80], R19 ;  /* 0x009f801302007988 */ /* 0x008fe80008000405 */
[----:B----4-:R0:W-:Y:S04]  /*3d6f0*/  STS.U16 [R2+UR5+0xa300], R61 ;  /* 0x00a3003d02007988 */ /* 0x0101e80008000405 */
[----:B0-----:R-:W2:Y:S04]  /*3d700*/  LDL.LU R61, [R1+0x5d8] ;  /* 0x0005d800013d7983 */ /* 0x001ea80000300800 */
[----:B------:R-:W3:Y:S04]  /*3d710*/  LDL.LU R18, [R1+0x5d0] ;  /* 0x0005d00001127983 */ /* 0x000ee80000300800 */
[----:B------:R0:W-:Y:S04]  /*3d720*/  STS.U16 [R2+UR5+0xa340], R20 ;  /* 0x00a3401402007988 */ /* 0x0001e80008000405 */
[----:B------:R-:W4:Y:S04]  /*3d730*/  LDL.LU R19, [R1+0x5c8] ;  /* 0x0005c80001137983 */ /* 0x000f280000300800 */
        /* <DEDUP_REMOVED lines=50> */
[----:B0-----:R-:W4:Y:S04]  /*3da60*/  LDL.LU R57, [R1+0x108] ;  /* 0x0001080001397983 */ /* 0x001f280000300800 */
[----:B-1----:R-:W4:Y:S04]  /*3da70*/  LDL.LU R58, [R1+0x104] ;  /* 0x00010400013a7983 */ /* 0x002f280000300800 */
[----:B------:R-:W4:Y:S04]  /*3da80*/  LDL.LU R59, [R1+0x100] ;  /* 0x00010000013b7983 */ /* 0x000f280000300800 */
[----:B--2---:R0:W-:Y:S04]  /*3da90*/  STS.U16 [R2+UR5+0xbf40], R61 ;  /* 0x00bf403d02007988 */ /* 0x0041e80008000405 */
[----:B0-----:R-:W2:Y:S01]  /*3daa0*/  LDL.LU R61, [R1+0xfc] ;  /* 0x0000fc00013d7983 */ /* 0x001ea20000300800 */
[----:B------:R-:W0:Y:S03]  /*3dab0*/  S2R R3, SR_TID.X ;  /* 0x0000000000037919 */ /* 0x000e260000002100 */
[----:B------:R-:W-:Y:S04]  /*3dac0*/  STL [R1+0x5904], R2 ;  /* 0x0059040201007387 */ /* 0x000fe80000100800 */
[----:B---3--:R1:W-:Y:S04]  /*3dad0*/  STS.U16 [R2+UR5+0xbf00], R18 ;  /* 0x00bf001202007988 */ /* 0x0083e80008000405 */
[----:B------:R-:W3:Y:S04]  /*3dae0*/  LDL.LU R0, [R1+0xf8] ;  /* 0x0000f80001007983 */ /* 0x000ee80000300800 */
[----:B----4-:R4:W-:Y:S04]  /*3daf0*/  STS.U16 [R2+UR5+0xbfc0], R19 ;  /* 0x00bfc01302007988 */ /* 0x0109e80008000405 */
[----:B------:R0:W-:Y:S04]  /*3db00*/  STS.U16 [R2+UR5+0xbf80], R20 ;  /* 0x00bf801402007988 */ /* 0x0001e80008000405 */
[----:B-1----:R-:W3:Y:S04]  /*3db10*/  LDL.LU R18, [R1+0xf4] ;  /* 0x0000f40001127983 */ /* 0x002ee80000300800 */
[----:B----4-:R-:W4:Y:S04]  /*3db20*/  LDL.LU R19, [R1+0xf0] ;  /* 0x0000f00001137983 */ /* 0x010f280000300800 */
[----:B0-----:R-:W4:Y:S01]  /*3db30*/  LDL.LU R20, [R1+0xec] ;  /* 0x0000ec0001147983 */ /* 0x001f220000300800 */
[----:B------:R-:W-:-:S05]  /*3db40*/  LOP3.LUT R3, R3, 0x1f, RZ, 0xc0, !PT ;  /* 0x0000001f03037812 */ /* 0x000fca00078ec0ff */
[----:B------:R-:W-:-:S05]  /*3db50*/  IMAD.SHL.U32 R3, R3, 0x2, RZ ;  /* 0x0000000203037824 */ /* 0x000fca00078e00ff */
[----:B------:R0:W-:Y:S04]  /*3db60*/  STS.U16 [R3+UR5], R21 ;  /* 0x0000001503007988 */ /* 0x0001e80008000405 */
        /* <DEDUP_REMOVED lines=49> */
[----:B0-----:R-:W4:Y:S04]  /*3de80*/  LDL.LU R58, [R1+0x88] ;  /* 0x00008800013a7983 */ /* 0x001f280000300800 */
[----:B-1----:R-:W4:Y:S04]  /*3de90*/  LDL.LU R59, [R1+0x84] ;  /* 0x00008400013b7983 */ /* 0x002f280000300800 */
[----:B--2---:R0:W-:Y:S04]  /*3dea0*/  STS.U16 [R3+UR5+0x1a40], R61 ;  /* 0x001a403d03007988 */ /* 0x0041e80008000405 */
[----:B0-----:R-:W2:Y:S04]  /*3deb0*/  LDL.LU R61, [R1+0x80] ;  /* 0x00008000013d7983 */ /* 0x001ea80000300800 */
[----:B---3--:R0:W-:Y:S04]  /*3dec0*/  STS.U16 [R3+UR5+0x1c00], R18 ;  /* 0x001c001203007988 */ /* 0x0081e80008000405 */
[----:B----4-:R1:W-:Y:S04]  /*3ded0*/  STS.U16 [R3+UR5+0x1c40], R19 ;  /* 0x001c401303007988 */ /* 0x0103e80008000405 */
[----:B------:R3:W-:Y:S04]  /*3dee0*/  STS.U16 [R3+UR5+0x1e40], R20 ;  /* 0x001e401403007988 */ /* 0x0007e80008000405 */
[----:B0-----:R-:W4:Y:S04]  /*3def0*/  LDL.LU R18, [R1+0x7c] ;  /* 0x00007c0001127983 */ /* 0x001f280000300800 */
[----:B-1----:R-:W4:Y:S04]  /*3df00*/  LDL.LU R19, [R1+0x78] ;  /* 0x0000780001137983 */ /* 0x002f280000300800 */
[----:B---3--:R-:W3:Y:S04]  /*3df10*/  LDL.LU R20, [R1+0x74] ;  /* 0x0000740001147983 */ /* 0x008ee80000300800 */
        /* <DEDUP_REMOVED lines=50> */
[----:B0-----:R-:W3:Y:S04]  /*3e240*/  LDL.LU R58, [R1+0x10] ;  /* 0x00001000013a7983 */ /* 0x001ee80000300800 */
[----:B-1----:R-:W3:Y:S04]  /*3e250*/  LDL.LU R59, [R1+0xc] ;  /* 0x00000c00013b7983 */ /* 0x002ee80000300800 */
[----:B--2---:R0:W-:Y:S04]  /*3e260*/  STS.U16 [R3+UR5+0x3840], R61 ;  /* 0x0038403d03007988 */ /* 0x0041e80008000405 */
[----:B0-----:R-:W2:Y:S04]  /*3e270*/  LDL.LU R61, [R1+0x8] ;  /* 0x00000800013d7983 */ /* 0x001ea80000300800 */
[----:B------:R0:W-:Y:S04]  /*3e280*/  STS.U16 [R3+UR5+0x1a00], R0 ;  /* 0x001a000003007988 */ /* 0x0001e80008000405 */
[----:B----4-:R1:W-:Y:S04]  /*3e290*/  STS.U16 [R3+UR5+0x3a40], R18 ;  /* 0x003a401203007988 */ /* 0x0103e80008000405 */
[----:B------:R4:W-:Y:S04]  /*3e2a0*/  STS.U16 [R3+UR5+0x3a00], R19 ;  /* 0x003a001303007988 */ /* 0x0009e80008000405 */
[----:B---3--:R3:W-:Y:S04]  /*3e2b0*/  STS.U16 [R3+UR5+0x3c00], R20 ;  /* 0x003c001403007988 */ /* 0x0087e80008000405 */
[----:B0-----:R-:W2:Y:S04]  /*3e2c0*/  LDL.LU R0, [R1+0x4] ;  /* 0x0000040001007983 */ /* 0x001ea80000300800 */
[----:B-1----:R-:W2:Y:S04]  /*3e2d0*/  LDL.LU R18, [R1+0x5eb0] ;  /* 0x005eb00001127983 */ /* 0x002ea80000300800 */
[----:B----4-:R-:W4:Y:S04]  /*3e2e0*/  LDL.LU R19, [R1+0x5eac] ;  /* 0x005eac0001137983 */ /* 0x010f280000300800 */
[----:B---3--:R-:W3:Y:S04]  /*3e2f0*/  LDL.LU R20, [R1+0x5ea8] ;  /* 0x005ea80001147983 */ /* 0x008ee80000300800 */
[----:B------:R0:W-:Y:S04]  /*3e300*/  STS.U16 [R3+UR5+0x3c40], R21 ;  /* 0x003c401503007988 */ /* 0x0001e80008000405 */
        /* <DEDUP_REMOVED lines=49> */
[----:B0-----:R-:W4:Y:S04]  /*3e620*/  LDL.LU R58, [R1+0x5e44] ;  /* 0x005e4400013a7983 */ /* 0x001f280000300800 */
[----:B-1----:R-:W4:Y:S04]  /*3e630*/  LDL.LU R59, [R1+0x5e40] ;  /* 0x005e4000013b7983 */ /* 0x002f280000300800 */
[----:B--2---:R0:W-:Y:S04]  /*3e640*/  STS.U16 [R3+UR5+0x5600], R61 ;  /* 0x0056003d03007988 */ /* 0x0041e80008000405 */
[----:B0-----:R-:W2:Y:S04]  /*3e650*/  LDL.LU R61, [R1+0x5e3c] ;  /* 0x005e3c00013d7983 */ /* 0x001ea80000300800 */
[----:B------:R0:W-:Y:S04]  /*3e660*/  STS.U16 [R3+UR5+0x5800], R0 ;  /* 0x0058000003007988 */ /* 0x0001e80008000405 */
[----:B---3--:R-:W-:Y:S04]  /*3e670*/  STS.U16 [R3+UR5+0x7400], R20 ;  /* 0x0074001403007988 */ /* 0x008fe80008000405 */
[----:B----4-:R-:W-:Y:S04]  /*3e680*/  STS.U16 [R3+UR5+0x7440], R19 ;  /* 0x0074401303007988 */ /* 0x010fe80008000405 */
        /* <DEDUP_REMOVED lines=37> */
[----:B--2---:R0:W-:Y:S04]  /*3e8e0*/  STS.U16 [R3+UR5+0x5840], R61 ;  /* 0x0058403d03007988 */ /* 0x0041e80008000405 */
[----:B------:R-:W-:Y:S04]  /*3e8f0*/  STS.U16 [R0+UR5+0x80], R8 ;  /* 0x0000800800007988 */ /* 0x000fe80008000405 */
[----:B------:R-:W-:Y:S04]  /*3e900*/  STS.U16 [R0+UR5+0xc0], R7 ;  /* 0x0000c00700007988 */ /* 0x000fe80008000405 */
[----:B------:R-:W-:Y:S04]  /*3e910*/  STS.U16 [R0+UR5+0x2c0], R6 ;  /* 0x0002c00600007988 */ /* 0x000fe80008000405 */
[----:B------:R1:W-:Y:S04]  /*3e920*/  STS.U16 [R0+UR5+0x280], R5 ;  /* 0x0002800500007988 */ /* 0x0003e80008000405 */
[----:B------:R2:W-:Y:S04]  /*3e930*/  STS.U16 [R0+UR5+0x480], R4 ;  /* 0x0004800400007988 */ /* 0x0005e80008000405 */
[----:B0-----:R-:W3:Y:S04]  /*3e940*/  LDL.LU R61, [R1+0x5e38] ;  /* 0x005e3800013d7983 */ /* 0x001ee80000300800 */
[----:B-1----:R-:W4:Y:S04]  /*3e950*/  LDL R5, [R1+0x26bc] ;  /* 0x0026bc0001057983 */ /* 0x002f280000100800 */
[----:B--2---:R-:W4:Y:S02]  /*3e960*/  LDL R4, [R1+0x26b8] ;  /* 0x0026b80001047983 */ /* 0x004f240000100800 */
[----:B----4-:R-:W-:-:S02]  /*3e970*/  @!P0 LOP3.LUT R5, R5, R4, RZ, 0x3c, !PT ;  /* 0x0000000405058212 */ /* 0x010fc400078e3cff */
[----:B---3--:R-:W-:Y:S02]  /*3e980*/  PRMT R61, RZ, 0x7610, R61 ;  /* 0x00007610ff3d7816 */ /* 0x008fe4000000003d */
[----:B------:R-:W-:-:S04]  /*3e990*/  @!P0 LOP3.LUT R4, R5, R4, RZ, 0x3c, !PT ;  /* 0x0000000405048212 */ /* 0x000fc800078e3cff */
[----:B------:R-:W-:-:S05]  /*3e9a0*/  @!P0 LOP3.LUT R5, R5, R4, RZ, 0x3c, !PT ;  /* 0x0000000405058212 */ /* 0x000fca00078e3cff */
[----:B------:R-:W2:Y:S04]  /*3e9b0*/  @!P0 LDG.E.U16 R61, desc[UR66][R4.64] ;  /* 0x00000042043d8981 */ /* 0x000ea8000c1e1500 */
        /* <DEDUP_REMOVED lines=11> */
[----:B0-----:R-:W3:Y:S04]  /*3ea70*/  LDL.LU R0, [R1+0x5e34] ;  /* 0x005e340001007983 */ /* 0x001ee80000300800 */
[----:B--2---:R0:W-:Y:S04]  /*3ea80*/  STL [R1+0xc0c], R61 ;  /* 0x000c0c3d01007387 */ /* 0x0041e80000100800 */
[----:B0-----:R-:W2:Y:S04]  /*3ea90*/  LDL.LU R61, [R1+0x5e30] ;  /* 0x005e3000013d7983 */ /* 0x001ea80000300800 */
[----:B------:R-:W4:Y:S04]  /*3eaa0*/  LDL R4, [R1+0x26b0] ;  /* 0x0026b00001047983 */ /* 0x000f280000100800 */
[----:B------:R-:W4:Y:S01]  /*3eab0*/  LDL R5, [R1+0x26b4] ;  /* 0x0026b40001057983 */ /* 0x000f220000100800 */
[----:B---3--:R-:W-:-:S02]  /*3eac0*/  PRMT R0, RZ, 0x7610, R0 ;  /* 0x00007610ff007816 */ /* 0x008fc40000000000 */
[----:B----4-:R-:W-:-:S04]  /*3ead0*/  @!P1 LOP3.LUT R5, R5, R4, RZ, 0x3c, !PT ;  /* 0x0000000405059212 */ /* 0x010fc800078e3cff */
[----:B------:R-:W-:-:S04]  /*3eae0*/  @!P1 LOP3.LUT R4, R5, R4, RZ, 0x3c, !PT ;  /* 0x0000000405049212 */ /* 0x000fc800078e3cff */
[----:B------:R-:W-:-:S05]  /*3eaf0*/  @!P1 LOP3.LUT R5, R5, R4, RZ, 0x3c, !PT ;  /* 0x0000000405059212 */ /* 0x000fca00078e3cff */
[----:B------:R-:W3:Y:S04]  /*3eb00*/  @!P1 LDG.E.U16 R0, desc[UR66][R4.64] ;  /* 0x0000004204009981 */ /* 0x000ee8000c1e1500 */
[----:B---3--:R0:W-:Y:S04]  /*3eb10*/  STL [R1+0xc08], R0 ;  /* 0x000c080001007387 */ /* 0x0081e80000100800 */
[----:B0-----:R-:W3:Y:S04]  /*3eb20*/  LDL.LU R0, [R1+0x5e2c] ;  /* 0x005e2c0001007983 */ /* 0x001ee80000300800 */
[----:B------:R-:W4:Y:S04]  /*3eb30*/  LDL R4, [R1+0x26a8] ;  /* 0x0026a80001047983 */ /* 0x000f280000100800 */
[----:B------:R-:W4:Y:S01]  /*3eb40*/  LDL R5, [R1+0x26ac] ;  /* 0x0026ac0001057983 */ /* 0x000f220000100800 */
[----:B--2---:R-:W-:-:S02]  /*3eb50*/  PRMT R61, RZ, 0x7610, R61 ;  /* 0x00007610ff3d7816 */ /* 0x004fc4000000003d */
[----:B----4-:R-:W-:-:S04]  /*3eb60*/  @!P0 LOP3.LUT R5, R5, R4, RZ, 0x3c, !PT ;  /* 0x0000000405058212 */ /* 0x010fc800078e3cff */
[----:B------:R-:W-:-:S04]  /*3eb70*/  @!P0 LOP3.LUT R4, R5, R4, RZ, 0x3c, !PT ;  /* 0x0000000405048212 */ /* 0x000fc800078e3cff */
[----:B------:R-:W-:-:S05]  /*3eb80*/  @!P0 LOP3.LUT R5, R5, R4, RZ, 0x3c, !PT ;  /* 0x0000000405058212 */ /* 0x000fca00078e3cff */
[----:B------:R-:W2:Y:S04]  /*3eb90*/  @!P0 LDG.E.U16 R61, desc[UR66][R4.64] ;  /* 0x00000042043d8981 */ /* 0x000ea8000c1e1500 */
        /* <DEDUP_REMOVED lines=1677> */
[----:B------:R-:W4:Y:S02]  /*45470*/  LDL R5, [R1+0x1e44] ;  /* 0x001e440001057983 */ /* 0x000f240000100800 */
[----:B----4-:R-:W-:-:S02]  /*45480*/  @!P1 LOP3.LUT R5, R5, R4, RZ, 0x3c, !PT ;  /* 0x0000000405059212 */ /* 0x010fc400078e3cff */
[----:B--2---:R-:W-:Y:S02]  /*45490*/  PRMT R61, RZ, 0x7610, R61 ;  /* 0x00007610ff3d7816 */ /* 0x004fe4000000003d */
        /* <DEDUP_REMOVED lines=816> */
[----:B------:R-:W4:Y:S01]  /*487a0*/  LDL R5, [R1+0x1a7c] ;  /* 0x001a7c0001057983 */ /* 0x000f220000100800 */
[----:B------:R-:W-:-:S02]  /*487b0*/  PRMT R25, RZ, 0x7610, R25 ;  /* 0x00007610ff197816 */ /* 0x000fc40000000019 */
[----:B----4-:R-:W-:-:S04]  /*487c0*/  @!P0 LOP3.LUT R5, R5, R4, RZ, 0x3c, !PT ;  /* 0x0000000405058212 */ /* 0x010fc800078e3cff */
[----:B------:R-:W-:-:S04]  /*487d0*/  @!P0 LOP3.LUT R4, R5, R4, RZ, 0x3c, !PT ;  /* 0x0000000405048212 */ /* 0x000fc800078e3cff */
[----:B------:R-:W-:-:S05]  /*487e0*/  @!P0 LOP3.LUT R5, R5, R4, RZ, 0x3c, !PT ;  /* 0x0000000405058212 */ /* 0x000fca00078e3cff */
[----:B------:R0:W4:Y:S04]  /*487f0*/  @!P0 LDG.E.U16 R25, desc[UR66][R4.64] ;  /* 0x0000004204198981 */ /* 0x000128000c1e1500 */
[----:B------:R-:W0:Y:S04]  /*48800*/  LDL R4, [R1+0x1a70] ;  /* 0x001a700001047983 */ /* 0x000e280000100800 */
[----:B------:R-:W0:Y:S01]  /*48810*/  LDL R5, [R1+0x1a74] ;  /* 0x001a740001057983 */ /* 0x000e220000100800 */
[----:B--2---:R-:W-:Y:S02]  /*48820*/  PRMT R61, RZ, 0x7610, R61 ;  /* 0x00007610ff3d7816 */ /* 0x004fe4000000003d */
[----:B0-----:R-:W-:-:S04]  /*48830*/  @!P1 LOP3.LUT R5, R5, R4, RZ, 0x3c, !PT ;  /* 0x0000000405059212 */ /* 0x001fc800078e3cff */
[----:B------:R-:W-:-:S04]  /*48840*/  @!P1 LOP3.LUT R4, R5, R4, RZ, 0x3c, !PT ;  /* 0x0000000405049212 */ /* 0x000fc800078e3cff */
[----:B------:R-:W-:-:S05]  /*48850*/  @!P1 LOP3.LUT R5, R5, R4, RZ, 0x3c, !PT ;  /* 0x0000000405059212 */ /* 0x000fca00078e3cff */
[----:B------:R-:W2:Y:S04]  /*48860*/  @!P1 LDG.E.U16 R61, desc[UR66][R4.64] ;  /* 0x00000042043d9981 */ /* 0x000ea8000c1e1500 */
[----:B----4-:R0:W-:Y:S04]  /*48870*/  STL [R1+0x7c], R25 ;  /* 0x00007c1901007387 */ /* 0x0101e80000100800 */
[----:B0-----:R-:W4:Y:S04]  /*48880*/  LDL R25, [R1+0x1a3c] ;  /* 0x001a3c0001197983 */ /* 0x001f280000100800 */
[----:B--2---:R0:W-:Y:S04]  /*48890*/  STL [R1+0x78], R61 ;  /* 0x0000783d01007387 */ /* 0x0041e80000100800 */
[----:B0-----:R-:W2:Y:S04]  /*488a0*/  LDL.LU R61, [R1+0x59d0] ;  /* 0x0059d000013d7983 */ /* 0x001ea80000300800 */
[----:B------:R-:W2:Y:S04]  /*488b0*/  LDL R4, [R1+0x1a68] ;  /* 0x001a680001047983 */ /* 0x000ea80000100800 */
[----:B------:R-:W2:Y:S02]  /*488c0*/  LDL R5, [R1+0x1a6c] ;  /* 0x001a6c0001057983 */ /* 0x000ea40000100800 */
[----:B--2---:R-:W-:-:S02]  /*488d0*/  @!P0 LOP3.LUT R5, R5, R4, RZ, 0x3c, !PT ;  /* 0x0000000405058212 */ /* 0x004fc400078e3cff */
[----:B------:R-:W-:Y:S02]  /*488e0*/  PRMT R61, RZ, 0x7610, R61 ;  /* 0x00007610ff3d7816 */ /* 0x000fe4000000003d */
[----:B------:R-:W-:-:S04]  /*488f0*/  @!P0 LOP3.LUT R4, R5, R4, RZ, 0x3c, !PT ;  /* 0x0000000405048212 */ /* 0x000fc800078e3cff */
[----:B------:R-:W-:-:S05]  /*48900*/  @!P0 LOP3.LUT R5, R5, R4, RZ, 0x3c, !PT ;  /* 0x0000000405058212 */ /* 0x000fca00078e3cff */
[----:B------:R-:W2:Y:S04]  /*48910*/  @!P0 LDG.E.U16 R61, desc[UR66][R4.64] ;  /* 0x00000042043d8981 */ /* 0x000ea8000c1e1500 */
        /* <DEDUP_REMOVED lines=26> */
[----:B------:R-:W2:Y:S01]  /*48ac0*/  @!P1 LDG.E.U16 R61, desc[UR66][R4.64] ;  /* 0x00000042043d9981 */ /* 0x000ea2000c1e1500 */
[----:B------:R-:W-:-:S03]  /*48ad0*/  PRMT R11, RZ, 0x7610, R11 ;  /* 0x00007610ff0b7816 */ /* 0x000fc6000000000b */
[----:B--2---:R0:W-:Y:S04]  /*48ae0*/  STL [R1+0x68], R61 ;  /* 0x0000683d01007387 */ /* 0x0041e80000100800 */
[----:B0-----:R-:W2:Y:S04]  /*48af0*/  LDL.LU R61, [R1+0x59c0] ;  /* 0x0059c000013d7983 */ /* 0x001ea80000300800 */
[----:B------:R-:W2:Y:S01]  /*48b00*/  LDL R5, [R1+0x1a38] ;  /* 0x001a380001057983 */ /* 0x000ea20000100800 */
[----:B----4-:R-:W-:-:S03]  /*48b10*/  @!P0 IMAD.MOV.U32 R4, RZ, RZ, R25 ;  /* 0x000000ffff048224 */ /* 0x010fc600078e0019 */
[----:B------:R-:W4:Y:S04]  /*48b20*/  LDL R25, [R1+0x2ed8] ;  /* 0x002ed80001197983 */ /* 0x000f280000100800 */
[----:B--2---:R0:W2:Y:S04]  /*48b30*/  @!P0 LDG.E.U16 R11, desc[UR66][R4.64] ;  /* 0x00000042040b8981 */ /* 0x0040a8000c1e1500 */
[----:B------:R-:W0:Y:S04]  /*48b40*/  LDL R4, [R1+0x1a30] ;  /* 0x001a300001047983 */ /* 0x000e280000100800 */
[----:B------:R-:W0:Y:S01]  /*48b50*/  LDL R5, [R1+0x1a34] ;  /* 0x001a340001057983 */ /* 0x000e220000100800 */
[----:B------:R-:W-:-:S02]  /*48b60*/  PRMT R61, RZ, 0x7610, R61 ;  /* 0x00007610ff3d7816 */ /* 0x000fc4000000003d */
        /* <DEDUP_REMOVED lines=9> */
[----:B------:R-:W2:Y:S02]  /*48c00*/  LDL R5, [R1+0x1a2c] ;  /* 0x001a2c0001057983 */ /* 0x000ea40000100800 */
[----:B--2---:R-:W-:-:S02]  /*48c10*/  @!P0 LOP3.LUT R5, R5, R4, RZ, 0x3c, !PT ;  /* 0x0000000405058212 */ /* 0x004fc400078e3cff */
[----:B---3--:R-:W-:Y:S02]  /*48c20*/  PRMT R61, RZ, 0x7610, R61 ;  /* 0x00007610ff3d7816 */ /* 0x008fe4000000003d */
[----:B------:R-:W-:-:S04]  /*48c30*/  @!P0 LOP3.LUT R4, R5, R4, RZ, 0x3c, !PT ;  /* 0x0000000405048212 */ /* 0x000fc800078e3cff */
[----:B------:R-:W-:-:S05]  /*48c40*/  @!P0 LOP3.LUT R5, R5, R4, RZ, 0x3c, !PT ;  /* 0x0000000405058212 */ /* 0x000fca00078e3cff */
[----:B------:R-:W2:Y:S04]  /*48c50*/  @!P0 LDG.E.U16 R61, desc[UR66][R4.64] ;  /* 0x00000042043d8981 */ /* 0x000ea8000c1e1500 */
[----:B--2---:R0:W-:Y:S04]  /*48c60*/  STL [R1+0x5c], R61 ;  /* 0x00005c3d01007387 */ /* 0x0041e80000100800 */
[----:B0-----:R-:W2:Y:S04]  /*48c70*/  LDL.LU R61, [R1+0x59b8] ;  /* 0x0059b800013d7983 */ /* 0x001ea80000300800 */
[----:B------:R-:W3:Y:S04]  /*48c80*/  LDL R4, [R1+0x1a20] ;  /* 0x001a200001047983 */ /* 0x000ee80000100800 */
[----:B------:R-:W3:Y:S02]  /*48c90*/  LDL R5, [R1+0x1a24] ;  /* 0x001a240001057983 */ /* 0x000ee40000100800 */
[----:B---3--:R-:W-:-:S02]  /*48ca0*/  @!P1 LOP3.LUT R5, R5, R4, RZ, 0x3c, !PT ;  /* 0x0000000405059212 */ /* 0x008fc400078e3cff */
[----:B--2---:R-:W-:Y:S02]  /*48cb0*/  PRMT R61, RZ, 0x7610, R61 ;  /* 0x00007610ff3d7816 */ /* 0x004fe4000000003d */
        /* <DEDUP_REMOVED lines=22> */
[----:B0-----:R-:W2:Y:S01]  /*48e20*/  LDL.LU R61, [R1+0x59ac] ;  /* 0x0059ac00013d7983 */ /* 0x001ea20000300800 */
[----:B------:R-:W-:Y:S02]  /*48e30*/  @!P0 IMAD.MOV.U32 R4, RZ, RZ, R11 ;  /* 0x000000ffff048224 */ /* 0x000fe400078e000b */
[----:B----4-:R-:W-:Y:S01]  /*48e40*/  @!P0 IMAD.MOV.U32 R5, RZ, RZ, R25 ;  /* 0x000000ffff058224 */ /* 0x010fe200078e0019 */
[----:B------:R-:W3:Y:S04]  /*48e50*/  LDL R11, [R1+0x2f1c] ;  /* 0x002f1c00010b7983 */ /* 0x000ee80000100800 */
[----:B------:R-:W4:Y:S01]  /*48e60*/  LDL R25, [R1+0x2f10] ;  /* 0x002f100001197983 */ /* 0x000f220000100800 */
[----:B--2---:R-:W-:-:S06]  /*48e70*/  PRMT R61, RZ, 0x7610, R61 ;  /* 0x00007610ff3d7816 */ /* 0x004fcc000000003d */
[----:B------:R-:W2:Y:S04]  /*48e80*/  @!P0 LDG.E.U16 R61, desc[UR66][R4.64] ;  /* 0x00000042043d8981 */ /* 0x000ea8000c1e1500 */
[----:B--2---:R0:W-:Y:S04]  /*48e90*/  STL [R1+0x4c], R61 ;  /* 0x00004c3d01007387 */ /* 0x0041e80000100800 */
[----:B0-----:R-:W2:Y:S04]  /*48ea0*/  LDL.LU R61, [R1+0x59a8] ;  /* 0x0059a800013d7983 */ /* 0x001ea80000300800 */
        /* <DEDUP_REMOVED lines=12> */
[----:B------:R-:W-:Y:S01]  /*48f70*/  @!P0 LOP3.LUT R5, R5, R4, RZ, 0x3c, !PT ;  /* 0x0000000405058212 */ /* 0x000fe200078e3cff */
[----:B--2---:R0:W-:Y:S04]  /*48f80*/  STL [R1+0x48], R27 ;  /* 0x0000481b01007387 */ /* 0x0041e80000100800 */
[----:B------:R1:W2:Y:S01]  /*48f90*/  @!P0 LDG.E.U16 R26, desc[UR66][R4.64] ;  /* 0x00000042041a8981 */ /* 0x0002a2000c1e1500 */
[----:B------:R-:W-:-:S03]  /*48fa0*/  PRMT R61, RZ, 0x7610, R61 ;  /* 0x00007610ff3d7816 */ /* 0x000fc6000000003d */
[----:B0-----:R-:W2:Y:S04]  /*48fb0*/  LDL R27, [R1+0x2f24] ;  /* 0x002f2400011b7983 */ /* 0x001ea80000100800 */
[----:B------:R-:W1:Y:S04]  /*48fc0*/  LDL R4, [R1+0x2ef0] ;  /* 0x002ef00001047983 */ /* 0x000e680000100800 */
[----:B------:R-:W1:Y:S02]  /*48fd0*/  LDL R5, [R1+0x2efc] ;  /* 0x002efc0001057983 */ /* 0x000e640000100800 */
[----:B-1----:R-:W-:-:S04]  /*48fe0*/  @!P1 LOP3.LUT R5, R5, R4, RZ, 0x3c, !PT ;  /* 0x0000000405059212 */ /* 0x002fc800078e3cff */
        /* <DEDUP_REMOVED lines=21> */
[----:B------:R-:W2:Y:S01]  /*49140*/  @!P1 LDG.E.U16 R61, desc[UR66][R4.64] ;  /* 0x00000042043d9981 */ /* 0x000ea2000c1e1500 */
[----:B------:R-:W-:-:S03]  /*49150*/  PRMT R24, RZ, 0x7610, R24 ;  /* 0x00007610ff187816 */ /* 0x000fc60000000018 */
[----:B--2---:R0:W-:Y:S04]  /*49160*/  STL [R1+0x38], R61 ;  /* 0x0000383d01007387 */ /* 0x0041e80000100800 */
[----:B0-----:R-:W2:Y:S04]  /*49170*/  LDL.LU R61, [R1+0x599c] ;  /* 0x00599c00013d7983 */ /* 0x001ea80000300800 */
[----:B------:R-:W2:Y:S01]  /*49180*/  LDL R5, [R1+0x2f18] ;  /* 0x002f180001057983 */ /* 0x000ea20000100800 */
[----:B------:R-:W-:Y:S01]  /*49190*/  @!P0 IMAD.MOV.U32 R4, RZ, RZ, R27 ;  /* 0x000000ffff048224 */ /* 0x000fe200078e001b */
[----:B------:R-:W-:-:S02]  /*491a0*/  PRMT R10, RZ, 0x7610, R10 ;  /* 0x00007610ff0a7816 */ /* 0x000fc4000000000a */
[----:B------:R-:W3:Y:S04]  /*491b0*/  LDL R27, [R1+0x2f48] ;  /* 0x002f4800011b7983 */ /* 0x000ee80000100800 */
[----:B--2---:R0:W2:Y:S04]  /*491c0*/  @!P0 LDG.E.U16 R24, desc[UR66][R4.64] ;  /* 0x0000004204188981 */ /* 0x0040a8000c1e1500 */
[----:B------:R-:W3:Y:S01]  /*491d0*/  LDL R5, [R1+0x2f20] ;  /* 0x002f200001057983 */ /* 0x000ee20000100800 */
[----:B0-----:R-:W-:-:S03]  /*491e0*/  @!P1 IMAD.MOV.U32 R4, RZ, RZ, R26 ;  /* 0x000000ffff049224 */ /* 0x001fc600078e001a */
[----:B--2---:R0:W-:Y:S01]  /*491f0*/  STL [R1+0x34], R24 ;  /* 0x0000341801007387 */ /* 0x0041e20000100800 */
[----:B------:R-:W-:Y:S02]  /*49200*/  PRMT R60, RZ, 0x7610, R60 ;  /* 0x00007610ff3c7816 */ /* 0x000fe4000000003c */
[----:B------:R-:W-:Y:S02]  /*49210*/  PRMT R0, RZ, 0x7610, R0 ;  /* 0x00007610ff007816 */ /* 0x000fe40000000000 */
[----:B------:R-:W-:Y:S01]  /*49220*/  PRMT R61, RZ, 0x7610, R61 ;  /* 0x00007610ff3d7816 */ /* 0x000fe2000000003d */
[----:B------:R-:W2:Y:S04]  /*49230*/  LDL R26, [R1+0x2f50] ;  /* 0x002f5000011a7983 */ /* 0x000ea80000100800 */
[----:B---3--:R1:W3:Y:S04]  /*49240*/  @!P1 LDG.E.U16 R10, desc[UR66][R4.64] ;  /* 0x00000042040a9981 */ /* 0x0082e8000c1e1500 */
[----:B0-----:R-:W2:Y:S04]  /*49250*/  LDL R24, [R1+0x2f54] ;  /* 0x002f540001187983 */ /* 0x001ea80000100800 */
[----:B------:R-:W1:Y:S04]  /*49260*/  LDL R4, [R1+0x2f28] ;  /* 0x002f280001047983 */ /* 0x000e680000100800 */
[----:B------:R-:W1:Y:S02]  /*49270*/  LDL R5, [R1+0x2f34] ;  /* 0x002f340001057983 */ /* 0x000e640000100800 */
[----:B-1----:R-:W-:-:S04]  /*49280*/  @!P0 LOP3.LUT R5, R5, R4, RZ, 0x3c, !PT ;  /* 0x0000000405058212 */ /* 0x002fc800078e3cff */
[----:B------:R-:W-:-:S04]  /*49290*/  @!P0 LOP3.LUT R4, R5, R4, RZ, 0x3c, !PT ;  /* 0x0000000405048212 */ /* 0x000fc800078e3cff */
[----:B------:R-:W-:-:S05]  /*492a0*/  @!P0 LOP3.LUT R5, R5, R4, RZ, 0x3c, !PT ;  /* 0x0000000405058212 */ /* 0x000fca00078e3cff */
[----:B------:R0:W3:Y:S02]  /*492b0*/  @!P0 LDG.E.U16 R60, desc[UR66][R4.64] ;  /* 0x00000042043c8981 */ /* 0x0000e4000c1e1500 */
[----:B0-----:R-:W-:Y:S02]  /*492c0*/  @!P1 IMAD.MOV.U32 R4, RZ, RZ, R11 ;  /* 0x000000ffff049224 */ /* 0x001fe400078e000b */
[----:B----4-:R-:W-:-:S05]  /*492d0*/  @!P1 IMAD.MOV.U32 R5, RZ, RZ, R25 ;  /* 0x000000ffff059224 */ /* 0x010fca00078e0019 */
[----:B------:R2:W4:Y:S02]  /*492e0*/  @!P1 LDG.E.U16 R0, desc[UR66][R4.64] ;  /* 0x0000004204009981 */ /* 0x000524000c1e1500 */
[----:B--2---:R-:W-:Y:S01]  /*492f0*/  @!P0 IMAD.MOV.U32 R4, RZ, RZ, R24 ;  /* 0x000000ffff048224 */ /* 0x004fe200078e0018 */
[----:B------:R-:W-:-:S05]  /*49300*/  @!P0 MOV R5, R27 ;  /* 0x0000001b00058202 */ /* 0x000fca0000000f00 */
[----:B------:R-:W2:Y:S04]  /*49310*/  @!P0 LDG.E.U16 R61, desc[UR66][R4.64] ;  /* 0x00000042043d8981 */ /* 0x000ea8000c1e1500 */
[----:B---3--:R0:W-:Y:S04]  /*49320*/  STL [R1+0x30], R10 ;  /* 0x0000300a01007387 */ /* 0x0081e80000100800 */
[----:B0-----:R-:W3:Y:S04]  /*49330*/  LDL R10, [R1+0x2f5c] ;  /* 0x002f5c00010a7983 */ /* 0x001ee80000100800 */
[----:B------:R-:W-:Y:S04]  /*49340*/  STL [R1+0x5908], R60 ;  /* 0x0059083c01007387 */ /* 0x000fe80000100800 */
[----:B------:R-:W3:Y:S04]  /*49350*/  LDL R25, [R1+0x2f60] ;  /* 0x002f600001197983 */ /* 0x000ee80000100800 */
[----:B------:R-:W3:Y:S04]  /*49360*/  LDL R11, [R1+0x2f6c] ;  /* 0x002f6c00010b7983 */ /* 0x000ee80000100800 */
[----:B----4-:R-:W-:Y:S04]  /*49370*/  STL [R1+0x590c], R0 ;  /* 0x00590c0001007387 */ /* 0x010fe80000100800 */
[----:B------:R-:W4:Y:S04]  /*49380*/  LDL R27, [R1+0x2f68] ;  /* 0x002f6800011b7983 */ /* 0x000f280000100800 */
[----:B------:R-:W4:Y:S04]  /*49390*/  LDL R24, [R1+0x2f74] ;  /* 0x002f740001187983 */ /* 0x000f280000100800 */
[----:B--2---:R0:W-:Y:S04]  /*493a0*/  STL [R1+0x24], R61 ;  /* 0x0000243d01007387 */ /* 0x0041e80000100800 */
[----:B0-----:R-:W2:Y:S01]  /*493b0*/  LDL.LU R61, [R1+0x5998] ;  /* 0x00599800013d7983 */ /* 0x001ea20000300800 */
[----:B---3--:R-:W-:-:S02]  /*493c0*/  @!P1 IMAD.MOV.U32 R4, RZ, RZ, R10 ;  /* 0x000000ffff049224 */ /* 0x008fc400078e000a */
[----:B------:R-:W-:Y:S01]  /*493d0*/  @!P1 IMAD.MOV.U32 R5, RZ, RZ, R26 ;  /* 0x000000ffff059224 */ /* 0x000fe200078e001a */
[----:B------:R-:W3:Y:S04]  /*493e0*/  LDL R10, [R1+0x2f7c] ;  /* 0x002f7c00010a7983 */ /* 0x000ee80000100800 */
[----:B------:R-:W3:Y:S01]  /*493f0*/  LDL R26, [R1+0x2f70] ;  /* 0x002f7000011a7983 */ /* 0x000ee20000100800 */
[----:B--2---:R-:W-:-:S06]  /*49400*/  PRMT R61, RZ, 0x7610, R61 ;  /* 0x00007610ff3d7816 */ /* 0x004fcc000000003d */
        /* <DEDUP_REMOVED lines=12> */
[----:B0-----:R-:W2:Y:S01]  /*494d0*/  LDL.LU R61, [R1+0x5990] ;  /* 0x00599000013d7983 */ /* 0x001ea20000300800 */
[----:B------:R-:W-:Y:S02]  /*494e0*/  @!P1 IMAD.MOV.U32 R4, RZ, RZ, R11 ;  /* 0x000000ffff049224 */ /* 0x000fe400078e000b */
[----:B------:R-:W-:Y:S01]  /*494f0*/  @!P1 IMAD.MOV.U32 R5, RZ, RZ, R25 ;  /* 0x000000ffff059224 */ /* 0x000fe200078e0019 */
[----:B------:R-:W3:Y:S04]  /*49500*/  LDL R11, [R1+0x2f94] ;  /* 0x002f9400010b7983 */ /* 0x000ee80000100800 */
[----:B------:R-:W3:Y:S04]  /*49510*/  LDL R25, [R1+0x2f88] ;  /* 0x002f880001197983 */ /* 0x000ee80000100800 */
[----:B------:R4:W3:Y:S02]  /*49520*/  @!P1 LDG.E.U16 R0, desc[UR66][R4.64] ;  /* 0x0000004204009981 */ /* 0x0008e4000c1e1500 */
[----:B----4-:R-:W-:-:S02]  /*49530*/  @!P0 IMAD.MOV.U32 R4, RZ, RZ, R24 ;  /* 0x000000ffff048224 */ /* 0x010fc400078e0018 */
[----:B------:R-:W-:Y:S01]  /*49540*/  @!P0 IMAD.MOV.U32 R5, RZ, RZ, R27 ;  /* 0x000000ffff058224 */ /* 0x000fe200078e001b */
[----:B--2---:R-:W-:-:S06]  /*49550*/  PRMT R61, RZ, 0x7610, R61 ;  /* 0x00007610ff3d7816 */ /* 0x004fcc000000003d */
[----:B------:R0:W2:Y:S01]  /*49560*/  @!P0 LDG.E.U16 R61, desc[UR66][R4.64] ;  /* 0x00000042043d8981 */ /* 0x0000a2000c1e1500 */
[----:B------:R-:W-:-:S03]  /*49570*/  PRMT R3, RZ, 0x7610, R3 ;  /* 0x00007610ff037816 */ /* 0x000fc60000000003 */
[----:B---3--:R-:W-:Y:S04]  /*49580*/  STL [R1+0x5910], R0 ;  /* 0x0059100001007387 */ /* 0x008fe80000100800 */
[----:B------:R-:W3:Y:S01]  /*49590*/  LDL R24, [R1+0x2f9c] ;  /* 0x002f9c0001187983 */ /* 0x000ee20000100800 */
[----:B0-----:R-:W-:Y:S02]  /*495a0*/  @!P1 IMAD.MOV.U32 R4, RZ, RZ, R10 ;  /* 0x000000ffff049224 */ /* 0x001fe400078e000a */
[----:B------:R-:W-:-:S05]  /*495b0*/  @!P1 IMAD.MOV.U32 R5, RZ, RZ, R26 ;  /* 0x000000ffff059224 */ /* 0x000fca00078e001a */
[----:B------:R0:W4:Y:S02]  /*495c0*/  @!P1 LDG.E.U16 R3, desc[UR66][R4.64] ;  /* 0x0000004204039981 */ /* 0x000124000c1e1500 */
[----:B0-----:R-:W-:Y:S02]  /*495d0*/  @!P0 IMAD.MOV.U32 R4, RZ, RZ, R11 ;  /* 0x000000ffff048224 */ /* 0x001fe400078e000b */
[----:B------:R-:W-:Y:S01]  /*495e0*/  @!P0 IMAD.MOV.U32 R5, RZ, RZ, R25 ;  /* 0x000000ffff058224 */ /* 0x000fe200078e0019 */
[----:B--2---:R0:W-:Y:S04]  /*495f0*/  STL [R1+0x5914], R61 ;  /* 0x0059143d01007387 */ /* 0x0041e80000100800 */
[----:B------:R-:W2:Y:S04]  /*49600*/  LDL R27, [R1+0x2fa4] ;  /* 0x002fa400011b7983 */ /* 0x000ea80000100800 */
[----:B------:R-:W2:Y:S04]  /*49610*/  LDL R26, [R1+0x2fa0] ;  /* 0x002fa000011a7983 */ /* 0x000ea80000100800 */
[----:B------:R-:W2:Y:S01]  /*49620*/  LDL R10, [R1+0x2fac] ;  /* 0x002fac00010a7983 */ /* 0x000ea20000100800 */
[----:B0-----:R-:W-:-:S06]  /*49630*/  PRMT R61, RZ, 0x7610, R61 ;  /* 0x00007610ff3d7816 */ /* 0x001fcc000000003d */
[----:B------:R-:W2:Y:S04]  /*49640*/  @!P0 LDG.E.U16 R61, desc[UR66][R4.64] ;  /* 0x00000042043d8981 */ /* 0x000ea8000c1e1500 */
[----:B----4-:R0:W-:Y:S04]  /*49650*/  STL [R1+0x5918], R3 ;  /* 0x0059180301007387 */ /* 0x0101e80000100800 */
[----:B------:R-:W4:Y:S04]  /*49660*/  LDL R25, [R1+0x2fa8] ;  /* 0x002fa80001197983 */ /* 0x000f280000100800 */
[----:B------:R-:W3:Y:S04]  /*49670*/  LDL R11, [R1+0x2fb4] ;  /* 0x002fb400010b7983 */ /* 0x000ee80000100800 */
[----:B0-----:R-:W4:Y:S04]  /*49680*/  LDL R3, [R1+0x2f90] ;  /* 0x002f900001037983 */ /* 0x001f280000100800 */
[----:B--2---:R0:W-:Y:S04]  /*49690*/  STL [R1+0x5944], R61 ;  /* 0x0059443d01007387 */ /* 0x0041e80000100800 */
[----:B0-----:R-:W2:Y:S01]  /*496a0*/  LDL R61, [R1+0x2f98] ;  /* 0x002f9800013d7983 */ /* 0x001ea20000100800 */
[----:B------:R-:W-:Y:S01]  /*496b0*/  PRMT R0, RZ, 0x7610, R0 ;  /* 0x00007610ff007816 */ /* 0x000fe20000000000 */
[----:B---3--:R-:W-:-:S02]  /*496c0*/  @!P1 IMAD.MOV.U32 R4, RZ, RZ, R24 ;  /* 0x000000ffff049224 */ /* 0x008fc400078e0018 */
[----:B----4-:R-:W-:Y:S01]  /*496d0*/  @!P1 IMAD.MOV.U32 R5, RZ, RZ, R3 ;  /* 0x000000ffff059224 */ /* 0x010fe200078e0003 */
[----:B------:R-:W-:Y:S02]  /*496e0*/  PRMT R60, RZ, 0x7610, R60 ;  /* 0x00007610ff3c7816 */ /* 0x000fe4000000003c */
[----:B------:R-:W-:Y:S02]  /*496f0*/  PRMT R2, RZ, 0x7610, R2 ;  /* 0x00007610ff027816 */ /* 0x000fe40000000002 */
[----:B------:R-:W-:Y:S01]  /*49700*/  PRMT R59, RZ, 0x7610, R59 ;  /* 0x00007610ff3b7816 */ /* 0x000fe2000000003b */
[----:B------:R-:W3:Y:S04]  /*49710*/  LDL R24, [R1+0x2fb0] ;  /* 0x002fb00001187983 */ /* 0x000ee80000100800 */
[----:B------:R0:W4:Y:S04]  /*49720*/  @!P1 LDG.E.U16 R0, desc[UR66][R4.64] ;  /* 0x0000004204009981 */ /* 0x000128000c1e1500 */
[----:B------:R-:W3:Y:S01]  /*49730*/  LDL R3, [R1+0x2fbc] ;  /* 0x002fbc0001037983 */ /* 0x000ee20000100800 */
[----:B0-----:R-:W-:-:S02]  /*49740*/  @!P0 IMAD.MOV.U32 R4, RZ, RZ, R27 ;  /* 0x000000ffff048224 */ /* 0x001fc400078e001b */
[----:B--2---:R-:W-:-:S05]  /*49750*/  @!P0 IMAD.MOV.U32 R5, RZ, RZ, R61 ;  /* 0x000000ffff058224 */ /* 0x004fca00078e003d */
[----:B------:R0:W2:Y:S02]  /*49760*/  @!P0 LDG.E.U16 R60, desc[UR66][R4.64] ;  /* 0x00000042043c8981 */ /* 0x0000a4000c1e1500 */
[----:B0-----:R-:W-:Y:S02]  /*49770*/  @!P1 IMAD.MOV.U32 R4, RZ, RZ, R10 ;  /* 0x000000ffff049224 */ /* 0x001fe400078e000a */
[----:B------:R-:W-:-:S05]  /*49780*/  @!P1 IMAD.MOV.U32 R5, RZ, RZ, R26 ;  /* 0x000000ffff059224 */ /* 0x000fca00078e001a */
[----:B------:R0:W2:Y:S02]  /*49790*/  @!P1 LDG.E.U16 R2, desc[UR66][R4.64] ;  /* 0x0000004204029981 */ /* 0x0000a4000c1e1500 */
[----:B0-----:R-:W-:Y:S02]  /*497a0*/  @!P0 IMAD.MOV.U32 R4, RZ, RZ, R11 ;  /* 0x000000ffff048224 */ /* 0x001fe400078e000b */
[----:B------:R-:W-:-:S05]  /*497b0*/  @!P0 IMAD.MOV.U32 R5, RZ, RZ, R25 ;  /* 0x000000ffff058224 */ /* 0x000fca00078e0019 */
[----:B------:R3:W2:Y:S04]  /*497c0*/  @!P0 LDG.E.U16 R59, desc[UR66][R4.64] ;  /* 0x00000042043b8981 */ /* 0x0006a8000c1e1500 */
[----:B----4-:R0:W-:Y:S01]  /*497d0*/  STL [R1+0x5948], R0 ;  /* 0x0059480001007387 */ /* 0x0101e20000100800 */
[----:B------:R-:W-:Y:S01]  /*497e0*/  PRMT R58, RZ, 0x7610, R58 ;  /* 0x00007610ff3a7816 */ /* 0x000fe2000000003a */
[----:B---3--:R-:W-:Y:S02]  /*497f0*/  @!P1 IMAD.MOV.U32 R4, RZ, RZ, R3 ;  /* 0x000000ffff049224 */ /* 0x008fe400078e0003 */
[----:B------:R-:W-:-:S05]  /*49800*/  @!P1 IMAD.MOV.U32 R5, RZ, RZ, R24 ;  /* 0x000000ffff059224 */ /* 0x000fca00078e0018 */
[----:B------:R-:W3:Y:S04]  /*49810*/  @!P1 LDG.E.U16 R58, desc[UR66][R4.64] ;  /* 0x00000042043a9981 */ /* 0x000ee8000c1e1500 */
[----:B--2---:R-:W-:Y:S04]  /*49820*/  STL [R1+0x591c], R60 ;  /* 0x00591c3c01007387 */ /* 0x004fe80000100800 */
[----:B------:R-:W2:Y:S04]  /*49830*/  LDL R27, [R1+0x2fc8] ;  /* 0x002fc800011b7983 */ /* 0x000ea80000100800 */
[----:B------:R-:W4:Y:S04]  /*49840*/  LDL R10, [R1+0x2fd4] ;  /* 0x002fd400010a7983 */ /* 0x000f280000100800 */
[----:B------:R1:W-:Y:S04]  /*49850*/  STL [R1+0x5920], R2 ;  /* 0x0059200201007387 */ /* 0x0003e80000100800 */
[----:B------:R-:W4:Y:S04]  /*49860*/  LDL R11, [R1+0x2fd0] ;  /* 0x002fd000010b7983 */ /* 0x000f280000100800 */
[----:B0-----:R-:W4:Y:S04]  /*49870*/  LDL R0, [R1+0x2fdc] ;  /* 0x002fdc0001007983 */ /* 0x001f280000100800 */
[----:B------:R-:W-:Y:S04]  /*49880*/  STL [R1+0x5924], R59 ;  /* 0x0059243b01007387 */ /* 0x000fe80000100800 */
[----:B------:R-:W4:Y:S04]  /*49890*/  LDL R26, [R1+0x2fd8] ;  /* 0x002fd800011a7983 */ /* 0x000f280000100800 */
[----:B------:R-:W4:Y:S01]  /*498a0*/  LDL R25, [R1+0x2fe4] ;  /* 0x002fe40001197983 */ /* 0x000f220000100800 */
[----:B------:R-:W-:-:S02]  /*498b0*/  PRMT R57, RZ, 0x7610, R57 ;  /* 0x00007610ff397816 */ /* 0x000fc40000000039 */
[----:B------:R-:W-:Y:S02]  /*498c0*/  PRMT R56, RZ, 0x7610, R56 ;  /* 0x00007610ff387816 */ /* 0x000fe40000000038 */
[----:B------:R-:W-:Y:S01]  /*498d0*/  PRMT R55, RZ, 0x7610, R55 ;  /* 0x00007610ff377816 */ /* 0x000fe20000000037 */
[----:B------:R-:W4:Y:S04]  /*498e0*/  LDL R24, [R1+0x2fe0] ;  /* 0x002fe00001187983 */ /* 0x000f280000100800 */
[----:B------:R-:W4:Y:S04]  /*498f0*/  LDL R3, [R1+0x2fec] ;  /* 0x002fec0001037983 */ /* 0x000f280000100800 */
[----:B---3--:R-:W-:Y:S04]  /*49900*/  STL [R1+0x5928], R58 ;  /* 0x0059283a01007387 */ /* 0x008fe80000100800 */
[----:B-1----:R-:W3:Y:S01]  /*49910*/  LDL R2, [R1+0x3014] ;  /* 0x0030140001027983 */ /* 0x002ee20000100800 */
[----:B--2---:R-:W-:-:S02]  /*49920*/  @!P0 IMAD.MOV.U32 R5, RZ, RZ, R27 ;  /* 0x000000ffff058224 */ /* 0x004fc400078e001b */
[----:B----4-:R-:W-:Y:S02]  /*49930*/  @!P0 IMAD.MOV.U32 R4, RZ, RZ, R10 ;  /* 0x000000ffff048224 */ /* 0x010fe400078e000a */
[----:B------:R-:W2:Y:S04]  /*49940*/  LDL R10, [R1+0x3008] ;  /* 0x00300800010a7983 */ /* 0x000ea80000100800 */
[----:B------:R0:W4:Y:S02]  /*49950*/  @!P0 LDG.E.U16 R57, desc[UR66][R4.64] ;  /* 0x0000004204398981 */ /* 0x000124000c1e1500 */
[----:B0-----:R-:W-:Y:S01]  /*49960*/  @!P1 IMAD.MOV.U32 R5, RZ, RZ, R11 ;  /* 0x000000ffff059224 */ /* 0x001fe200078e000b */
[----:B------:R-:W-:-:S05]  /*49970*/  @!P1 MOV R4, R0 ;  /* 0x0000000000049202 */ /* 0x000fca0000000f00 */
[----:B------:R0:W2:Y:S02]  /*49980*/  @!P1 LDG.E.U16 R56, desc[UR66][R4.64] ;  /* 0x0000004204389981 */ /* 0x0000a4000c1e1500 */
[----:B0-----:R-:W-:Y:S02]  /*49990*/  @!P0 IMAD.MOV.U32 R5, RZ, RZ, R26 ;  /* 0x000000ffff058224 */ /* 0x001fe400078e001a */
[----:B------:R-:W-:-:S05]  /*499a0*/  @!P0 IMAD.MOV.U32 R4, RZ, RZ, R25 ;  /* 0x000000ffff048224 */ /* 0x000fca00078e0019 */
[----:B------:R0:W2:Y:S01]  /*499b0*/  @!P0 LDG.E.U16 R55, desc[UR66][R4.64] ;  /* 0x0000004204378981 */ /* 0x0000a2000c1e1500 */
[----:B------:R-:W-:Y:S01]  /*499c0*/  PRMT R54, RZ, 0x7610, R54 ;  /* 0x00007610ff367816 */ /* 0x000fe20000000036 */
[----:B0-----:R-:W-:Y:S02]  /*499d0*/  @!P1 IMAD.MOV.U32 R4, RZ, RZ, R3 ;  /* 0x000000ffff049224 */ /* 0x001fe400078e0003 */
[----:B------:R-:W-:-:S05]  /*499e0*/  @!P1 IMAD.MOV.U32 R5, RZ, RZ, R24 ;  /* 0x000000ffff059224 */ /* 0x000fca00078e0018 */
[----:B------:R3:W2:Y:S01]  /*499f0*/  @!P1 LDG.E.U16 R54, desc[UR66][R4.64] ;  /* 0x0000004204369981 */ /* 0x0006a2000c1e1500 */
[----:B------:R-:W-:Y:S01]  /*49a00*/  PRMT R53, RZ, 0x7610, R53 ;  /* 0x00007610ff357816 */ /* 0x000fe20000000035 */
[----:B---3--:R-:W-:Y:S02]  /*49a10*/  @!P0 IMAD.MOV.U32 R4, RZ, RZ, R2 ;  /* 0x000000ffff048224 */ /* 0x008fe400078e0002 */
[----:B----4-:R-:W-:Y:S04]  /*49a20*/  STL [R1+0x594c], R57 ;  /* 0x00594c3901007387 */ /* 0x010fe80000100800 */
[----:B------:R-:W3:Y:S04]  /*49a30*/  LDL R11, [R1+0x3010] ;  /* 0x00301000010b7983 */ /* 0x000ee80000100800 */
[----:B------:R-:W4:Y:S04]  /*49a40*/  LDL R0, [R1+0x301c] ;  /* 0x00301c0001007983 */ /* 0x000f280000100800 */
[----:B--2---:R-:W-:Y:S04]  /*49a50*/  STL [R1+0x5940], R56 ;  /* 0x0059403801007387 */ /* 0x004fe80000100800 */
[----:B------:R-:W-:Y:S04]  /*49a60*/  STL [R1+0x592c], R55 ;  /* 0x00592c3701007387 */ /* 0x000fe80000100800 */
[----:B------:R-:W2:Y:S04]  /*49a70*/  LDL R24, [R1+0x3048] ;  /* 0x0030480001187983 */ /* 0x000ea80000100800 */
[----:B------:R-:W2:Y:S01]  /*49a80*/  LDL R3, [R1+0x3054] ;  /* 0x0030540001037983 */ /* 0x000ea20000100800 */
[----:B------:R-:W-:-:S05]  /*49a90*/  @!P0 IMAD.MOV.U32 R5, RZ, RZ, R10 ;  /* 0x000000ffff058224 */ /* 0x000fca00078e000a */
[----:B------:R3:W2:Y:S01]  /*49aa0*/  @!P0 LDG.E.U16 R53, desc[UR66][R4.64] ;  /* 0x0000004204358981 */ /* 0x0006a2000c1e1500 */
[----:B------:R-:W-:Y:S02]  /*49ab0*/  PRMT R52, RZ, 0x7610, R52 ;  /* 0x00007610ff347816 */ /* 0x000fe40000000034 */
[----:B------:R-:W-:Y:S01]  /*49ac0*/  PRMT R51, RZ, 0x7610, R51 ;  /* 0x00007610ff337816 */ /* 0x000fe20000000033 */
[----:B------:R-:W-:Y:S04]  /*49ad0*/  STL [R1+0x5930], R54 ;  /* 0x0059303601007387 */ /* 0x000fe80000100800 */
[----:B------:R-:W2:Y:S04]  /*49ae0*/  LDL R10, [R1+0x3050] ;  /* 0x00305000010a7983 */ /* 0x000ea80000100800 */
[----:B------:R-:W2:Y:S01]  /*49af0*/  LDL R2, [R1+0x305c] ;  /* 0x00305c0001027983 */ /* 0x000ea20000100800 */
[----:B---3--:R-:W-:-:S02]  /*49b00*/  @!P1 IMAD.MOV.U32 R5, RZ, RZ, R11 ;  /* 0x000000ffff059224 */ /* 0x008fc400078e000b */
[----:B----4-:R-:W-:-:S05]  /*49b10*/  @!P1 IMAD.MOV.U32 R4, RZ, RZ, R0 ;  /* 0x000000ffff049224 */ /* 0x010fca00078e0000 */
[----:B------:R2:W3:Y:S02]  /*49b20*/  @!P1 LDG.E.U16 R52, desc[UR66][R4.64] ;  /* 0x0000004204349981 */ /* 0x0004e4000c1e1500 */
[----:B--2---:R-:W-:Y:S02]  /*49b30*/  @!P0 IMAD.MOV.U32 R5, RZ, RZ, R24 ;  /* 0x000000ffff058224 */ /* 0x004fe400078e0018 */
[----:B------:R-:W-:-:S05]  /*49b40*/  @!P0 IMAD.MOV.U32 R4, RZ, RZ, R3 ;  /* 0x000000ffff048224 */ /* 0x000fca00078e0003 */
[----:B------:R0:W2:Y:S04]  /*49b50*/  @!P0 LDG.E.U16 R51, desc[UR66][R4.64] ;  /* 0x0000004204338981 */ /* 0x0000a8000c1e1500 */
[----:B------:R-:W-:Y:S04]  /*49b60*/  STL [R1+0x5950], R53 ;  /* 0x0059503501007387 */ /* 0x000fe80000100800 */
[----:B------:R-:W4:Y:S04]  /*49b70*/  LDL R25, [R1+0x3088] ;  /* 0x0030880001197983 */ /* 0x000f280000100800 */
[----:B------:R-:W4:Y:S04]  /*49b80*/  LDL R11, [R1+0x3094] ;  /* 0x00309400010b7983 */ /* 0x000f280000100800 */
[----:B------:R-:W4:Y:S01]  /*49b90*/  LDL R0, [R1+0x309c] ;  /* 0x00309c0001007983 */ /* 0x000f220000100800 */
[----:B------:R-:W-:Y:S01]  /*49ba0*/  PRMT R50, RZ, 0x7610, R50 ;  /* 0x00007610ff327816 */ /* 0x000fe20000000032 */
[----:B0-----:R-:W-:-:S02]  /*49bb0*/  @!P1 IMAD.MOV.U32 R5, RZ, RZ, R10 ;  /* 0x000000ffff059224 */ /* 0x001fc400078e000a */
[----:B------:R-:W-:-:S05]  /*49bc0*/  @!P1 IMAD.MOV.U32 R4, RZ, RZ, R2 ;  /* 0x000000ffff049224 */ /* 0x000fca00078e0002 */
[----:B------:R4:W4:Y:S01]  /*49bd0*/  @!P1 LDG.E.U16 R50, desc[UR66][R4.64] ;  /* 0x0000004204329981 */ /* 0x000922000c1e1500 */
[----:B------:R-:W-:-:S03]  /*49be0*/  PRMT R49, RZ, 0x7610, R49 ;  /* 0x00007610ff317816 */ /* 0x000fc60000000031 */
[----:B---3--:R-:W-:Y:S04]  /*49bf0*/  STL [R1+0x5954], R52 ;  /* 0x0059543401007387 */ /* 0x008fe80000100800 */
[----:B------:R-:W3:Y:S04]  /*49c00*/  LDL R24, [R1+0x3090] ;  /* 0x0030900001187983 */ /* 0x000ee80000100800 */
[----:B------:R-:W3:Y:S04]  /*49c10*/  LDL R3, [R1+0x30d4] ;  /* 0x0030d40001037983 */ /* 0x000ee80000100800 */
[----:B--2---:R-:W-:Y:S04]  /*49c20*/  STL [R1+0x5958], R51 ;  /* 0x0059583301007387 */ /* 0x004fe80000100800 */
[----:B------:R-:W2:Y:S04]  /*49c30*/  LDL R27, [R1+0x30c8] ;  /* 0x0030c800011b7983 */ /* 0x000ea80000100800 */
[----:B------:R-:W2:Y:S04]  /*49c40*/  LDL R10, [R1+0x30d0] ;  /* 0x0030d000010a7983 */ /* 0x000ea80000100800 */
[----:B------:R-:W2:Y:S01]  /*49c50*/  LDL R2, [R1+0x30dc] ;  /* 0x0030dc0001027983 */ /* 0x000ea20000100800 */
[----:B----4-:R-:W-:-:S02]  /*49c60*/  @!P0 IMAD.MOV.U32 R4, RZ, RZ, R11 ;  /* 0x000000ffff048224 */ /* 0x010fc400078e000b */
[----:B------:R-:W-:-:S05]  /*49c70*/  @!P0 IMAD.MOV.U32 R5, RZ, RZ, R25 ;  /* 0x000000ffff058224 */ /* 0x000fca00078e0019 */
[----:B------:R0:W4:Y:S01]  /*49c80*/  @!P0 LDG.E.U16 R49, desc[UR66][R4.64] ;  /* 0x0000004204318981 */ /* 0x000122000c1e1500 */
[----:B------:R-:W-:Y:S02]  /*49c90*/  PRMT R48, RZ, 0x7610, R48 ;  /* 0x00007610ff307816 */ /* 0x000fe40000000030 */
[----:B------:R-:W-:Y:S01]  /*49ca0*/  PRMT R47, RZ, 0x7610, R47 ;  /* 0x00007610ff2f7816 */ /* 0x000fe2000000002f */
[----:B0-----:R-:W-:Y:S01]  /*49cb0*/  @!P1 IMAD.MOV.U32 R4, RZ, RZ, R0 ;  /* 0x000000ffff049224 */ /* 0x001fe200078e0000 */
[----:B------:R-:W-:Y:S01]  /*49cc0*/  PRMT R46, RZ, 0x7610, R46 ;  /* 0x00007610ff2e7816 */ /* 0x000fe2000000002e */
[----:B------:R-:W-:Y:S04]  /*49cd0*/  STL [R1+0x595c], R50 ;  /* 0x00595c3201007387 */ /* 0x000fe80000100800 */
[----:B------:R-:W4:Y:S04]  /*49ce0*/  LDL R11, [R1+0x3114] ;  /* 0x00311400010b7983 */ /* 0x000f280000100800 */
[----:B------:R-:W4:Y:S01]  /*49cf0*/  LDL R26, [R1+0x3108] ;  /* 0x00310800011a7983 */ /* 0x000f220000100800 */
[----:B---3--:R-:W-:-:S05]  /*49d00*/  @!P1 IMAD.MOV.U32 R5, RZ, RZ, R24 ;  /* 0x000000ffff059224 */ /* 0x008fca00078e0018 */
[----:B------:R0:W3:Y:S02]  /*49d10*/  @!P1 LDG.E.U16 R48, desc[UR66][R4.64] ;  /* 0x0000004204309981 */ /* 0x0000e4000c1e1500 */
[----:B0-----:R-:W-:Y:S02]  /*49d20*/  @!P0 IMAD.MOV.U32 R4, RZ, RZ, R3 ;  /* 0x000000ffff048224 */ /* 0x001fe400078e0003 */
[----:B--2---:R-:W-:-:S05]  /*49d30*/  @!P0 IMAD.MOV.U32 R5, RZ, RZ, R27 ;  /* 0x000000ffff058224 */ /* 0x004fca00078e001b */
[----:B------:R0:W2:Y:S02]  /*49d40*/  @!P0 LDG.E.U16 R47, desc[UR66][R4.64] ;  /* 0x00000042042f8981 */ /* 0x0000a4000c1e1500 */
[----:B0-----:R-:W-:Y:S02]  /*49d50*/  @!P1 IMAD.MOV.U32 R4, RZ, RZ, R2 ;  /* 0x000000ffff049224 */ /* 0x001fe400078e0002 */
[----:B------:R-:W-:-:S05]  /*49d60*/  @!P1 IMAD.MOV.U32 R5, RZ, RZ, R10 ;  /* 0x000000ffff059224 */ /* 0x000fca00078e000a */
[----:B------:R0:W2:Y:S04]  /*49d70*/  @!P1 LDG.E.U16 R46, desc[UR66][R4.64] ;  /* 0x00000042042e9981 */ /* 0x0000a8000c1e1500 */
[----:B----4-:R-:W-:Y:S04]  /*49d80*/  STL [R1+0x5960], R49 ;  /* 0x0059603101007387 */ /* 0x010fe80000100800 */
[----:B------:R-:W4:Y:S04]  /*49d90*/  LDL R25, [R1+0x3110] ;  /* 0x0031100001197983 */ /* 0x000f280000100800 */
[----:B------:R-:W4:Y:S04]  /*49da0*/  LDL R24, [R1+0x311c] ;  /* 0x00311c0001187983 */ /* 0x000f280000100800 */
[----:B------:R-:W4:Y:S01]  /*49db0*/  LDL R0, [R1+0x3154] ;  /* 0x0031540001007983 */ /* 0x000f220000100800 */
[----:B0-----:R-:W-:Y:S01]  /*49dc0*/  @!P0 IMAD.MOV.U32 R4, RZ, RZ, R11 ;  /* 0x000000ffff048224 */ /* 0x001fe200078e000b */
[----:B------:R-:W-:-:S02]  /*49dd0*/  PRMT R45, RZ, 0x7610, R45 ;  /* 0x00007610ff2d7816 */ /* 0x000fc4000000002d */
[----:B------:R-:W-:-:S05]  /*49de0*/  @!P0 MOV R5, R26 ;  /* 0x0000001a00058202 */ /* 0x000fca0000000f00 */
[----:B------:R4:W4:Y:S01]  /*49df0*/  @!P0 LDG.E.U16 R45, desc[UR66][R4.64] ;  /* 0x00000042042d8981 */ /* 0x000922000c1e1500 */
[----:B------:R-:W-:-:S03]  /*49e00*/  PRMT R44, RZ, 0x7610, R44 ;  /* 0x00007610ff2c7816 */ /* 0x000fc6000000002c */
[----:B---3--:R-:W-:Y:S04]  /*49e10*/  STL [R1+0x5964], R48 ;  /* 0x0059643001007387 */ /* 0x008fe80000100800 */
[----:B------:R-:W3:Y:S04]  /*49e20*/  LDL R3, [R1+0x3148] ;  /* 0x0031480001037983 */ /* 0x000ee80000100800 */
[----:B--2---:R0:W-:Y:S04]  /*49e30*/  STL [R1+0x5968], R47 ;  /* 0x0059682f01007387 */ /* 0x0041e80000100800 */
[----:B------:R-:W2:Y:S04]  /*49e40*/  LDL R2, [R1+0x315c] ;  /* 0x00315c0001027983 */ /* 0x000ea80000100800 */
[----:B------:R-:W2:Y:S04]  /*49e50*/  LDL R10, [R1+0x3194] ;  /* 0x00319400010a7983 */ /* 0x000ea80000100800 */
[----:B0-----:R-:W2:Y:S04]  /*49e60*/  LDL R47, [R1+0x3150] ;  /* 0x00315000012f7983 */ /* 0x001ea80000100800 */
[----:B------:R0:W-:Y:S04]  /*49e70*/  STL [R1+0x596c], R46 ;  /* 0x00596c2e01007387 */ /* 0x0001e80000100800 */
[----:B------:R-:W2:Y:S01]  /*49e80*/  LDL R11, [R1+0x3188] ;  /* 0x00318800010b7983 */ /* 0x000ea20000100800 */
[----:B----4-:R-:W-:-:S02]  /*49e90*/  @!P1 IMAD.MOV.U32 R4, RZ, RZ, R24 ;  /* 0x000000ffff049224 */ /* 0x010fc400078e0018 */
[----:B------:R-:W-:Y:S01]  /*49ea0*/  @!P1 IMAD.MOV.U32 R5, RZ, RZ, R25 ;  /* 0x000000ffff059224 */ /* 0x000fe200078e0019 */
[----:B------:R-:W-:Y:S02]  /*49eb0*/  PRMT R43, RZ, 0x7610, R43 ;  /* 0x00007610ff2b7816 */ /* 0x000fe4000000002b */
[----:B------:R-:W-:Y:S02]  /*49ec0*/  PRMT R42, RZ, 0x7610, R42 ;  /* 0x00007610ff2a7816 */ /* 0x000fe4000000002a */
[----:B------:R-:W-:Y:S01]  /*49ed0*/  PRMT R41, RZ, 0x7610, R41 ;  /* 0x00007610ff297816 */ /* 0x000fe20000000029 */
[----:B------:R-:W4:Y:S04]  /*49ee0*/  LDL R27, [R1+0x319c] ;  /* 0x00319c00011b7983 */ /* 0x000f280000100800 */
[----:B------:R1:W4:Y:S04]  /*49ef0*/  @!P1 LDG.E.U16 R44, desc[UR66][R4.64] ;  /* 0x00000042042c9981 */ /* 0x000328000c1e1500 */
[----:B0-----:R-:W4:Y:S01]  /*49f00*/  LDL R46, [R1+0x3190] ;  /* 0x00319000012e7983 */ /* 0x001f220000100800 */
[----:B-1----:R-:W-:-:S03]  /*49f10*/  @!P0 IMAD.MOV.U32 R4, RZ, RZ, R0 ;  /* 0x000000ffff048224 */ /* 0x002fc600078e0000 */
[----:B------:R-:W-:Y:S04]  /*49f20*/  STL [R1+0x5970], R45 ;  /* 0x0059702d01007387 */ /* 0x000fe80000100800 */
[----:B------:R-:W4:Y:S04]  /*49f30*/  LDL R25, [R1+0x31c8] ;  /* 0x0031c80001197983 */ /* 0x000f280000100800 */
[----:B------:R-:W4:Y:S01]  /*49f40*/  LDL R24, [R1+0x31d4] ;  /* 0x0031d40001187983 */ /* 0x000f220000100800 */
[----:B---3--:R-:W-:-:S05]  /*49f50*/  @!P0 IMAD.MOV.U32 R5, RZ, RZ, R3 ;  /* 0x000000ffff058224 */ /* 0x008fca00078e0003 */
[----:B------:R2:W3:Y:S02]  /*49f60*/  @!P0 LDG.E.U16 R43, desc[UR66][R4.64] ;  /* 0x00000042042b8981 */ /* 0x0004e4000c1e1500 */
[----:B--2---:R-:W-:Y:S02]  /*49f70*/  @!P1 IMAD.MOV.U32 R4, RZ, RZ, R2 ;  /* 0x000000ffff049224 */ /* 0x004fe400078e0002 */
[----:B------:R-:W-:-:S05]  /*49f80*/  @!P1 IMAD.MOV.U32 R5, RZ, RZ, R47 ;  /* 0x000000ffff059224 */ /* 0x000fca00078e002f */
[----:B------:R0:W2:Y:S02]  /*49f90*/  @!P1 LDG.E.U16 R42, desc[UR66][R4.64] ;  /* 0x00000042042a9981 */ /* 0x0000a4000c1e1500 */
[----:B0-----:R-:W-:Y:S02]  /*49fa0*/  @!P0 IMAD.MOV.U32 R4, RZ, RZ, R10 ;  /* 0x000000ffff048224 */ /* 0x001fe400078e000a */
[----:B------:R-:W-:-:S05]  /*49fb0*/  @!P0 IMAD.MOV.U32 R5, RZ, RZ, R11 ;  /* 0x000000ffff058224 */ /* 0x000fca00078e000b */
[----:B------:R0:W2:Y:S04]  /*49fc0*/  @!P0 LDG.E.U16 R41, desc[UR66][R4.64] ;  /* 0x0000004204298981 */ /* 0x0000a8000c1e1500 */
[----:B----4-:R1:W-:Y:S04]  /*49fd0*/  STL [R1+0x5974], R44 ;  /* 0x0059742c01007387 */ /* 0x0103e80000100800 */
[----:B------:R-:W4:Y:S04]  /*49fe0*/  LDL R26, [R1+0x31d0] ;  /* 0x0031d000011a7983 */ /* 0x000f280000100800 */
[----:B------:R-:W4:Y:S04]  /*49ff0*/  LDL R3, [R1+0x31dc] ;  /* 0x0031dc0001037983 */ /* 0x000f280000100800 */
[----:B------:R-:W4:Y:S01]  /*4a000*/  LDL R0, [R1+0x2ff4] ;  /* 0x002ff40001007983 */ /* 0x000f220000100800 */
[----:B------:R-:W-:Y:S01]  /*4a010*/  PRMT R40, RZ, 0x7610, R40 ;  /* 0x00007610ff287816 */ /* 0x000fe20000000028 */
[----:B0-----:R-:W-:-:S02]  /*4a020*/  @!P1 IMAD.MOV.U32 R4, RZ, RZ, R27 ;  /* 0x000000ffff049224 */ /* 0x001fc400078e001b */
[----:B------:R-:W-:-:S05]  /*4a030*/  @!P1 IMAD.MOV.U32 R5, RZ, RZ, R46 ;  /* 0x000000ffff059224 */ /* 0x000fca00078e002e */
[----:B------:R0:W4:Y:S01]  /*4a040*/  @!P1 LDG.E.U16 R40, desc[UR66][R4.64] ;  /* 0x0000004204289981 */ /* 0x000122000c1e1500 */
[----:B------:R-:W-:Y:S01]  /*4a050*/  PRMT R23, RZ, 0x7610, R23 ;  /* 0x00007610ff177816 */ /* 0x000fe20000000017 */
[----:B0-----:R-:W-:Y:S02]  /*4a060*/  @!P0 IMAD.MOV.U32 R4, RZ, RZ, R24 ;  /* 0x000000ffff048224 */ /* 0x001fe400078e0018 */
[----:B------:R-:W-:-:S05]  /*4a070*/  @!P0 IMAD.MOV.U32 R5, RZ, RZ, R25 ;  /* 0x000000ffff058224 */ /* 0x000fca00078e0019 */
[----:B------:R4:W4:Y:S01]  /*4a080*/  @!P0 LDG.E.U16 R23, desc[UR66][R4.64] ;  /* 0x0000004204178981 */ /* 0x000922000c1e1500 */
[----:B------:R-:W-:-:S03]  /*4a090*/  PRMT R22, RZ, 0x7610, R22 ;  /* 0x00007610ff167816 */ /* 0x000fc60000000016 */
[----:B---3--:R0:W-:Y:S04]  /*4a0a0*/  STL [R1+0x5978], R43 ;  /* 0x0059782b01007387 */ /* 0x0081e80000100800 */
[----:B------:R-:W3:Y:S04]  /*4a0b0*/  LDL R2, [R1+0x2fe8] ;  /* 0x002fe80001027983 */ /* 0x000ee80000100800 */
[----:B--2---:R-:W-:Y:S04]  /*4a0c0*/  STL [R1+0x597c], R42 ;  /* 0x00597c2a01007387 */ /* 0x004fe80000100800 */
[----:B------:R-:W2:Y:S04]  /*4a0d0*/  LDL R11, [R1+0x2ff0] ;  /* 0x002ff000010b7983 */ /* 0x000ea80000100800 */
[----:B------:R-:W2:Y:S04]  /*4a0e0*/  LDL R10, [R1+0x2ffc] ;  /* 0x002ffc00010a7983 */ /* 0x000ea80000100800 */
[----:B------:R4:W-:Y:S04]  /*4a0f0*/  STL [R1+0x5980], R41 ;  /* 0x0059802901007387 */ /* 0x0009e80000100800 */
[----:B-1----:R-:W2:Y:S04]  /*4a100*/  LDL R44, [R1+0x3018] ;  /* 0x00301800012c7983 */ /* 0x002ea80000100800 */
[----:B0-----:R-:W2:Y:S01]  /*4a110*/  LDL R43, [R1+0x3024] ;  /* 0x00302400012b7983 */ /* 0x001ea20000100800 */
[----:B----4-:R-:W-:-:S02]  /*4a120*/  @!P1 IMAD.MOV.U32 R4, RZ, RZ, R3 ;  /* 0x000000ffff049224 */ /* 0x010fc400078e0003 */
[----:B------:R-:W-:-:S05]  /*4a130*/  @!P1 IMAD.MOV.U32 R5, RZ, RZ, R26 ;  /* 0x000000ffff059224 */ /* 0x000fca00078e001a */
[----:B------:R0:W4:Y:S01]  /*4a140*/  @!P1 LDG.E.U16 R22, desc[UR66][R4.64] ;  /* 0x0000004204169981 */ /* 0x000122000c1e1500 */
[----:B------:R-:W-:Y:S02]  /*4a150*/  PRMT R9, RZ, 0x7610, R9 ;  /* 0x00007610ff097816 */ /* 0x000fe40000000009 */
[----:B------:R-:W-:Y:S02]  /*4a160*/  PRMT R8, RZ, 0x7610, R8 ;  /* 0x00007610ff087816 */ /* 0x000fe40000000008 */
[----:B------:R-:W-:Y:S01]  /*4a170*/  PRMT R21, RZ, 0x7610, R21 ;  /* 0x00007610ff157816 */ /* 0x000fe20000000015 */
[----:B------:R-:W4:Y:S01]  /*4a180*/  LDL R41, [R1+0x302c] ;  /* 0x00302c0001297983 */ /* 0x000f220000100800 */
[----:B0-----:R-:W-:-:S03]  /*4a190*/  @!P0 IMAD.MOV.U32 R4, RZ, RZ, R0 ;  /* 0x000000ffff048224 */ /* 0x001fc600078e0000 */
[----:B------:R0:W-:Y:S04]  /*4a1a0*/  STL [R1+0x5984], R40 ;  /* 0x0059842801007387 */ /* 0x0001e80000100800 */
[----:B------:R-:W4:Y:S04]  /*4a1b0*/  LDL R42, [R1+0x3020] ;  /* 0x00302000012a7983 */ /* 0x000f280000100800 */
[----:B------:R-:W4:Y:S04]  /*4a1c0*/  LDL R25, [R1+0x3028] ;  /* 0x0030280001197983 */ /* 0x000f280000100800 */
[----:B------:R-:W4:Y:S04]  /*4a1d0*/  LDL R24, [R1+0x3034] ;  /* 0x0030340001187983 */ /* 0x000f280000100800 */
[----:B------:R1:W-:Y:S04]  /*4a1e0*/  STL [R1+0x5988], R23 ;  /* 0x0059881701007387 */ /* 0x0003e80000100800 */
[----:B------:R-:W4:Y:S04]  /*4a1f0*/  LDL R3, [R1+0x303c] ;  /* 0x00303c0001037983 */ /* 0x000f280000100800 */
[----:B0-----:R-:W4:Y:S01]  /*4a200*/  LDL R40, [R1+0x3030] ;  /* 0x0030300001287983 */ /* 0x001f220000100800 */
        /* <DEDUP_REMOVED lines=11> */
[----:B------:R-:W4:Y:S04]  /*4a2c0*/  LDL R2, [R1+0x3060] ;  /* 0x0030600001027983 */ /* 0x000f280000100800 */
[----:B------:R-:W4:Y:S01]  /*4a2d0*/  LDL R0, [R1+0x306c] ;  /* 0x00306c0001007983 */ /* 0x000f220000100800 */
[----:B------:R-:W-:Y:S01]  /*4a2e0*/  PRMT R20, RZ, 0x7610, R20 ;  /* 0x00007610ff147816 */ /* 0x000fe20000000014 */
[----:B0-----:R-:W-:-:S02]  /*4a2f0*/  @!P1 IMAD.MOV.U32 R4, RZ, RZ, R41 ;  /* 0x000000ffff049224 */ /* 0x001fc400078e0029 */
[----:B------:R-:W-:Y:S01]  /*4a300*/  @!P1 IMAD.MOV.U32 R5, RZ, RZ, R42 ;  /* 0x000000ffff059224 */ /* 0x000fe200078e002a */
[----:B------:R-:W-:-:S04]  /*4a310*/  PRMT R7, RZ, 0x7610, R7 ;  /* 0x00007610ff077816 */ /* 0x000fc80000000007 */
[----:B------:R0:W4:Y:S02]  /*4a320*/  @!P1 LDG.E.U16 R20, desc[UR66][R4.64] ;  /* 0x0000004204149981 */ /* 0x000124000c1e1500 */
[----:B0-----:R-:W-:Y:S01]  /*4a330*/  @!P0 MOV R4, R24 ;  /* 0x0000001800048202 */ /* 0x001fe20000000f00 */
[----:B------:R-:W-:-:S05]  /*4a340*/  @!P0 IMAD.MOV.U32 R5, RZ, RZ, R25 ;  /* 0x000000ffff058224 */ /* 0x000fca00078e0019 */
[----:B------:R0:W4:Y:S02]  /*4a350*/  @!P0 LDG.E.U16 R7, desc[UR66][R4.64] ;  /* 0x0000004204078981 */ /* 0x000124000c1e1500 */
[----:B0-----:R-:W-:Y:S01]  /*4a360*/  @!P1 IMAD.MOV.U32 R4, RZ, RZ, R3 ;  /* 0x000000ffff049224 */ /* 0x001fe200078e0003 */
[----:B------:R-:W-:Y:S01]  /*4a370*/  PRMT R6, RZ, 0x7610, R6 ;  /* 0x00007610ff067816 */ /* 0x000fe20000000006 */
[----:B------:R-:W-:Y:S01]  /*4a380*/  @!P1 IMAD.MOV.U32 R5, RZ, RZ, R40 ;  /* 0x000000ffff059224 */ /* 0x000fe200078e0028 */
[----:B------:R-:W-:-:S04]  /*4a390*/  PRMT R19, RZ, 0x7610, R19 ;  /* 0x00007610ff137816 */ /* 0x000fc80000000013 */
[----:B------:R0:W4:Y:S04]  /*4a3a0*/  @!P1 LDG.E.U16 R6, desc[UR66][R4.64] ;  /* 0x0000004204069981 */ /* 0x000128000c1e1500 */
[----:B---3--:R-:W-:Y:S04]  /*4a3b0*/  STL [R1+0x5934], R9 ;  /* 0x0059340901007387 */ /* 0x008fe80000100800 */
[----:B------:R-:W3:Y:S04]  /*4a3c0*/  LDL R11, [R1+0x3068] ;  /* 0x00306800010b7983 */ /* 0x000ee80000100800 */
[----:B------:R-:W3:Y:S04]  /*4a3d0*/  LDL R10, [R1+0x3074] ;  /* 0x00307400010a7983 */ /* 0x000ee80000100800 */
[----:B--2---:R2:W-:Y:S04]  /*4a3e0*/  STL [R1+0x5938], R8 ;  /* 0x0059380801007387 */ /* 0x0045e80000100800 */
[----:B------:R0:W-:Y:S04]  /*4a3f0*/  STL [R1+0x593c], R21 ;  /* 0x00593c1501007387 */ /* 0x0001e80000100800 */
[----:B-1----:R-:W3:Y:S04]  /*4a400*/  LDL R23, [R1+0x3070] ;  /* 0x0030700001177983 */ /* 0x002ee80000100800 */
[----:B----4-:R-:W4:Y:S04]  /*4a410*/  LDL R22, [R1+0x307c] ;  /* 0x00307c0001167983 */ /* 0x010f280000100800 */
[----:B------:R-:W4:Y:S04]  /*4a420*/  LDL R25, [R1+0x3098] ;  /* 0x0030980001197983 */ /* 0x000f280000100800 */
[----:B------:R-:W4:Y:S04]  /*4a430*/  LDL R24, [R1+0x30a4] ;  /* 0x0030a40001187983 */ /* 0x000f280000100800 */
[----:B------:R-:W4:Y:S04]  /*4a440*/  LDL R3, [R1+0x30ac] ;  /* 0x0030ac0001037983 */ /* 0x000f280000100800 */
[----:B--2---:R-:W2:Y:S04]  /*4a450*/  LDL R8, [R1+0x30e4] ;  /* 0x0030e40001087983 */ /* 0x004ea80000100800 */
[----:B------:R-:W2:Y:S04]  /*4a460*/  LDL R9, [R1+0x30d8] ;  /* 0x0030d80001097983 */ /* 0x000ea80000100800 */
[----:B0-----:R-:W2:Y:S01]  /*4a470*/  LDL R21, [R1+0x30a0] ;  /* 0x0030a00001157983 */ /* 0x001ea20000100800 */
[----:B------:R-:W-:-:S02]  /*4a480*/  @!P0 IMAD.MOV.U32 R4, RZ, RZ, R26 ;  /* 0x000000ffff048224 */ /* 0x000fc400078e001a */
[----:B------:R-:W-:Y:S01]  /*4a490*/  @!P0 IMAD.MOV.U32 R5, RZ, RZ, R27 ;  /* 0x000000ffff058224 */ /* 0x000fe200078e001b */
[----:B------:R-:W-:Y:S01]  /*4a4a0*/  PRMT R18, RZ, 0x7610, R18 ;  /* 0x00007610ff127816 */ /* 0x000fe20000000012 */
[----:B------:R-:W2:Y:S04]  /*4a4b0*/  LDL R27, [R1+0x3118] ;  /* 0x00311800011b7983 */ /* 0x000ea80000100800 */
[----:B------:R0:W2:Y:S04]  /*4a4c0*/  @!P0 LDG.E.U16 R19, desc[UR66][R4.64] ;  /* 0x0000004204138981 */ /* 0x0000a8000c1e1500 */
[----:B------:R-:W2:Y:S01]  /*4a4d0*/  LDL R26, [R1+0x3124] ;  /* 0x00312400011a7983 */ /* 0x000ea20000100800 */
[----:B------:R-:W-:-:S02]  /*4a4e0*/  PRMT R17, RZ, 0x7610, R17 ;  /* 0x00007610ff117816 */ /* 0x000fc40000000011 */
[----:B------:R-:W-:Y:S02]  /*4a4f0*/  PRMT R16, RZ, 0x7610, R16 ;  /* 0x00007610ff107816 */ /* 0x000fe40000000010 */
[----:B------:R-:W-:Y:S02]  /*4a500*/  PRMT R15, RZ, 0x7610, R15 ;  /* 0x00007610ff0f7816 */ /* 0x000fe4000000000f */
[----:B------:R-:W-:Y:S02]  /*4a510*/  PRMT R14, RZ, 0x7610, R14 ;  /* 0x00007610ff0e7816 */ /* 0x000fe4000000000e */
[----:B------:R-:W-:Y:S02]  /*4a520*/  PRMT R13, RZ, 0x7610, R13 ;  /* 0x00007610ff0d7816 */ /* 0x000fe4000000000d */
[----:B------:R-:W-:Y:S01]  /*4a530*/  PRMT R12, RZ, 0x7610, R12 ;  /* 0x00007610ff0c7816 */ /* 0x000fe2000000000c */
[----:B------:R-:W2:Y:S04]  /*4a540*/  LDL R41, [R1+0x31d8] ;  /* 0x0031d80001297983 */ /* 0x000ea80000100800 */
[----:B------:R-:W2:Y:S01]  /*4a550*/  LDL R40, [R1+0x31e4] ;  /* 0x0031e40001287983 */ /* 0x000ea20000100800 */
[----:B0-----:R-:W-:-:S02]  /*4a560*/  @!P1 IMAD.MOV.U32 R4, RZ, RZ, R0 ;  /* 0x000000ffff049224 */ /* 0x001fc400078e0000 */
[----:B------:R-:W-:Y:S01]  /*4a570*/  @!P1 IMAD.MOV.U32 R5, RZ, RZ, R2 ;  /* 0x000000ffff059224 */ /* 0x000fe200078e0002 */
[----:B------:R-:W2:Y:S04]  /*4a580*/  LDL R0, [R1+0x30ec] ;  /* 0x0030ec0001007983 */ /* 0x000ea80000100800 */
[----:B------:R-:W2:Y:S04]  /*4a590*/  LDL R2, [R1+0x30e0] ;  /* 0x0030e00001027983 */ /* 0x000ea80000100800 */
[----:B------:R0:W2:Y:S04]  /*4a5a0*/  @!P1 LDG.E.U16 R18, desc[UR66][R4.64] ;  /* 0x0000004204129981 */ /* 0x0000a8000c1e1500 */
[----:B------:R-:W2:Y:S04]  /*4a5b0*/  LDL R45, [R1+0x30f0] ;  /* 0x0030f000012d7983 */ /* 0x000ea80000100800 */
[----:B------:R-:W2:Y:S01]  /*4a5c0*/  LDL R44, [R1+0x30fc] ;  /* 0x0030fc00012c7983 */ /* 0x000ea20000100800 */
[----:B------:R-:W-:-:S03]  /*4a5d0*/  PRMT R28, RZ, 0x7610, R28 ;  /* 0x00007610ff1c7816 */ /* 0x000fc6000000001c */
[----:B------:R-:W2:Y:S04]  /*4a5e0*/  LDL R43, [R1+0x3128] ;  /* 0x00312800012b7983 */ /* 0x000ea80000100800 */
[----:B------:R-:W2:Y:S01]  /*4a5f0*/  LDL R42, [R1+0x3134] ;  /* 0x00313400012a7983 */ /* 0x000ea20000100800 */
[----:B0-----:R-:W-:Y:S02]  /*4a600*/  PRMT R5, RZ, 0x7610, R5 ;  /* 0x00007610ff057816 */ /* 0x001fe40000000005 */
[----:B------:R-:W-:-:S04]  /*4a610*/  PRMT R4, RZ, 0x7610, R4 ;  /* 0x00007610ff047816 */ /* 0x000fc80000000004 */
[----:B---3--:R0:W3:Y:S02]  /*4a620*/  @!P0 LDG.E.U16 R5, desc[UR66][R10.64] ;  /* 0x000000420a058981 */ /* 0x0080e4000c1e1500 */
[----:B0-----:R-:W-:Y:S02]  /*4a630*/  @!P1 IMAD.MOV.U32 R11, RZ, RZ, R23 ;  /* 0x000000ffff0b9224 */ /* 0x001fe400078e0017 */
[----:B----4-:R-:W-:Y:S01]  /*4a640*/  @!P1 IMAD.MOV.U32 R10, RZ, RZ, R22 ;  /* 0x000000ffff0a9224 */ /* 0x010fe200078e0016 */
[----:B------:R-:W4:Y:S04]  /*4a650*/  LDL R23, [R1+0x3120] ;  /* 0x0031200001177983 */ /* 0x000f280000100800 */
        /* <DEDUP_REMOVED lines=8> */
[----:B------:R-:W3:Y:S01]  /*4a6e0*/  LDL R3, [R1+0x316c] ;  /* 0x00316c0001037983 */ /* 0x000ee20000100800 */
[----:B--2---:R-:W-:-:S03]  /*4a6f0*/  @!P1 IMAD.MOV.U32 R11, RZ, RZ, R21 ;  /* 0x000000ffff0b9224 */ /* 0x004fc600078e0015 */
[----:B------:R-:W2:Y:S04]  /*4a700*/  LDL R21, [R1+0x3160] ;  /* 0x0031600001157983 */ /* 0x000ea80000100800 */
[----:B------:R0:W2:Y:S02]  /*4a710*/  @!P1 LDG.E.U16 R16, desc[UR66][R10.64] ;  /* 0x000000420a109981 */ /* 0x0000a4000c1e1500 */
[----:B0-----:R-:W-:Y:S02]  /*4a720*/  @!P0 IMAD.MOV.U32 R10, RZ, RZ, R8 ;  /* 0x000000ffff0a8224 */ /* 0x001fe400078e0008 */
[----:B------:R-:W-:Y:S01]  /*4a730*/  @!P0 IMAD.MOV.U32 R11, RZ, RZ, R9 ;  /* 0x000000ffff0b8224 */ /* 0x000fe200078e0009 */
[----:B------:R-:W2:Y:S04]  /*4a740*/  LDL R8, [R1+0x31a4] ;  /* 0x0031a40001087983 */ /* 0x000ea80000100800 */
[----:B------:R-:W2:Y:S04]  /*4a750*/  LDL R9, [R1+0x3198] ;  /* 0x0031980001097983 */ /* 0x000ea80000100800 */
[----:B------:R0:W2:Y:S02]  /*4a760*/  @!P0 LDG.E.U16 R15, desc[UR66][R10.64] ;  /* 0x000000420a0f8981 */ /* 0x0000a4000c1e1500 */
[----:B0-----:R-:W-:-:S02]  /*4a770*/  @!P1 IMAD.MOV.U32 R10, RZ, RZ, R0 ;  /* 0x000000ffff0a9224 */ /* 0x001fc400078e0000 */
[----:B------:R-:W-:Y:S01]  /*4a780*/  @!P1 IMAD.MOV.U32 R11, RZ, RZ, R2 ;  /* 0x000000ffff0b9224 */ /* 0x000fe200078e0002 */
[----:B------:R-:W2:Y:S04]  /*4a790*/  LDL R0, [R1+0x31ac] ;  /* 0x0031ac0001007983 */ /* 0x000ea80000100800 */
[----:B------:R-:W2:Y:S04]  /*4a7a0*/  LDL R2, [R1+0x31a0] ;  /* 0x0031a00001027983 */ /* 0x000ea80000100800 */
[----:B------:R0:W2:Y:S02]  /*4a7b0*/  @!P1 LDG.E.U16 R14, desc[UR66][R10.64] ;  /* 0x000000420a0e9981 */ /* 0x0000a4000c1e1500 */
[----:B0-----:R-:W-:-:S02]  /*4a7c0*/  @!P0 IMAD.MOV.U32 R10, RZ, RZ, R26 ;  /* 0x000000ffff0a8224 */ /* 0x001fc400078e001a */
[----:B------:R-:W-:-:S05]  /*4a7d0*/  @!P0 IMAD.MOV.U32 R11, RZ, RZ, R27 ;  /* 0x000000ffff0b8224 */ /* 0x000fca00078e001b */
[----:B------:R4:W2:Y:S02]  /*4a7e0*/  @!P0 LDG.E.U16 R13, desc[UR66][R10.64] ;  /* 0x000000420a0d8981 */ /* 0x0008a4000c1e1500 */
[----:B----4-:R-:W-:Y:S02]  /*4a7f0*/  @!P1 IMAD.MOV.U32 R11, RZ, RZ, R23 ;  /* 0x000000ffff0b9224 */ /* 0x010fe400078e0017 */
[----:B---3--:R-:W-:Y:S01]  /*4a800*/  @!P1 IMAD.MOV.U32 R10, RZ, RZ, R22 ;  /* 0x000000ffff0a9224 */ /* 0x008fe200078e0016 */
[----:B------:R-:W3:Y:S04]  /*4a810*/  LDL R23, [R1+0x31e0] ;  /* 0x0031e00001177983 */ /* 0x000ee80000100800 */
[----:B------:R-:W4:Y:S04]  /*4a820*/  LDL R22, [R1+0x31ec] ;  /* 0x0031ec0001167983 */ /* 0x000f280000100800 */
[----:B------:R0:W4:Y:S02]  /*4a830*/  @!P1 LDG.E.U16 R12, desc[UR66][R10.64] ;  /* 0x000000420a0c9981 */ /* 0x000124000c1e1500 */
[----:B0-----:R-:W-:-:S06]  /*4a840*/  PRMT R11, RZ, 0x7610, R11 ;  /* 0x00007610ff0b7816 */ /* 0x001fcc000000000b */
[----:B------:R0:W4:Y:S02]  /*4a850*/  @!P0 LDG.E.U16 R11, desc[UR66][R24.64] ;  /* 0x00000042180b8981 */ /* 0x000124000c1e1500 */
[----:B0-----:R-:W-:Y:S02]  /*4a860*/  @!P1 IMAD.MOV.U32 R24, RZ, RZ, R3 ;  /* 0x000000ffff189224 */ /* 0x001fe400078e0003 */
[----:B------:R-:W4:Y:S01]  /*4a870*/  LDL R3, [R1+0x30b4] ;  /* 0x0030b40001037983 */ /* 0x000f220000100800 */
[----:B--2---:R-:W-:-:S03]  /*4a880*/  @!P1 MOV R25, R21 ;  /* 0x0000001500199202 */ /* 0x004fc60000000f00 */
[----:B------:R-:W2:Y:S01]  /*4a890*/  LDL R21, [R1+0x30a8] ;  /* 0x0030a80001157983 */ /* 0x000ea20000100800 */
[----:B------:R-:W-:-:S06]  /*4a8a0*/  PRMT R10, RZ, 0x7610, R10 ;  /* 0x00007610ff0a7816 */ /* 0x000fcc000000000a */
[----:B------:R0:W2:Y:S01]  /*4a8b0*/  @!P1 LDG.E.U16 R10, desc[UR66][R24.64] ;  /* 0x00000042180a9981 */ /* 0x0000a2000c1e1500 */
[----:B------:R-:W-:Y:S02]  /*4a8c0*/  @!P0 IMAD.MOV.U32 R26, RZ, RZ, R8 ;  /* 0x000000ffff1a8224 */ /* 0x000fe400078e0008 */
[----:B------:R-:W-:Y:S01]  /*4a8d0*/  @!P0 IMAD.MOV.U32 R27, RZ, RZ, R9 ;  /* 0x000000ffff1b8224 */ /* 0x000fe200078e0009 */
[----:B------:R-:W2:Y:S04]  /*4a8e0*/  LDL R8, [R1+0x30bc] ;  /* 0x0030bc0001087983 */ /* 0x000ea80000100800 */
[----:B------:R-:W2:Y:S01]  /*4a8f0*/  LDL R9, [R1+0x30b0] ;  /* 0x0030b00001097983 */ /* 0x000ea20000100800 */
[----:B0-----:R-:W-:-:S06]  /*4a900*/  PRMT R24, RZ, 0x7610, R24 ;  /* 0x00007610ff187816 */ /* 0x001fcc0000000018 */
[----:B------:R0:W2:Y:S02]  /*4a910*/  @!P0 LDG.E.U16 R24, desc[UR66][R26.64] ;  /* 0x000000421a188981 */ /* 0x0000a4000c1e1500 */
[----:B0-----:R-:W-:Y:S02]  /*4a920*/  @!P1 IMAD.MOV.U32 R26, RZ, RZ, R0 ;  /* 0x000000ffff1a9224 */ /* 0x001fe400078e0000 */
[----:B------:R-:W-:Y:S01]  /*4a930*/  @!P1 IMAD.MOV.U32 R27, RZ, RZ, R2 ;  /* 0x000000ffff1b9224 */ /* 0x000fe200078e0002 */
[----:B------:R-:W2:Y:S04]  /*4a940*/  LDL R0, [R1+0x30f4] ;  /* 0x0030f40001007983 */ /* 0x000ea80000100800 */
[----:B------:R-:W2:Y:S01]  /*4a950*/  LDL R2, [R1+0x30e8] ;  /* 0x0030e80001027983 */ /* 0x000ea20000100800 */
[----:B------:R-:W-:-:S06]  /*4a960*/  PRMT R25, RZ, 0x7610, R25 ;  /* 0x00007610ff197816 */ /* 0x000fcc0000000019 */
[----:B------:R0:W2:Y:S01]  /*4a970*/  @!P1 LDG.E.U16 R25, desc[UR66][R26.64] ;  /* 0x000000421a199981 */ /* 0x0000a2000c1e1500 */
[----:B------:R-:W-:Y:S01]  /*4a980*/  PRMT R29, RZ, 0x7610, R29 ;  /* 0x00007610ff1d7816 */ /* 0x000fe2000000001d */
[----:B0-----:R-:W-:Y:S02]  /*4a990*/  @!P0 IMAD.MOV.U32 R26, RZ, RZ, R40 ;  /* 0x000000ffff1a8224 */ /* 0x001fe400078e0028 */
[----:B------:R-:W-:Y:S01]  /*4a9a0*/  @!P0 IMAD.MOV.U32 R27, RZ, RZ, R41 ;  /* 0x000000ffff1b8224 */ /* 0x000fe200078e0029 */
[----:B------:R-:W2:Y:S04]  /*4a9b0*/  LDL R40, [R1+0x313c] ;  /* 0x00313c0001287983 */ /* 0x000ea80000100800 */
[----:B------:R-:W2:Y:S04]  /*4a9c0*/  LDL R41, [R1+0x3130] ;  /* 0x0031300001297983 */ /* 0x000ea80000100800 */
[----:B------:R3:W2:Y:S01]  /*4a9d0*/  @!P0 LDG.E.U16 R28, desc[UR66][R26.64] ;  /* 0x000000421a1c8981 */ /* 0x0006a2000c1e1500 */
[----:B------:R-:W-:-:S02]  /*4a9e0*/  PRMT R30, RZ, 0x7610, R30 ;  /* 0x00007610ff1e7816 */ /* 0x000fc4000000001e */
[----:B------:R-:W-:Y:S01]  /*4a9f0*/  PRMT R31, RZ, 0x7610, R31 ;  /* 0x00007610ff1f7816 */ /* 0x000fe2000000001f */
[----:B---3--:R-:W-:Y:S02]  /*4aa00*/  @!P1 IMAD.MOV.U32 R27, RZ, RZ, R23 ;  /* 0x000000ffff1b9224 */ /* 0x008fe400078e0017 */
[----:B----4-:R-:W-:Y:S01]  /*4aa10*/  @!P1 IMAD.MOV.U32 R26, RZ, RZ, R22 ;  /* 0x000000ffff1a9224 */ /* 0x010fe200078e0016 */
[----:B------:R-:W3:Y:S04]  /*4aa20*/  LDL R23, [R1+0x3168] ;  /* 0x0031680001177983 */ /* 0x000ee80000100800 */
[----:B------:R-:W4:Y:S04]  /*4aa30*/  LDL R22, [R1+0x3170] ;  /* 0x0031700001167983 */ /* 0x000f280000100800 */
[----:B------:R0:W4:Y:S02]  /*4aa40*/  @!P1 LDG.E.U16 R29, desc[UR66][R26.64] ;  /* 0x000000421a1d9981 */ /* 0x000124000c1e1500 */
[----:B0-----:R-:W-:-:S02]  /*4aa50*/  @!P0 IMAD.MOV.U32 R26, RZ, RZ, R3 ;  /* 0x000000ffff1a8224 */ /* 0x001fc400078e0003 */
[----:B------:R-:W4:Y:S01]  /*4aa60*/  LDL R3, [R1+0x3174] ;  /* 0x0031740001037983 */ /* 0x000f220000100800 */
        /* <DEDUP_REMOVED lines=11> */
[----:B------:R-:W2:Y:S01]  /*4ab20*/  LDL R2, [R1+0x31b0] ;  /* 0x0031b00001027983 */ /* 0x000ea20000100800 */
[----:B------:R-:W-:Y:S02]  /*4ab30*/  PRMT R32, RZ, 0x7610, R32 ;  /* 0x00007610ff207816 */ /* 0x000fe40000000020 */
[----:B------:R-:W-:-:S04]  /*4ab40*/  PRMT R33, RZ, 0x7610, R33 ;  /* 0x00007610ff217816 */ /* 0x000fc80000000021 */
[----:B------:R0:W2:Y:S01]  /*4ab50*/  @!P0 LDG.E.U16 R32, desc[UR66][R26.64] ;  /* 0x000000421a208981 */ /* 0x0000a2000c1e1500 */
[----:B------:R-:W-:Y:S01]  /*4ab60*/  PRMT R34, RZ, 0x7610, R34 ;  /* 0x00007610ff227816 */ /* 0x000fe20000000022 */
        /* <DEDUP_REMOVED lines=11> */
[----:B------:R-:W-:Y:S02]  /*4ac20*/  PRMT R37, RZ, 0x7610, R37 ;  /* 0x00007610ff257816 */ /* 0x000fe40000000025 */
[----:B------:R-:W-:Y:S02]  /*4ac30*/  PRMT R38, RZ, 0x7610, R38 ;  /* 0x00007610ff267816 */ /* 0x000fe40000000026 */
[----:B------:R-:W-:Y:S01]  /*4ac40*/  PRMT R39, RZ, 0x7610, R39 ;  /* 0x00007610ff277816 */ /* 0x000fe20000000027 */
[----:B---3--:R-:W-:Y:S02]  /*4ac50*/  @!P0 IMAD.MOV.U32 R27, RZ, RZ, R23 ;  /* 0x000000ffff1b8224 */ /* 0x008fe400078e0017 */
[----:B----4-:R-:W-:Y:S02]  /*4ac60*/  @!P0 IMAD.MOV.U32 R26, RZ, RZ, R3 ;  /* 0x000000ffff1a8224 */ /* 0x010fe400078e0003 */
[----:B------:R-:W0:Y:S03]  /*4ac70*/  S2R R3, SR_TID.X ;  /* 0x0000000000037919 */ /* 0x000e260000002100 */
[----:B------:R2:W3:Y:S02]  /*4ac80*/  @!P0 LDG.E.U16 R36, desc[UR66][R26.64] ;  /* 0x000000421a248981 */ /* 0x0004e4000c1e1500 */
[----:B--2---:R-:W-:Y:S01]  /*4ac90*/  @!P1 MOV R26, R21 ;  /* 0x00000015001a9202 */ /* 0x004fe20000000f00 */
[----:B------:R-:W-:Y:S01]  /*4aca0*/  @!P1 IMAD.MOV.U32 R27, RZ, RZ, R22 ;  /* 0x000000ffff1b9224 */ /* 0x000fe200078e0016 */
[----:B------:R-:W2:Y:S04]  /*4acb0*/  LDL.LU R21, [R1+0xb88] ;  /* 0x000b880001157983 */ /* 0x000ea80000300800 */
[----:B------:R1:W4:Y:S02]  /*4acc0*/  @!P1 LDG.E.U16 R37, desc[UR66][R26.64] ;  /* 0x000000421a259981 */ /* 0x000324000c1e1500 */
[----:B-1----:R-:W-:-:S02]  /*4acd0*/  @!P0 IMAD.MOV.U32 R26, RZ, RZ, R8 ;  /* 0x000000ffff1a8224 */ /* 0x002fc400078e0008 */
[----:B------:R-:W-:Y:S01]  /*4ace0*/  @!P0 IMAD.MOV.U32 R27, RZ, RZ, R9 ;  /* 0x000000ffff1b8224 */ /* 0x000fe200078e0009 */
        /* <DEDUP_REMOVED lines=21> */
[----:B0-----:R-:W-:-:S03]  /*4ae40*/  LOP3.LUT R3, R3, 0x1f, RZ, 0xc0, !PT ;  /* 0x0000001f03037812 */ /* 0x001fc600078ec0ff */
[----:B------:R0:W2:Y:S04]  /*4ae50*/  @!P0 LDG.E.U16 R38, desc[UR66][R26.64] ;  /* 0x000000421a268981 */ /* 0x0000a8000c1e1500 */
[----:B------:R-:W2:Y:S04]  /*4ae60*/  LDL.LU R58, [R1+0x760] ;  /* 0x00076000013a7983 */ /* 0x000ea80000300800 */
[----:B------:R-:W2:Y:S01]  /*4ae70*/  LDL.LU R59, [R1+0x74c] ;  /* 0x00074c00013b7983 */ /* 0x000ea20000300800 */
[----:B------:R-:W-:Y:S02]  /*4ae80*/  IMAD.SHL.U32 R56, R3, 0x2, RZ ;  /* 0x0000000203387824 */ /* 0x000fe400078e00ff */
[----:B0-----:R-:W-:-:S02]  /*4ae90*/  @!P1 IMAD.MOV.U32 R26, RZ, RZ, R0 ;  /* 0x000000ffff1a9224 */ /* 0x001fc400078e0000 */
[----:B------:R-:W-:Y:S02]  /*4aea0*/  @!P1 IMAD.MOV.U32 R27, RZ, RZ, R2 ;  /* 0x000000ffff1b9224 */ /* 0x000fe400078e0002 */
[----:B------:R-:W2:Y:S04]  /*4aeb0*/  LDL.LU R2, [R1+0x748] ;  /* 0x0007480001027983 */ /* 0x000ea80000300800 */
[----:B------:R-:W2:Y:S04]  /*4aec0*/  LDL.LU R60, [R1+0x734] ;  /* 0x00073400013c7983 */ /* 0x000ea80000300800 */
[----:B------:R-:W2:Y:S04]  /*4aed0*/  LDL.LU R0, [R1+0x730] ;  /* 0x0007300001007983 */ /* 0x000ea80000300800 */
[----:B------:R-:W2:Y:S04]  /*4aee0*/  LDL.LU R61, [R1+0x71c] ;  /* 0x00071c00013d7983 */ /* 0x000ea80000300800 */
[----:B------:R-:W2:Y:S04]  /*4aef0*/  LDL.LU R3, [R1+0x718] ;  /* 0x0007180001037983 */ /* 0x000ea80000300800 */
[----:B------:R-:W2:Y:S04]  /*4af00*/  @!P1 LDG.E.U16 R39, desc[UR66][R26.64] ;  /* 0x000000421a279981 */ /* 0x000ea8000c1e1500 */
[----:B------:R-:W2:Y:S01]  /*4af10*/  LDL.LU R27, [R1+0xb8c] ;  /* 0x000b8c00011b7983 */ /* 0x000ea20000300800 */
[----:B------:R-:W-:-:S03]  /*4af20*/  LOP3.LUT R56, R56, 0x10, RZ, 0x3c, !PT ;  /* 0x0000001038387812 */ /* 0x000fc600078e3cff */
[----:B------:R-:W3:Y:S04]  /*4af30*/  LDL.LU R26, [R1+0x704] ;  /* 0x00070400011a7983 */ /* 0x000ee80000300800 */
[----:B--2---:R0:W-:Y:S04]  /*4af40*/  STS.U16 [R56+UR5+0x1080], R27 ;  /* 0x0010801b38007988 */ /* 0x0041e80008000405 */
[----:B------:R1:W-:Y:S04]  /*4af50*/  STS.U16 [R56+UR5+0x10c0], R21 ;  /* 0x0010c01538007988 */ /* 0x0003e80008000405 */
[----:B------:R2:W-:Y:S04]  /*4af60*/  STS.U16 [R56+UR5+0x12c0], R8 ;  /* 0x0012c00838007988 */ /* 0x0005e80008000405 */
[----:B------:R0:W-:Y:S04]  /*4af70*/  STS.U16 [R56+UR5+0x1280], R9 ;  /* 0x0012800938007988 */ /* 0x0001e80008000405 */
[----:B------:R1:W-:Y:S04]  /*4af80*/  STS.U16 [R56+UR5+0x1480], R22 ;  /* 0x0014801638007988 */ /* 0x0003e80008000405 */
[----:B------:R2:W-:Y:S04]  /*4af90*/  STS.U16 [R56+UR5+0x14c0], R23 ;  /* 0x0014c01738007988 */ /* 0x0005e80008000405 */
[----:B0-----:R-:W4:Y:S04]  /*4afa0*/  LDL.LU R27, [R1+0x700] ;  /* 0x00070000011b7983 */ /* 0x001f280000300800 */
[----:B-1----:R-:W4:Y:S04]  /*4afb0*/  LDL.LU R21, [R1+0x6ec] ;  /* 0x0006ec0001157983 */ /* 0x002f280000300800 */
[----:B--2---:R-:W2:Y:S04]  /*4afc0*/  LDL.LU R8, [R1+0x6e8] ;  /* 0x0006e80001087983 */ /* 0x004ea80000300800 */
[----:B------:R-:W2:Y:S04]  /*4afd0*/  LDL.LU R9, [R1+0x6d4] ;  /* 0x0006d40001097983 */ /* 0x000ea80000300800 */
[----:B------:R-:W2:Y:S04]  /*4afe0*/  LDL.LU R22, [R1+0x6d0] ;  /* 0x0006d00001167983 */ /* 0x000ea80000300800 */
[----:B------:R0:W-:Y:S04]  /*4aff0*/  STS.U16 [R56+UR5+0x16c0], R40 ;  /* 0x0016c02838007988 */ /* 0x0001e80008000405 */
[----:B------:R-:W2:Y:S04]  /*4b000*/  LDL.LU R23, [R1+0x6bc] ;  /* 0x0006bc0001177983 */ /* 0x000ea80000300800 */
        /* <DEDUP_REMOVED lines=10> */
[----:B------:R0:W-:Y:S04]  /*4b0b0*/  STS.U16 [R56+UR5+0x1c80], R46 ;  /* 0x001c802e38007988 */ /* 0x0001e80008000405 */
[----:B---3--:R-:W3:Y:S04]  /*4b0c0*/  LDL.LU R45, [R1+0x674] ;  /* 0x00067400012d7983 */ /* 0x008ee80000300800 */
        /* <DEDUP_REMOVED lines=34> */
[----:B------:R-:W-:Y:S04]  /*4b2f0*/  STS.U16 [R56+UR5+0x2ec0], R26 ;  /* 0x002ec01a38007988 */ /* 0x000fe80008000405 */
[----:B0-----:R-:W3:Y:S04]  /*4b300*/  LDL.LU R3, [R1+0x59c] ;  /* 0x00059c0001037983 */ /* 0x001ee80000300800 */
[----:B----4-:R-:W-:Y:S04]  /*4b310*/  STS.U16 [R56+UR5+0x2e80], R27 ;  /* 0x002e801b38007988 */ /* 0x010fe80008000405 */
[----:B------:R-:W-:Y:S04]  /*4b320*/  STS.U16 [R56+UR5+0x3080], R21 ;  /* 0x0030801538007988 */ /* 0x000fe80008000405 */
[----:B--2---:R-:W-:Y:S04]  /*4b330*/  STS.U16 [R56+UR5+0x30c0], R8 ;  /* 0x0030c00838007988 */ /* 0x004fe80008000405 */
[----:B------:R-:W-:Y:S04]  /*4b340*/  STS.U16 [R56+UR5+0x32c0], R9 ;  /* 0x0032c00938007988 */ /* 0x000fe80008000405 */
[----:B------:R0:W-:Y:S04]  /*4b350*/  STS.U16 [R56+UR5+0x3280], R22 ;  /* 0x0032801638007988 */ /* 0x0001e80008000405 */
[----:B------:R1:W-:Y:S04]  /*4b360*/  STS.U16 [R56+UR5+0x3480], R23 ;  /* 0x0034801738007988 */ /* 0x0003e80008000405 */
[----:B0-----:R-:W2:Y:S04]  /*4b370*/  LDL.LU R22, [R1+0x598] ;  /* 0x0005980001167983 */ /* 0x001ea80000300800 */
[----:B------:R0:W-:Y:S04]  /*4b380*/  STS.U16 [R56+UR5+0x34c0], R40 ;  /* 0x0034c02838007988 */ /* 0x0001e80008000405 */
[----:B------:R4:W-:Y:S04]  /*4b390*/  STS.U16 [R56+UR5+0x36c0], R41 ;  /* 0x0036c02938007988 */ /* 0x0009e80008000405 */
[----:B------:R0:W-:Y:S04]  /*4b3a0*/  STS.U16 [R56+UR5+0x3680], R42 ;  /* 0x0036802a38007988 */ /* 0x0001e80008000405 */
[----:B-1----:R-:W2:Y:S04]  /*4b3b0*/  LDL.LU R23, [R1+0x584] ;  /* 0x0005840001177983 */ /* 0x002ea80000300800 */
[----:B------:R1:W-:Y:S04]  /*4b3c0*/  STS.U16 [R56+UR5+0x3880], R43 ;  /* 0x0038802b38007988 */ /* 0x0003e80008000405 */
[----:B------:R1:W-:Y:S04]  /*4b3d0*/  STS.U16 [R56+UR5+0x38c0], R44 ;  /* 0x0038c02c38007988 */ /* 0x0003e80008000405 */
[----:B---3--:R3:W-:Y:S04]  /*4b3e0*/  STS.U16 [R56+UR5+0x3ac0], R45 ;  /* 0x003ac02d38007988 */ /* 0x0087e80008000405 */
[----:B0-----:R-:W2:Y:S04]  /*4b3f0*/  LDL.LU R40, [R1+0x580] ;  /* 0x0005800001287983 */ /* 0x001ea80000300800 */
[----:B----4-:R-:W4:Y:S04]  /*4b400*/  LDL.LU R41, [R1+0x40c] ;  /* 0x00040c0001297983 */ /* 0x010f280000300800 */
[----:B------:R-:W4:Y:S04]  /*4b410*/  LDL.LU R42, [R1+0x408] ;  /* 0x00040800012a7983 */ /* 0x000f280000300800 */
[----:B-1----:R-:W4:Y:S04]  /*4b420*/  LDL.LU R43, [R1+0x184] ;  /* 0x00018400012b7983 */ /* 0x002f280000300800 */
[----:B------:R0:W-:Y:S04]  /*4b430*/  STS.U16 [R56+UR5+0x3a80], R46 ;  /* 0x003a802e38007988 */ /* 0x0001e80008000405 */
[----:B------:R1:W-:Y:S04]  /*4b440*/  STS.U16 [R56+UR5+0x3c80], R47 ;  /* 0x003c802f38007988 */ /* 0x0003e80008000405 */
[----:B------:R0:W-:Y:S04]  /*4b450*/  STS.U16 [R56+UR5+0x3cc0], R48 ;  /* 0x003cc03038007988 */ /* 0x0001e80008000405 */
[----:B------:R-:W4:Y:S04]  /*4b460*/  LDL.LU R44, [R1+0x180] ;  /* 0x00018000012c7983 */ /* 0x000f280000300800 */
[----:B---3--:R-:W3:Y:S04]  /*4b470*/  LDL.LU R45, [R1+0x12c] ;  /* 0x00012c00012d7983 */ /* 0x008ee80000300800 */
[----:B------:R0:W-:Y:S04]  /*4b480*/  STS.U16 [R56+UR5+0x3ec0], R49 ;  /* 0x003ec03138007988 */ /* 0x0001e80008000405 */
[----:B------:R1:W-:Y:S04]  /*4b490*/  STS.U16 [R56+UR5+0x3e80], R50 ;  /* 0x003e803238007988 */ /* 0x0003e80008000405 */
[----:B------:R1:W-:Y:S04]  /*4b4a0*/  STS.U16 [R56+UR5+0x4080], R51 ;  /* 0x0040803338007988 */ /* 0x0003e80008000405 */
[----:B0-----:R-:W3:Y:S04]  /*4b4b0*/  LDL.LU R46, [R1+0x128] ;  /* 0x00012800012e7983 */ /* 0x001ee80000300800 */
[----:B-1----:R-:W3:Y:S04]  /*4b4c0*/  LDL.LU R47, [R1+0x114] ;  /* 0x00011400012f7983 */ /* 0x002ee80000300800 */
[----:B------:R-:W3:Y:S04]  /*4b4d0*/  LDL.LU R48, [R1+0x110] ;  /* 0x0001100001307983 */ /* 0x000ee80000300800 */
[----:B------:R-:W3:Y:S04]  /*4b4e0*/  LDL.LU R49, [R1+0xfc] ;  /* 0x0000fc0001317983 */ /* 0x000ee80000300800 */
[----:B------:R0:W-:Y:S04]  /*4b4f0*/  STS.U16 [R56+UR5+0x40c0], R52 ;  /* 0x0040c03438007988 */ /* 0x0001e80008000405 */
[----:B------:R1:W-:Y:S04]  /*4b500*/  STS.U16 [R56+UR5+0x42c0], R53 ;  /* 0x0042c03538007988 */ /* 0x0003e80008000405 */
[----:B------:R-:W-:Y:S04]  /*4b510*/  STS.U16 [R56+UR5+0x4280], R54 ;  /* 0x0042803638007988 */ /* 0x000fe80008000405 */
[----:B------:R-:W3:Y:S04]  /*4b520*/  LDL.LU R50, [R1+0xf8] ;  /* 0x0000f80001327983 */ /* 0x000ee80000300800 */
[----:B------:R-:W3:Y:S04]  /*4b530*/  LDL.LU R51, [R1+0xe4] ;  /* 0x0000e40001337983 */ /* 0x000ee80000300800 */
[----:B------:R-:W-:Y:S04]  /*4b540*/  STS.U16 [R56+UR5+0x4480], R55 ;  /* 0x0044803738007988 */ /* 0x000fe80008000405 */
[----:B------:R1:W-:Y:S04]  /*4b550*/  STS.U16 [R56+UR5+0x44c0], R57 ;  /* 0x0044c03938007988 */ /* 0x0003e80008000405 */
[----:B------:R-:W-:Y:S04]  /*4b560*/  STS.U16 [R56+UR5+0x46c0], R58 ;  /* 0x0046c03a38007988 */ /* 0x000fe80008000405 */
[----:B0-----:R-:W3:Y:S04]  /*4b570*/  LDL.LU R52, [R1+0xe0] ;  /* 0x0000e00001347983 */ /* 0x001ee80000300800 */
[----:B-1----:R-:W3:Y:S04]  /*4b580*/  LDL.LU R53, [R1+0xcc] ;  /* 0x0000cc0001357983 */ /* 0x002ee80000300800 */
[----:B------:R-:W3:Y:S04]  /*4b590*/  LDL.LU R57, [R1+0xc8] ;  /* 0x0000c80001397983 */ /* 0x000ee80000300800 */
[----:B------:R-:W-:Y:S04]  /*4b5a0*/  STS.U16 [R56+UR5+0x4680], R59 ;  /* 0x0046803b38007988 */ /* 0x000fe80008000405 */
[----:B------:R-:W-:Y:S04]  /*4b5b0*/  STS.U16 [R56+UR5+0x4880], R2 ;  /* 0x0048800238007988 */ /* 0x000fe80008000405 */
[----:B------:R-:W-:Y:S04]  /*4b5c0*/  STS.U16 [R56+UR5+0x48c0], R60 ;  /* 0x0048c03c38007988 */ /* 0x000fe80008000405 */
        /* <DEDUP_REMOVED lines=14> */
[----:B------:R0:W-:Y:S04]  /*4b6b0*/  STS.U16 [R56+UR5+0x4c80], R3 ;  /* 0x004c800338007988 */ /* 0x0001e80008000405 */
[----:B------:R-:W3:Y:S04]  /*4b6c0*/  LDL.LU R60, [R1+0x24] ;  /* 0x00002400013c7983 */ /* 0x000ee80000300800 */
[----:B0-----:R-:W3:Y:S04]  /*4b6d0*/  LDL.LU R3, [R1+0x20] ;  /* 0x0000200001037983 */ /* 0x001ee80000300800 */
[----:B--2---:R0:W-:Y:S04]  /*4b6e0*/  STS.U16 [R56+UR5+0x4cc0], R22 ;  /* 0x004cc01638007988 */ /* 0x0041e80008000405 */
[----:B------:R1:W-:Y:S04]  /*4b6f0*/  STS.U16 [R56+UR5+0x4ec0], R23 ;  /* 0x004ec01738007988 */ /* 0x0003e80008000405 */
[----:B0-----:R-:W2:Y:S04]  /*4b700*/  LDL.LU R22, [R1+0x598c] ;  /* 0x00598c0001167983 */ /* 0x001ea80000300800 */
[----:B------:R0:W-:Y:S04]  /*4b710*/  STS.U16 [R56+UR5+0x4e80], R40 ;  /* 0x004e802838007988 */ /* 0x0001e80008000405 */
[----:B-1----:R-:W2:Y:S04]  /*4b720*/  LDL.LU R23, [R1+0x5988] ;  /* 0x0059880001177983 */ /* 0x002ea80000300800 */
[----:B----4-:R1:W-:Y:S04]  /*4b730*/  STS.U16 [R56+UR5+0x5080], R41 ;  /* 0x0050802938007988 */ /* 0x0103e80008000405 */
[----:B------:R4:W-:Y:S04]  /*4b740*/  STS.U16 [R56+UR5+0x50c0], R42 ;  /* 0x0050c02a38007988 */ /* 0x0009e80008000405 */
[----:B------:R4:W-:Y:S04]  /*4b750*/  STS.U16 [R56+UR5+0x52c0], R43 ;  /* 0x0052c02b38007988 */ /* 0x0009e80008000405 */
[----:B0-----:R-:W2:Y:S04]  /*4b760*/  LDL.LU R40, [R1+0x5984] ;  /* 0x0059840001287983 */ /* 0x001ea80000300800 */
[----:B-1----:R-:W2:Y:S04]  /*4b770*/  LDL.LU R41, [R1+0x5980] ;  /* 0x0059800001297983 */ /* 0x002ea80000300800 */
[----:B----4-:R-:W4:Y:S04]  /*4b780*/  LDL.LU R42, [R1+0x597c] ;  /* 0x00597c00012a7983 */ /* 0x010f280000300800 */
[----:B------:R0:W-:Y:S04]  /*4b790*/  STS.U16 [R56+UR5+0x5280], R44 ;  /* 0x0052802c38007988 */ /* 0x0001e80008000405 */
[----:B------:R-:W2:Y:S04]  /*4b7a0*/  LDL.LU R43, [R1+0x5978] ;  /* 0x00597800012b7983 */ /* 0x000ea80000300800 */
[----:B---3--:R1:W-:Y:S04]  /*4b7b0*/  STS.U16 [R56+UR5+0x5480], R45 ;  /* 0x0054802d38007988 */ /* 0x0083e80008000405 */
[----:B------:R3:W-:Y:S04]  /*4b7c0*/  STS.U16 [R56+UR5+0x54c0], R46 ;  /* 0x0054c02e38007988 */ /* 0x0007e80008000405 */
[----:B------:R0:W-:Y:S04]  /*4b7d0*/  STS.U16 [R56+UR5+0x56c0], R47 ;  /* 0x0056c02f38007988 */ /* 0x0001e80008000405 */
[----:B------:R1:W-:Y:S04]  /*4b7e0*/  STS.U16 [R56+UR5+0x5680], R48 ;  /* 0x0056803038007988 */ /* 0x0003e80008000405 */
[----:B------:R3:W-:Y:S04]  /*4b7f0*/  STS.U16 [R56+UR5+0x5880], R49 ;  /* 0x0058803138007988 */ /* 0x0007e80008000405 */
[----:B0-----:R-:W2:Y:S04]  /*4b800*/  LDL.LU R44, [R1+0x5974] ;  /* 0x00597400012c7983 */ /* 0x001ea80000300800 */
[----:B-1----:R-:W2:Y:S04]  /*4b810*/  LDL.LU R45, [R1+0x5970] ;  /* 0x00597000012d7983 */ /* 0x002ea80000300800 */
[----:B---3--:R-:W3:Y:S04]  /*4b820*/  LDL.LU R46, [R1+0x596c] ;  /* 0x00596c00012e7983 */ /* 0x008ee80000300800 */
        /* <DEDUP_REMOVED lines=14> */
[----:B------:R1:W-:Y:S04]  /*4b910*/  STS.U16 [R56+UR5+0x5e80], R61 ;  /* 0x005e803d38007988 */ /* 0x0003e80008000405 */
[----:B0-----:R-:W2:Y:S04]  /*4b920*/  LDL.LU R0, [R1+0x5948] ;  /* 0x0059480001007983 */ /* 0x001ea80000300800 */
[----:B-1----:R-:W2:Y:S04]  /*4b930*/  LDL.LU R61, [R1+0x5944] ;  /* 0x00594400013d7983 */ /* 0x002ea80000300800 */
        /* <DEDUP_REMOVED lines=24> */
[----:B--2---:R0:W-:Y:S04]  /*4bac0*/  STS.U16 [R56+UR5+0x6c80], R61 ;  /* 0x006c803d38007988 */ /* 0x0041e80008000405 */
[----:B------:R1:W-:Y:S04]  /*4bad0*/  STS.U16 [R56+UR5+0x6cc0], R0 ;  /* 0x006cc00038007988 */ /* 0x0003e80008000405 */
[----:B------:R2:W-:Y:S04]  /*4bae0*/  STS.U16 [R56+UR5+0x6ec0], R57 ;  /* 0x006ec03938007988 */ /* 0x0005e80008000405 */
[----:B0-----:R-:W3:Y:S04]  /*4baf0*/  LDL.LU R61, [R1+0xbac] ;  /* 0x000bac00013d7983 */ /* 0x001ee80000300800 */
[----:B-1----:R-:W3:Y:S04]  /*4bb00*/  LDL.LU R0, [R1+0xba8] ;  /* 0x000ba80001007983 */ /* 0x002ee80000300800 */
[----:B--2---:R-:W2:Y:S01]  /*4bb10*/  LDL.LU R56, [R1+0x5940] ;  /* 0x0059400001387983 */ /* 0x004ea20000300800 */
[----:B------:R-:W0:Y:S02]  /*4bb20*/  S2R R57, SR_TID.X ;  /* 0x0000000000397919 */ /* 0x000e240000002100 */
[----:B0-----:R-:W-:-:S05]  /*4bb30*/  LOP3.LUT R57, R57, 0x1f, RZ, 0xc0, !PT ;  /* 0x0000001f39397812 */ /* 0x001fca00078ec0ff */
[----:B------:R-:W-:-:S05]  /*4bb40*/  IMAD.SHL.U32 R57, R57, 0x2, RZ ;  /* 0x0000000239397824 */ /* 0x000fca00078e00ff */
[----:B------:R-:W-:-:S05]  /*4bb50*/  LOP3.LUT R57, R57, 0x10, RZ, 0x3c, !PT ;  /* 0x0000001039397812 */ /* 0x000fca00078e3cff */
[----:B--2---:R0:W-:Y:S02]  /*4bb60*/  STS.U16 [R57+UR5+0x6e80], R56 ;  /* 0x006e803839007988 */ /* 0x0041e40008000405 */
[----:B0-----:R-:W0:Y:S02]  /*4bb70*/  S2R R56, SR_TID.X ;  /* 0x0000000000387919 */ /* 0x001e240000002100 */
[----:B------:R-:W-:Y:S04]  /*4bb80*/  STS.U16 [R57+UR5+0x7080], R53 ;  /* 0x0070803539007988 */ /* 0x000fe80008000405 */
[----:B------:R-:W-:Y:S04]  /*4bb90*/  STS.U16 [R57+UR5+0x70c0], R52 ;  /* 0x0070c03439007988 */ /* 0x000fe80008000405 */
        /* <DEDUP_REMOVED lines=9> */
[----:B----4-:R-:W-:Y:S04]  /*4bc30*/  STS.U16 [R57+UR5+0x7a80], R42 ;  /* 0x007a802a39007988 */ /* 0x010fe80008000405 */
[----:B------:R-:W-:Y:S04]  /*4bc40*/  STS.U16 [R57+UR5+0x7c80], R41 ;  /* 0x007c802939007988 */ /* 0x000fe80008000405 */
[----:B------:R-:W-:Y:S04]  /*4bc50*/  STS.U16 [R57+UR5+0x7cc0], R40 ;  /* 0x007cc02839007988 */ /* 0x000fe80008000405 */
[----:B------:R-:W-:Y:S04]  /*4bc60*/  STS.U16 [R57+UR5+0x7ec0], R23 ;  /* 0x007ec01739007988 */ /* 0x000fe80008000405 */
[----:B------:R1:W-:Y:S04]  /*4bc70*/  STS.U16 [R57+UR5+0x7e80], R22 ;  /* 0x007e801639007988 */ /* 0x0003e80008000405 */
[----:B-1----:R-:W2:Y:S04]  /*4bc80*/  LDL.LU R22, [R1+0xb9c] ;  /* 0x000b9c0001167983 */ /* 0x002ea80000300800 */
[----:B------:R-:W3:Y:S04]  /*4bc90*/  LDL.LU R23, [R1+0xb98] ;  /* 0x000b980001177983 */ /* 0x000ee80000300800 */
[----:B------:R-:W4:Y:S04]  /*4bca0*/  LDL.LU R40, [R1+0xb84] ;  /* 0x000b840001287983 */ /* 0x000f280000300800 */
[----:B------:R-:W4:Y:S04]  /*4bcb0*/  LDL.LU R41, [R1+0xb80] ;  /* 0x000b800001297983 */ /* 0x000f280000300800 */
[----:B------:R-:W4:Y:S04]  /*4bcc0*/  LDL.LU R42, [R1+0xb6c] ;  /* 0x000b6c00012a7983 */ /* 0x000f280000300800 */
[----:B------:R-:W4:Y:S01]  /*4bcd0*/  LDL.LU R43, [R1+0xb68] ;  /* 0x000b6800012b7983 */ /* 0x000f220000300800 */
[----:B0-----:R-:W-:-:S03]  /*4bce0*/  LOP3.LUT R56, R56, 0x1f, RZ, 0xc0, !PT ;  /* 0x0000001f38387812 */ /* 0x001fc600078ec0ff */
[----:B------:R-:W4:Y:S04]  /*4bcf0*/  LDL.LU R44, [R1+0xb54] ;  /* 0x000b5400012c7983 */ /* 0x000f280000300800 */
[----:B------:R-:W4:Y:S04]  /*4bd00*/  LDL.LU R45, [R1+0xb50] ;  /* 0x000b5000012d7983 */ /* 0x000f280000300800 */
[----:B------:R-:W4:Y:S01]  /*4bd10*/  LDL.LU R47, [R1+0xb3c] ;  /* 0x000b3c00012f7983 */ /* 0x000f220000300800 */
[----:B------:R-:W-:-:S03]  /*4bd20*/  IMAD.SHL.U32 R46, R56, 0x2, RZ ;  /* 0x00000002382e7824 */ /* 0x000fc600078e00ff */
[----:B------:R-:W4:Y:S04]  /*4bd30*/  LDL.LU R48, [R1+0xb38] ;  /* 0x000b380001307983 */ /* 0x000f280000300800 */
[----:B------:R-:W4:Y:S04]  /*4bd40*/  LDL.LU R49, [R1+0xb24] ;  /* 0x000b240001317983 */ /* 0x000f280000300800 */
[----:B------:R-:W4:Y:S04]  /*4bd50*/  LDL.LU R50, [R1+0xb20] ;  /* 0x000b200001327983 */ /* 0x000f280000300800 */
[----:B------:R-:W4:Y:S01]  /*4bd60*/  LDL.LU R51, [R1+0xb0c] ;  /* 0x000b0c0001337983 */ /* 0x000f220000300800 */
[----:B------:R-:W-:-:S03]  /*4bd70*/  LOP3.LUT R46, R46, 0x20, RZ, 0x3c, !PT ;  /* 0x000000202e2e7812 */ /* 0x000fc600078e3cff */
        /* <DEDUP_REMOVED lines=33> */
[----:B---3--:R1:W-:Y:S04]  /*4bf90*/  STS.U16 [R46+UR5+0xf00], R23 ;  /* 0x000f00172e007988 */ /* 0x0083e80008000405 */
[----:B----4-:R2:W-:Y:S04]  /*4bfa0*/  STS.U16 [R46+UR5+0x1100], R40 ;  /* 0x001100282e007988 */ /* 0x0105e80008000405 */
[----:B------:R3:W-:Y:S04]  /*4bfb0*/  STS.U16 [R46+UR5+0x1140], R41 ;  /* 0x001140292e007988 */ /* 0x0007e80008000405 */
[----:B------:R4:W-:Y:S04]  /*4bfc0*/  STS.U16 [R46+UR5+0x1340], R42 ;  /* 0x0013402a2e007988 */ /* 0x0009e80008000405 */
[----:B------:R2:W-:Y:S04]  /*4bfd0*/  STS.U16 [R46+UR5+0x1300], R43 ;  /* 0x0013002b2e007988 */ /* 0x0005e80008000405 */
[----:B0-----:R-:W4:Y:S04]  /*4bfe0*/  LDL.LU R22, [R1+0x710] ;  /* 0x0007100001167983 */ /* 0x001f280000300800 */
[----:B-1----:R-:W4:Y:S04]  /*4bff0*/  LDL.LU R23, [R1+0x6fc] ;  /* 0x0006fc0001177983 */ /* 0x002f280000300800 */
[----:B--2---:R-:W2:Y:S04]  /*4c000*/  LDL.LU R40, [R1+0x6f8] ;  /* 0x0006f80001287983 */ /* 0x004ea80000300800 */
[----:B---3--:R-:W3:Y:S04]  /*4c010*/  LDL.LU R41, [R1+0x6e4] ;  /* 0x0006e40001297983 */ /* 0x008ee80000300800 */
[----:B----4-:R-:W4:Y:S04]  /*4c020*/  LDL.LU R42, [R1+0x6e0] ;  /* 0x0006e000012a7983 */ /* 0x010f280000300800 */
        /* <DEDUP_REMOVED lines=50> */
[----:B0-----:R-:W4:Y:S04]  /*4c350*/  LDL.LU R0, [R1+0x5a8] ;  /* 0x0005a80001007983 */ /* 0x001f280000300800 */
[----:B------:R-:W-:Y:S04]  /*4c360*/  STS.U16 [R46+UR5+0x2d40], R22 ;  /* 0x002d40162e007988 */ /* 0x000fe80008000405 */
[----:B------:R-:W-:Y:S04]  /*4c370*/  STS.U16 [R46+UR5+0x2f40], R23 ;  /* 0x002f40172e007988 */ /* 0x000fe80008000405 */
[----:B--2---:R-:W-:Y:S04]  /*4c380*/  STS.U16 [R46+UR5+0x2f00], R40 ;  /* 0x002f00282e007988 */ /* 0x004fe80008000405 */
[----:B---3--:R-:W-:Y:S04]  /*4c390*/  STS.U16 [R46+UR5+0x3100], R41 ;  /* 0x003100292e007988 */ /* 0x008fe80008000405 */
[----:B----4-:R-:W-:Y:S04]  /*4c3a0*/  STS.U16 [R46+UR5+0x3140], R42 ;  /* 0x0031402a2e007988 */ /* 0x010fe80008000405 */
        /* <DEDUP_REMOVED lines=22> */
[----:B---3--:R-:W3:Y:S04]  /*4c510*/  LDL.LU R54, [R1+0x578] ;  /* 0x0005780001367983 */ /* 0x008ee80000300800 */
[----:B------:R0:W-:Y:S04]  /*4c520*/  STS.U16 [R46+UR5+0x4540], R58 ;  /* 0x0045403a2e007988 */ /* 0x0001e80008000405 */
[----:B----4-:R-:W4:Y:S04]  /*4c530*/  LDL.LU R55, [R1+0x404] ;  /* 0x0004040001377983 */ /* 0x010f280000300800 */
        /* <DEDUP_REMOVED lines=37> */
[----:B0-----:R-:W4:Y:S04]  /*4c790*/  LDL.LU R21, [R1+0x593c] ;  /* 0x00593c0001157983 */ /* 0x001f280000300800 */
[----:B-1----:R-:W4:Y:S04]  /*4c7a0*/  LDL.LU R8, [R1+0x5938] ;  /* 0x0059380001087983 */ /* 0x002f280000300800 */
[----:B--2---:R-:W2:Y:S04]  /*4c7b0*/  LDL.LU R9, [R1+0x5934] ;  /* 0x0059340001097983 */ /* 0x004ea80000300800 */
[----:B---3--:R-:W3:Y:S04]  /*4c7c0*/  LDL.LU R54, [R1+0x5930] ;  /* 0x0059300001367983 */ /* 0x008ee80000300800 */
[----:B----4-:R-:W4:Y:S04]  /*4c7d0*/  LDL.LU R55, [R1+0x592c] ;  /* 0x00592c0001377983 */ /* 0x010f280000300800 */
        /* <DEDUP_REMOVED lines=12> */
[----:B------:R0:W-:Y:S04]  /*4c8a0*/  STS.U16 [R46+UR5+0x5700], R0 ;  /* 0x005700002e007988 */ /* 0x0001e80008000405 */
[----:B0-----:R-:W2:Y:S04]  /*4c8b0*/  LDL.LU R0, [R1+0x5910] ;  /* 0x0059100001007983 */ /* 0x001ea80000300800 */
        /* <DEDUP_REMOVED lines=32> */
[----:B------:R0:W-:Y:S04]  /*4cac0*/  STS.U16 [R46+UR5+0x6d00], R60 ;  /* 0x006d003c2e007988 */ /* 0x0001e80008000405 */
[----:B------:R1:W-:Y:S04]  /*4cad0*/  STS.U16 [R46+UR5+0x6d40], R2 ;  /* 0x006d40022e007988 */ /* 0x0003e80008000405 */
[----:B0-----:R-:W2:Y:S04]  /*4cae0*/  LDL.LU R60, [R1+0x5908] ;  /* 0x00590800013c7983 */ /* 0x001ea80000300800 */
[----:B-1----:R-:W2:Y:S04]  /*4caf0*/  LDL.LU R2, [R1+0x5904] ;  /* 0x0059040001027983 */ /* 0x002ea80000300800 */
[----:B----4-:R-:W-:Y:S04]  /*4cb00*/  STS.U16 [R46+UR5+0x6f40], R55 ;  /* 0x006f40372e007988 */ /* 0x010fe80008000405 */
        /* <DEDUP_REMOVED lines=11> */
[----:B------:R-:W4:Y:S04]  /*4cbc0*/  LDL.LU R14, [R1+0xba4] ;  /* 0x000ba400010e7983 */ /* 0x000f280000300800 */
[----:B------:R-:W3:Y:S04]  /*4cbd0*/  LDL.LU R15, [R1+0xba0] ;  /* 0x000ba000010f7983 */ /* 0x000ee80000300800 */
[----:B------:R-:W3:Y:S04]  /*4cbe0*/  LDL.LU R16, [R1+0xb94] ;  /* 0x000b940001107983 */ /* 0x000ee80000300800 */
[----:B------:R-:W3:Y:S04]  /*4cbf0*/  LDL.LU R17, [R1+0xb90] ;  /* 0x000b900001117983 */ /* 0x000ee80000300800 */
[----:B------:R-:W3:Y:S04]  /*4cc00*/  LDL.LU R18, [R1+0xb7c] ;  /* 0x000b7c0001127983 */ /* 0x000ee80000300800 */
[----:B------:R-:W3:Y:S04]  /*4cc10*/  LDL.LU R19, [R1+0xb78] ;  /* 0x000b780001137983 */ /* 0x000ee80000300800 */
[----:B------:R-:W3:Y:S04]  /*4cc20*/  LDL.LU R20, [R1+0xb64] ;  /* 0x000b640001147983 */ /* 0x000ee80000300800 */
[----:B------:R-:W3:Y:S04]  /*4cc30*/  LDL.LU R21, [R1+0xb60] ;  /* 0x000b600001157983 */ /* 0x000ee80000300800 */
[----:B------:R-:W4:Y:S04]  /*4cc40*/  LDL.LU R54, [R1+0xb4c] ;  /* 0x000b4c0001367983 */ /* 0x000f280000300800 */
[----:B------:R-:W4:Y:S04]  /*4cc50*/  LDL.LU R55, [R1+0xb48] ;  /* 0x000b480001377983 */ /* 0x000f280000300800 */
[----:B------:R-:W4:Y:S04]  /*4cc60*/  LDL.LU R22, [R1+0xb34] ;  /* 0x000b340001167983 */ /* 0x000f280000300800 */
[----:B------:R-:W-:Y:S04]  /*4cc70*/  STS.U16 [R46+UR5+0x7940], R12 ;  /* 0x0079400c2e007988 */ /* 0x000fe80008000405 */
        /* <DEDUP_REMOVED lines=11> */
[----:B------:R0:W-:Y:S04]  /*4cd30*/  STS.U16 [R46+UR5+0x7f00], R29 ;  /* 0x007f001d2e007988 */ /* 0x0001e80008000405 */
[----:B------:R-:W4:Y:S04]  /*4cd40*/  LDL.LU R45, [R1+0xae8] ;  /* 0x000ae800012d7983 */ /* 0x000f280000300800 */
[----:B0-----:R-:W4:Y:S04]  /*4cd50*/  LDL.LU R46, [R1+0xad4] ;  /* 0x000ad400012e7983 */ /* 0x001f280000300800 */
        /* <DEDUP_REMOVED lines=22> */
[----:B---3--:R0:W-:Y:S04]  /*4cec0*/  STS.U16 [R2+UR5+0xb80], R13 ;  /* 0x000b800d02007988 */ /* 0x0081e80008000405 */
[----:B----4-:R1:W-:Y:S04]  /*4ced0*/  STS.U16 [R2+UR5+0xd80], R14 ;  /* 0x000d800e02007988 */ /* 0x0103e80008000405 */
[----:B------:R3:W-:Y:S04]  /*4cee0*/  STS.U16 [R2+UR5+0xdc0], R15 ;  /* 0x000dc00f02007988 */ /* 0x0007e80008000405 */
[----:B------:R4:W-:Y:S04]  /*4cef0*/  STS.U16 [R2+UR5+0xfc0], R16 ;  /* 0x000fc01002007988 */ /* 0x0009e80008000405 */
[----:B------:R1:W-:Y:S04]  /*4cf00*/  STS.U16 [R2+UR5+0xf80], R17 ;  /* 0x000f801102007988 */ /* 0x0003e80008000405 */
[----:B------:R3:W-:Y:S04]  /*4cf10*/  STS.U16 [R2+UR5+0x1180], R18 ;  /* 0x0011801202007988 */ /* 0x0007e80008000405 */
[----:B0-----:R-:W2:Y:S04]  /*4cf20*/  LDL.LU R13, [R1+0x724] ;  /* 0x00072400010d7983 */ /* 0x001ea80000300800 */
[----:B-1----:R-:W2:Y:S04]  /*4cf30*/  LDL.LU R14, [R1+0x720] ;  /* 0x00072000010e7983 */ /* 0x002ea80000300800 */
[----:B---3--:R-:W3:Y:S04]  /*4cf40*/  LDL.LU R15, [R1+0x70c] ;  /* 0x00070c00010f7983 */ /* 0x008ee80000300800 */
[----:B----4-:R-:W4:Y:S04]  /*4cf50*/  LDL.LU R16, [R1+0x708] ;  /* 0x0007080001107983 */ /* 0x010f280000300800 */
        /* <DEDUP_REMOVED lines=30> */
[----:B------:R0:W-:Y:S04]  /*4d140*/  STS.U16 [R2+UR5+0x1f80], R47 ;  /* 0x001f802f02007988 */ /* 0x0001e80008000405 */
[----:B------:R1:W-:Y:S04]  /*4d150*/  STS.U16 [R2+UR5+0x2180], R48 ;  /* 0x0021803002007988 */ /* 0x0003e80008000405 */
[----:B--2---:R2:W-:Y:S04]  /*4d160*/  STS.U16 [R2+UR5+0x21c0], R49 ;  /* 0x0021c03102007988 */ /* 0x0045e80008000405 */
        /* <DEDUP_REMOVED lines=21> */
[----:B---3--:R3:W-:Y:S04]  /*4d2c0*/  STS.U16 [R2+UR5+0x2d80], R15 ;  /* 0x002d800f02007988 */ /* 0x0087e80008000405 */
[----:B----4-:R4:W-:Y:S04]  /*4d2d0*/  STS.U16 [R2+UR5+0x2dc0], R16 ;  /* 0x002dc01002007988 */ /* 0x0109e80008000405 */
        /* <DEDUP_REMOVED lines=58> */
[----:B------:R-:W-:Y:S04]  /*4d680*/  STS.U16 [R2+UR5+0x49c0], R13 ;  /* 0x0049c00d02007988 */ /* 0x000fe80008000405 */
[----:B------:R-:W-:Y:S04]  /*4d690*/  STS.U16 [R2+UR5+0x4bc0], R14 ;  /* 0x004bc00e02007988 */ /* 0x000fe80008000405 */
        /* <DEDUP_REMOVED lines=31> */
[----:B0-----:R-:W2:Y:S04]  /*4d890*/  LDL.LU R60, [R1+0x5900] ;  /* 0x00590000013c7983 */ /* 0x001ea80000300800 */
[----:B-1----:R-:W3:Y:S04]  /*4d8a0*/  LDL.LU R0, [R1+0x58fc] ;  /* 0x0058fc0001007983 */ /* 0x002ee80000300800 */
[----:B------:R0:W-:Y:S04]  /*4d8b0*/  STS.U16 [R2+UR5+0x6bc0], R61 ;  /* 0x006bc03d02007988 */ /* 0x0001e80008000405 */
[----:B0-----:R-:W4:Y:S04]  /*4d8c0*/  LDL.LU R61, [R1+0x58f8] ;  /* 0x0058f800013d7983 */ /* 0x001f280000300800 */
[----:B------:R0:W-:Y:S04]  /*4d8d0*/  STS.U16 [R2+UR5+0x6b80], R3 ;  /* 0x006b800302007988 */ /* 0x0001e80008000405 */
        /* <DEDUP_REMOVED lines=19> */
[----:B---3--:R-:W-:Y:S01]  /*4da10*/  STS.U16 [R2+UR5+0x7f80], R0 ;  /* 0x007f800002007988 */ /* 0x008fe20008000405 */
[----:B------:R-:W-:Y:S06]  /*4da20*/  BAR.SYNC.DEFER_BLOCKING 0x0 ;  /* 0x0000000000007b1d */ /* 0x000fec0000010000 */
[----:B----4-:R-:W1:Y:S04]  /*4da30*/  LDSM.16.M88.4 R4, [R61+UR5] ;  /* 0x000000053d04783b */ /* 0x010e680008000200 */
[----:B------:R-:W2:Y:S04]  /*4da40*/  LDSM.16.M88.4 R12, [R61+UR5+0x400] ;  /* 0x000400053d0c783b */ /* 0x000ea80008000200 */
[----:B------:R-:W3:Y:S04]  /*4da50*/  LDSM.16.M88.4 R8, [R61+UR5+0x800] ;  /* 0x000800053d08783b */ /* 0x000ee80008000200 */
[----:B------:R-:W-:Y:S04]  /*4da60*/  LDSM.16.M88.4 R56, [R61+UR5+0x4000] ;  /* 0x004000053d38783b */ /* 0x000fe80008000200 */
[----:B------:R-:W-:Y:S04]  /*4da70*/  LDSM.16.M88.4 R52, [R61+UR5+0x4400] ;  /* 0x004400053d34783b */ /* 0x000fe80008000200 */
[----:B------:R-:W-:Y:S04]  /*4da80*/  LDSM.16.M88.4 R44, [R61+UR5+0x4800] ;  /* 0x004800053d2c783b */ /* 0x000fe80008000200 */
[----:B------:R-:W-:Y:S04]  /*4da90*/  LDSM.16.M88.4 R40, [R61+UR5+0x4c00] ;  /* 0x004c00053d28783b */ /* 0x000fe80008000200 */
[----:B------:R-:W-:Y:S04]  /*4daa0*/  LDSM.16.M88.4 R36, [R61+UR5+0x5000] ;  /* 0x005000053d24783b */ /* 0x000fe80008000200 */
[----:B------:R-:W-:Y:S04]  /*4dab0*/  LDSM.16.M88.4 R32, [R61+UR5+0x5400] ;  /* 0x005400053d20783b */ /* 0x000fe80008000200 */
[----:B------:R-:W-:Y:S01]  /*4dac0*/  LDSM.16.M88.4 R28, [R61+UR5+0x5800] ;  /* 0x005800053d1c783b */ /* 0x000fe20008000200 */
[----:B0-----:R-:W0:Y:S03]  /*4dad0*/  S2R R3, SR_TID.X ;  /* 0x0000000000037919 */ /* 0x001e260000002100 */
[----:B------:R-:W-:Y:S04]  /*4dae0*/  LDSM.16.M88.4 R20, [R61+UR5+0x6000] ;  /* 0x006000053d14783b */ /* 0x000fe80008000200 */
[----:B------:R-:W-:Y:S04]  /*4daf0*/  LDSM.16.M88.4 R16, [R61+UR5+0x6400] ;  /* 0x006400053d10783b */ /* 0x000fe80008000200 */
[----:B-1----:R-:W-:Y:S04]  /*4db00*/  STL.64 [R1+0xf0], R4 ;  /* 0x0000f00401007387 */ /* 0x002fe80000100a00 */
[----:B------:R-:W-:Y:S04]  /*4db10*/  STL.64 [R1+0xf8], R6 ;  /* 0x0000f80601007387 */ /* 0x000fe80000100a00 */
[----:B------:R-:W1:Y:S04]  /*4db20*/  LDSM.16.M88.4 R4, [R61+UR5+0xc00] ;  /* 0x000c00053d04783b */ /* 0x000e680008000200 */
[----:B--2---:R-:W-:Y:S04]  /*4db30*/  STL.64 [R1+0xe0], R12 ;  /* 0x0000e00c01007387 */ /* 0x004fe80000100a00 */
[----:B------:R-:W-:Y:S04]  /*4db40*/  STL.64 [R1+0xe8], R14 ;  /* 0x0000e80e01007387 */ /* 0x000fe80000100a00 */
[----:B------:R-:W2:Y:S04]  /*4db50*/  LDSM.16.M88.4 R12, [R61+UR5+0x1000] ;  /* 0x001000053d0c783b */ /* 0x000ea80008000200 */
[----:B---3--:R-:W-:Y:S04]  /*4db60*/  STL.64 [R1+0xd0], R8 ;  /* 0x0000d00801007387 */ /* 0x008fe80000100a00 */
[----:B------:R-:W-:Y:S04]  /*4db70*/  STL.64 [R1+0xd8], R10 ;  /* 0x0000d80a01007387 */ /* 0x000fe80000100a00 */
[----:B------:R-:W3:Y:S04]  /*4db80*/  LDSM.16.M88.4 R8, [R61+UR5+0x1400] ;  /* 0x001400053d08783b */ /* 0x000ee80008000200 */
        /* <DEDUP_REMOVED lines=23> */
[----:B---3--:R-:W-:Y:S04]  /*4dd00*/  STL.64 [R1+0x40], R8 ;  /* 0x0000400801007387 */ /* 0x008fe80000100a00 */
[----:B------:R-:W2:Y:S04]  /*4dd10*/  LDSM.16.M88.4 R12, [R61+UR5+0x3400] ;  /* 0x003400053d0c783b */ /* 0x000ea80008000200 */
[----:B------:R-:W-:Y:S04]  /*4dd20*/  STL.64 [R1+0x48], R10 ;  /* 0x0000480a01007387 */ /* 0x000fe80000100a00 */
[----:B------:R-:W3:Y:S04]  /*4dd30*/  LDSM.16.M88.4 R8, [R61+UR5+0x3800] ;  /* 0x003800053d08783b */ /* 0x000ee80008000200 */
[----:B-1----:R-:W-:Y:S01]  /*4dd40*/  STL.64 [R1+0x30], R4 ;  /* 0x0000300401007387 */ /* 0x002fe20000100a00 */
[----:B------:R-:W-:-:S03]  /*4dd50*/  IMAD.MOV.U32 R2, RZ, RZ, R4 ;  /* 0x000000ffff027224 */ /* 0x000fc600078e0004 */
[----:B------:R-:W-:Y:S01]  /*4dd60*/  STL.64 [R1+0x38], R6 ;  /* 0x0000380601007387 */ /* 0x000fe20000100a00 */
[----:B------:R-:W-:-:S03]  /*4dd70*/  IMAD.MOV.U32 R0, RZ, RZ, R5 ;  /* 0x000000ffff007224 */ /* 0x000fc600078e0005 */
[----:B------:R-:W1:Y:S04]  /*4dd80*/  LDSM.16.M88.4 R4, [R61+UR5+0x3c00] ;  /* 0x003c00053d04783b */ /* 0x000e680008000200 */
[----:B------:R-:W-:Y:S04]  /*4dd90*/  STL [R1+0x58f4], R0 ;  /* 0x0058f40001007387 */ /* 0x000fe80000100800 */
[----:B------:R-:W-:Y:S04]  /*4dda0*/  STL [R1+0x58f0], R2 ;  /* 0x0058f00201007387 */ /* 0x000fe80000100800 */
[----:B--2---:R-:W-:Y:S04]  /*4ddb0*/  STL.64 [R1+0x20], R12 ;  /* 0x0000200c01007387 */ /* 0x004fe80000100a00 */
[----:B------:R-:W-:Y:S04]  /*4ddc0*/  STL.64 [R1+0x28], R14 ;  /* 0x0000280e01007387 */ /* 0x000fe80000100a00 */
[----:B---3--:R-:W-:Y:S04]  /*4ddd0*/  STL.64 [R1+0x10], R8 ;  /* 0x0000100801007387 */ /* 0x008fe80000100a00 */
[----:B------:R-:W-:Y:S01]  /*4dde0*/  STL.64 [R1+0x18], R10 ;  /* 0x0000180a01007387 */ /* 0x000fe20000100a00 */
[C---:B0-----:R-:W-:Y:S01]  /*4ddf0*/  LOP3.LUT R26, R3.reuse, 0x7, RZ, 0xc0, !PT ;  /* 0x00000007031a7812 */ /* 0x041fe200078ec0ff */
[----:B------:R-:W-:-:S02]  /*4de00*/  IMAD.SHL.U32 R27, R3, 0x80, RZ ;  /* 0x00000080031b7824 */ /* 0x000fc400078e00ff */
[----:B------:R-:W-:Y:S04]  /*4de10*/  LDSM.16.M88.4 R12, [R61+UR5+0x6800] ;  /* 0x006800053d0c783b */ /* 0x000fe80008000200 */
[----:B------:R-:W-:Y:S04]  /*4de20*/  LDSM.16.M88.4 R8, [R61+UR5+0x7400] ;  /* 0x007400053d08783b */ /* 0x000fe80008000200 */
[----:B-1----:R-:W-:Y:S04]  /*4de30*/  STL.64 [R1], R4 ;  /* 0x0000000401007387 */ /* 0x002fe80000100a00 */
[----:B------:R-:W-:Y:S04]  /*4de40*/  STL.64 [R1+0x8], R6 ;  /* 0x0000080601007387 */ /* 0x000fe80000100a00 */
[----:B------:R-:W-:Y:S04]  /*4de50*/  STL [R1+0x5044], R58 ;  /* 0x0050443a01007387 */ /* 0x000fe80000100800 */
[----:B------:R-:W-:Y:S04]  /*4de60*/  STL [R1+0x5040], R59 ;  /* 0x0050403b01007387 */ /* 0x000fe80000100800 */
[----:B------:R-:W-:Y:S04]  /*4de70*/  STL [R1+0x5784], R54 ;  /* 0x0057843601007387 */ /* 0x000fe80000100800 */
[----:B------:R-:W-:Y:S04]  /*4de80*/  STL [R1+0x4f30], R55 ;  /* 0x004f303701007387 */ /* 0x000fe80000100800 */
[----:B------:R0:W-:Y:S04]  /*4de90*/  STL.64 [R1+0x5878], R52 ;  /* 0x0058783401007387 */ /* 0x0001e80000100a00 */
[----:B0-----:R-:W2:Y:S04]  /*4dea0*/  LDL.64 R52, [R1+0xc0] ;  /* 0x0000c00001347983 */ /* 0x001ea80000100a00 */
[----:B------:R-:W-:Y:S04]  /*4deb0*/  STL [R1+0x4f2c], R46 ;  /* 0x004f2c2e01007387 */ /* 0x000fe80000100800 */
[----:B------:R-:W-:Y:S04]  /*4dec0*/  STL [R1+0x4f28], R47 ;  /* 0x004f282f01007387 */ /* 0x000fe80000100800 */
[----:B------:R0:W-:Y:S04]  /*4ded0*/  STL.64 [R1+0x5870], R44 ;  /* 0x0058702c01007387 */ /* 0x0001e80000100a00 */
[----:B0-----:R-:W3:Y:S04]  /*4dee0*/  LDL.64 R44, [R1+0xd0] ;  /* 0x0000d000012c7983 */ /* 0x001ee80000100a00 */
[----:B------:R-:W-:Y:S04]  /*4def0*/  STL [R1+0x4f14], R42 ;  /* 0x004f142a01007387 */ /* 0x000fe80000100800 */
[----:B------:R-:W-:Y:S04]  /*4df00*/  STL [R1+0x4f10], R43 ;  /* 0x004f102b01007387 */ /* 0x000fe80000100800 */
[----:B------:R0:W-:Y:S04]  /*4df10*/  STL.64 [R1+0x5868], R40 ;  /* 0x0058682801007387 */ /* 0x0001e80000100a00 */
[----:B0-----:R-:W4:Y:S04]  /*4df20*/  LDL.64 R40, [R1+0xe0] ;  /* 0x0000e00001287983 */ /* 0x001f280000100a00 */
[----:B------:R-:W-:Y:S04]  /*4df30*/  STL [R1+0x4f0c], R38 ;  /* 0x004f0c2601007387 */ /* 0x000fe80000100800 */
[----:B------:R-:W-:Y:S04]  /*4df40*/  STL [R1+0x4f08], R39 ;  /* 0x004f082701007387 */ /* 0x000fe80000100800 */
[----:B------:R0:W-:Y:S04]  /*4df50*/  STL.64 [R1+0x5880], R36 ;  /* 0x0058802401007387 */ /* 0x0001e80000100a00 */
[----:B0-----:R-:W4:Y:S04]  /*4df60*/  LDL.LU.64 R36, [R1+0x1530] ;  /* 0x0015300001247983 */ /* 0x001f280000300a00 */
[----:B------:R-:W4:Y:S04]  /*4df70*/  LDL.LU.64 R38, [R1+0x1538] ;  /* 0x0015380001267983 */ /* 0x000f280000300a00 */
[----:B------:R-:W-:Y:S04]  /*4df80*/  STL [R1+0x4f04], R34 ;  /* 0x004f042201007387 */ /* 0x000fe80000100800 */
[----:B------:R-:W-:Y:S04]  /*4df90*/  STL [R1+0x4f00], R35 ;  /* 0x004f002301007387 */ /* 0x000fe80000100800 */
[----:B------:R0:W-:Y:S04]  /*4dfa0*/  STL.64 [R1+0x5860], R32 ;  /* 0x0058602001007387 */ /* 0x0001e80000100a00 */
[----:B0-----:R-:W2:Y:S04]  /*4dfb0*/  LDL.64 R32, [R1+0xf0] ;  /* 0x0000f00001207983 */ /* 0x001ea80000100a00 */
[----:B------:R-:W-:Y:S04]  /*4dfc0*/  STL [R1+0x4ee8], R30 ;  /* 0x004ee81e01007387 */ /* 0x000fe80000100800 */
[----:B------:R-:W-:Y:S04]  /*4dfd0*/  STL [R1+0x4ee4], R31 ;  /* 0x004ee41f01007387 */ /* 0x000fe80000100800 */
[----:B------:R0:W-:Y:S04]  /*4dfe0*/  STL.64 [R1+0x5888], R28 ;  /* 0x0058881c01007387 */ /* 0x0001e80000100a00 */
[----:B0-----:R-:W2:Y:S04]  /*4dff0*/  LDL.LU.64 R28, [R1+0x1550] ;  /* 0x00155000011c7983 */ /* 0x001ea80000300a00 */
[----:B------:R-:W2:Y:S01]  /*4e000*/  LDL.LU.64 R30, [R1+0x1558] ;  /* 0x00155800011e7983 */ /* 0x000ea20000300a00 */
[----:B------:R-:W-:-:S02]  /*4e010*/  IMAD R26, R26, 0x110, RZ ;  /* 0x000001101a1a7824 */ /* 0x000fc400078e02ff */
[----:B------:R-:W-:-:S05]  /*4e020*/  IMAD.SHL.U32 R3, R3, 0x2, RZ ;  /* 0x0000000203037824 */ /* 0x000fca00078e00ff */
[----:B------:R-:W-:-:S04]  /*4e030*/  LOP3.LUT R3, R26, 0x10, R3, 0x78, !PT ;  /* 0x000000101a037812 */ /* 0x000fc800078e7803 */
[----:B------:R-:W-:Y:S02]  /*4e040*/  LOP3.LUT R3, R3, 0x800, R27, 0xf8, !PT ;  /* 0x0000080003037812 */ /* 0x000fe400078ef81b */
[----:B------:R-:W0:Y:S01]  /*4e050*/  LDSM.16.M88.4 R24, [R61+UR5+0x5c00] ;  /* 0x005c00053d18783b */ /* 0x000e220008000200 */
[----:B------:R-:W-:Y:S02]  /*4e060*/  IMAD.MOV.U32 R0, RZ, RZ, R4 ;  /* 0x000000ffff007224 */ /* 0x000fe400078e0004 */
[----:B------:R-:W-:Y:S01]  /*4e070*/  IMAD.MOV.U32 R2, RZ, RZ, R5 ;  /* 0x000000ffff027224 */ /* 0x000fe200078e0005 */
[----:B------:R-:W-:Y:S04]  /*4e080*/  LDSM.16.MT88.4 R48, [R3+UR5+0x8000] ;  /* 0x008000050330783b */ /* 0x000fe80008004200 */
[----:B------:R-:W1:Y:S04]  /*4e090*/  LDSM.16.M88.4 R4, [R61+UR5+0x6c00] ;  /* 0x006c00053d04783b */ /* 0x000e680008000200 */
[----:B0-----:R-:W-:Y:S04]  /*4e0a0*/  STL [R1+0x52d4], R26 ;  /* 0x0052d41a01007387 */ /* 0x001fe80000100800 */
[----:B------:R-:W-:Y:S04]  /*4e0b0*/  STL [R1+0x52d0], R27 ;  /* 0x0052d01b01007387 */ /* 0x000fe80000100800 */
[----:B------:R-:W-:Y:S04]  /*4e0c0*/  STL [R1+0x5054], R22 ;  /* 0x0050541601007387 */ /* 0x000fe80000100800 */
[----:B------:R-:W-:Y:S04]  /*4e0d0*/  STL [R1+0x5050], R23 ;  /* 0x0050501701007387 */ /* 0x000fe80000100800 */
[----:B------:R-:W-:Y:S04]  /*4e0e0*/  STL [R1+0x5514], R18 ;  /* 0x0055141201007387 */ /* 0x000fe80000100800 */
[----:B------:R-:W-:Y:S04]  /*4e0f0*/  STL [R1+0x5510], R19 ;  /* 0x0055101301007387 */ /* 0x000fe80000100800 */
[----:B------:R0:W-:Y:S04]  /*4e100*/  STL.64 [R1+0x58a8], R16 ;  /* 0x0058a81001007387 */ /* 0x0001e80000100a00 */
[----:B------:R-:W-:Y:S04]  /*4e110*/  STL [R1+0x4eb4], R14 ;  /* 0x004eb40e01007387 */ /* 0x000fe80000100800 */
[----:B------:R-:W-:Y:S04]  /*4e120*/  STL [R1+0x4eb0], R15 ;  /* 0x004eb00f01007387 */ /* 0x000fe80000100800 */
[----:B------:R-:W-:Y:S04]  /*4e130*/  STL.64 [R1+0x5890], R12 ;  /* 0x0058900c01007387 */ /* 0x000fe80000100a00 */
[----:B------:R-:W0:Y:S04]  /*4e140*/  LDSM.16.M88.4 R12, [R61+UR5+0x7000] ;  /* 0x007000053d0c783b */ /* 0x000e280008000200 */
[----:B-1----:R-:W-:Y:S04]  /*4e150*/  STL [R1+0x5074], R6 ;  /* 0x0050740601007387 */ /* 0x002fe80000100800 */
[----:B------:R-:W-:Y:S04]  /*4e160*/  STL [R1+0x5070], R7 ;  /* 0x0050700701007387 */ /* 0x000fe80000100800 */
[----:B0-----:R-:W3:Y:S04]  /*4e170*/  LDL.LU.64 R16, [R1+0x1500] ;  /* 0x0015000001107983 */ /* 0x001ee80000300a00 */
[----:B------:R-:W-:Y:S04]  /*4e180*/  STL.64 [R1+0x110], R12 ;  /* 0x0001100c01007387 */ /* 0x000fe80000100a00 */
[----:B------:R-:W-:Y:S04]  /*4e190*/  STL.64 [R1+0x118], R14 ;  /* 0x0001180e01007387 */ /* 0x000fe80000100a00 */
[----:B------:R-:W3:Y:S04]  /*4e1a0*/  LDL.LU.64 R18, [R1+0x1508] ;  /* 0x0015080001127983 */ /* 0x000ee80000300a00 */
[----:B------:R-:W-:Y:S04]  /*4e1b0*/  STL.64 [R1+0x100], R8 ;  /* 0x0001000801007387 */ /* 0x000fe80000100a00 */
[----:B------:R-:W-:Y:S04]  /*4e1c0*/  STL.64 [R1+0x108], R10 ;  /* 0x0001080a01007387 */ /* 0x000fe80000100a00 */
[----:B------:R-:W0:Y:S04]  /*4e1d0*/  LDSM.16.M88.4 R8, [R61+UR5+0x7800] ;  /* 0x007800053d08783b */ /* 0x000e280008000200 */
[----:B------:R-:W1:Y:S04]  /*4e1e0*/  LDSM.16.M88.4 R12, [R61+UR5+0x7c00] ;  /* 0x007c00053d0c783b */ /* 0x000e680008000200 */
[----:B------:R-:W-:Y:S04]  /*4e1f0*/  STL [R1+0x3370], R61 ;  /* 0x0033703d01007387 */ /* 0x000fe80000100800 */
[----:B0-----:R-:W-:Y:S04]  /*4e200*/  STL.64 [R1+0x120], R8 ;  /* 0x0001200801007387 */ /* 0x001fe80000100a00 */
[----:B------:R-:W-:Y:S04]  /*4e210*/  STL.64 [R1+0x128], R10 ;  /* 0x0001280a01007387 */ /* 0x000fe80000100a00 */
[----:B------:R-:W0:Y:S04]  /*4e220*/  LDSM.16.MT88.4 R8, [R3+UR5+0x8080] ;  /* 0x008080050308783b */ /* 0x000e280008004200 */
[----:B-1----:R-:W-:Y:S04]  /*4e230*/  STL.64 [R1+0x130], R12 ;  /* 0x0001300c01007387 */ /* 0x002fe80000100a00 */
[----:B------:R2:W-:Y:S04]  /*4e240*/  STL.64 [R1+0x138], R14 ;  /* 0x0001380e01007387 */ /* 0x0005e80000100a00 */
[----:B0-----:R-:W-:Y:S04]  /*4e250*/  STL.64 [R1+0x5848], R10 ;  /* 0x0058480a01007387 */ /* 0x001fe80000100a00 */
[----:B------:R-:W-:Y:S01]  /*4e260*/  STL.64 [R1+0x5840], R8 ;  /* 0x0058400801007387 */ /* 0x000fe20000100a00 */
[----:B--2---:R-:W-:-:S15]  /*4e270*/  HMMA.16816.F32.BF16 R12, R48, R32, R28 ;  /* 0x00000020300c723c */ /* 0x004fde000004181c */
[----:B------:R-:W-:-:S04]  /*4e280*/  NOP ;  /* 0x0000000000007918 */ /* 0x000fc80000000000 */
[----:B------:R0:W-:Y:S04]  /*4e290*/  STL.64 [R1+0x1100], R12 ;  /* 0x0011000c01007387 */ /* 0x0001e80000100a00 */
[----:B------:R1:W-:Y:S04]  /*4e2a0*/  STL.64 [R1+0x1108], R14 ;  /* 0x0011080e01007387 */ /* 0x0003e80000100a00 */
[----:B0-----:R-:W2:Y:S04]  /*4e2b0*/  LDL.LU.64 R12, [R1+0x14d0] ;  /* 0x0014d000010c7983 */ /* 0x001ea80000300a00 */
[----:B-1----:R-:W2:Y:S01]  /*4e2c0*/  LDL.LU.64 R14, [R1+0x14d8] ;  /* 0x0014d800010e7983 */ /* 0x002ea20000300a00 */
[----:B----4-:R-:W-:Y:S01]  /*4e2d0*/  HMMA.16816.F32.BF16 R28, R48, R40, R36 ;  /* 0x00000028301c723c */ /* 0x010fe20000041824 */
[----:B------:R-:W-:-:S02]  /*4e2e0*/  IMAD.MOV.U32 R11, RZ, RZ, R40 ;  /* 0x000000ffff0b7224 */ /* 0x000fc400078e0028 */
[----:B------:R-:W-:Y:S02]  /*4e2f0*/  IMAD.MOV.U32 R10, RZ, RZ, R41 ;  /* 0x000000ffff0a7224 */ /* 0x000fe400078e0029 */
[----:B------:R-:W-:Y:S02]  /*4e300*/  IMAD.MOV.U32 R9, RZ, RZ, R32 ;  /* 0x000000ffff097224 */ /* 0x000fe400078e0020 */
[----:B------:R-:W-:Y:S02]  /*4e310*/  IMAD.MOV.U32 R8, RZ, RZ, R33 ;  /* 0x000000ffff087224 */ /* 0x000fe400078e0021 */
[----:B---3--:R-:W-:-:S10]  /*4e320*/  IMAD.MOV.U32 R27, RZ, RZ, R44 ;  /* 0x000000ffff1b7224 */ /* 0x008fd400078e002c */
[----:B------:R-:W-:Y:S04]  /*4e330*/  STL.64 [R1+0x10f0], R28 ;  /* 0x0010f01c01007387 */ /* 0x000fe80000100a00 */
[----:B------:R-:W-:Y:S04]  /*4e340*/  STL.64 [R1+0x10f8], R30 ;  /* 0x0010f81e01007387 */ /* 0x000fe80000100a00 */
[----:B------:R-:W-:Y:S04]  /*4e350*/  STL.64 [R1+0x5858], R10 ;  /* 0x0058580a01007387 */ /* 0x000fe80000100a00 */
[----:B------:R2:W-:Y:S01]  /*4e360*/  STL.64 [R1+0x5850], R8 ;  /* 0x0058500801007387 */ /* 0x0005e20000100a00 */
[----:B------:R-:W-:Y:S01]  /*4e370*/  IMAD.MOV.U32 R26, RZ, RZ, R45 ;  /* 0x000000ffff1a7224 */ /* 0x000fe200078e002d */
[----:B------:R-:W-:-:S15]  /*4e380*/  HMMA.16816.F32.BF16 R16, R48, R44, R16 ;  /* 0x0000002c3010723c */ /* 0x000fde0000041810 */
[----:B------:R-:W-:-:S04]  /*4e390*/  NOP ;  /* 0x0000000000007918 */ /* 0x000fc80000000000 */
[----:B------:R-:W-:Y:S02]  /*4e3a0*/  IMAD.MOV.U32 R59, RZ, RZ, R19 ;  /* 0x000000ffff3b7224 */ /* 0x000fe400078e0013 */
[----:B------:R-:W-:Y:S01]  /*4e3b0*/  IMAD.MOV.U32 R58, RZ, RZ, R18 ;  /* 0x000000ffff3a7224 */ /* 0x000fe200078e0012 */
[----:B------:R-:W-:Y:S04]  /*4e3c0*/  STL.64 [R1+0x10e0], R16 ;  /* 0x0010e01001007387 */ /* 0x000fe80000100a00 */
[----:B------:R-:W-:Y:S04]  /*4e3d0*/  STL.64 [R1+0x58a0], R26 ;  /* 0x0058a01a01007387 */ /* 0x000fe80000100a00 */
[----:B------:R-:W-:Y:S04]  /*4e3e0*/  STL.64 [R1+0x5898], R24 ;  /* 0x0058981801007387 */ /* 0x000fe80000100a00 */
[----:B------:R-:W-:Y:S04]  /*4e3f0*/  STL [R1+0x507c], R59 ;  /* 0x00507c3b01007387 */ /* 0x000fe80000100800 */
[----:B------:R-:W-:Y:S01]  /*4e400*/  STL [R1+0x5078], R58 ;  /* 0x0050783a01007387 */ /* 0x000fe20000100800 */
[----:B--2---:R-:W-:-:S15]  /*4e410*/  HMMA.16816.F32.BF16 R8, R48, R52, R12 ;  /* 0x000000343008723c */ /* 0x004fde000004180c */
[----:B------:R-:W-:-:S04]  /*4e420*/  NOP ;  /* 0x0000000000007918 */ /* 0x000fc80000000000 */
[----:B------:R-:W-:Y:S04]  /*4e430*/  STL.64 [R1+0x10d8], R10 ;  /* 0x0010d80a01007387 */ /* 0x000fe80000100a00 */
[----:B------:R-:W2:Y:S04]  /*4e440*/  LDL R36, [R1+0x60] ;  /* 0x0000600001247983 */ /* 0x000ea80000100800 */
[----:B------:R-:W2:Y:S04]  /*4e450*/  LDL R37, [R1+0x64] ;  /* 0x0000640001257983 */ /* 0x000ea80000100800 */
[----:B--2---:R-:W-:Y:S04]  /*4e460*/  STL.64 [R1+0x58c8], R36 ;  /* 0x0058c82401007387 */ /* 0x004fe80000100a00 */
[----:B------:R-:W2:Y:S04]  /*4e470*/  LDL R32, [R1+0x70] ;  /* 0x0000700001207983 */ /* 0x000ea80000100800 */
[----:B------:R-:W2:Y:S01]  /*4e480*/  LDL R33, [R1+0x74] ;  /* 0x0000740001217983 */ /* 0x000ea20000100800 */
[----:B------:R-:W-:Y:S01]  /*4e490*/  MOV R60, R52 ;  /* 0x00000034003c7202 */ /* 0x000fe20000000f00 */
[----:B------:R-:W-:-:S02]  /*4e4a0*/  IMAD.MOV.U32 R3, RZ, RZ, R53 ;  /* 0x000000ffff037224 */ /* 0x000fc400078e0035 */
[----:B------:R-:W-:Y:S02]  /*4e4b0*/  IMAD.MOV.U32 R52, RZ, RZ, R0 ;  /* 0x000000ffff347224 */ /* 0x000fe400078e0000 */
[----:B------:R-:W-:Y:S01]  /*4e4c0*/  IMAD.MOV.U32 R53, RZ, RZ, R2 ;  /* 0x000000ffff357224 */ /* 0x000fe200078e0002 */
[----:B--2---:R0:W-:Y:S04]  /*4e4d0*/  STL.64 [R1+0x58d0], R32 ;  /* 0x0058d02001007387 */ /* 0x0041e80000100a00 */
[----:B------:R-:W2:Y:S04]  /*4e4e0*/  LDL.LU R0, [R1+0x58f4] ;  /* 0x0058f40001007983 */ /* 0x000ea80000300800 */
[----:B------:R-:W3:Y:S04]  /*4e4f0*/  LDL.LU R2, [R1+0x58f0] ;  /* 0x0058f00001027983 */ /* 0x000ee80000300800 */
[----:B------:R-:W4:Y:S04]  /*4e500*/  LDL R40, [R1+0xb0] ;  /* 0x0000b00001287983 */ /* 0x000f280000100800 */
[----:B------:R-:W4:Y:S04]  /*4e510*/  LDL R41, [R1+0xb4] ;  /* 0x0000b40001297983 */ /* 0x000f280000100800 */
[----:B0-----:R-:W2:Y:S04]  /*4e520*/  LDL R32, [R1+0x90] ;  /* 0x0000900001207983 */ /* 0x001ea80000100800 */
[----:B------:R-:W2:Y:S04]  /*4e530*/  LDL R33, [R1+0x94] ;  /* 0x0000940001217983 */ /* 0x000ea80000100800 */
[----:B--2---:R0:W-:Y:S04]  /*4e540*/  STL.64 [R1+0x58e0], R32 ;  /* 0x0058e02001007387 */ /* 0x0041e80000100a00 */
[----:B------:R-:W2:Y:S04]  /*4e550*/  LDL.64 R44, [R1+0x40] ;  /* 0x00004000012c7983 */ /* 0x000ea80000100a00 */
[----:B--2---:R1:W-:Y:S04]  /*4e560*/  STL.64 [R1+0x58b8], R44 ;  /* 0x0058b82c01007387 */ /* 0x0043e80000100a00 */
[----:B0-----:R-:W2:Y:S04]  /*4e570*/  LDL R32, [R1+0xa0] ;  /* 0x0000a00001207983 */ /* 0x001ea80000100800 */
[----:B------:R-:W2:Y:S04]  /*4e580*/  LDL R33, [R1+0xa4] ;  /* 0x0000a40001217983 */ /* 0x000ea80000100800 */
[----:B-1----:R-:W2:Y:S04]  /*4e590*/  LDL R44, [R1+0x50] ;  /* 0x00005000012c7983 */ /* 0x002ea80000100800 */
[----:B------:R-:W2:Y:S04]  /*4e5a0*/  LDL R45, [R1+0x54] ;  /* 0x00005400012d7983 */ /* 0x000ea80000100800 */
[----:B--2---:R-:W-:Y:S04]  /*4e5b0*/  STL.64 [R1+0x58d8], R44 ;  /* 0x0058d82c01007387 */ /* 0x004fe80000100a00 */
[----:B------:R0:W-:Y:S04]  /*4e5c0*/  STL.64 [R1+0x58b0], R52 ;  /* 0x0058b03401007387 */ /* 0x0001e80000100a00 */
[----:B0-----:R-:W2:Y:S04]  /*4e5d0*/  LDL R52, [R1+0x80] ;  /* 0x0000800001347983 */ /* 0x001ea80000100800 */
[----:B------:R-:W2:Y:S04]  /*4e5e0*/  LDL R53, [R1+0x84] ;  /* 0x0000840001357983 */ /* 0x000ea80000100800 */
[----:B--2---:R-:W-:Y:S04]  /*4e5f0*/  STL.64 [R1+0x58e8], R52 ;  /* 0x0058e83401007387 */ /* 0x004fe80000100a00 */
[----:B------:R-:W2:Y:S04]  /*4e600*/  LDL R28, [R1+0x10] ;  /* 0x00001000011c7983 */ /* 0x000ea80000100800 */
[----:B------:R-:W2:Y:S04]  /*4e610*/  LDL R29, [R1+0x14] ;  /* 0x00001400011d7983 */ /* 0x000ea80000100800 */
[----:B--2---:R0:W-:Y:S04]  /*4e620*/  STL.64 [R1+0x58c0], R28 ;  /* 0x0058c01c01007387 */ /* 0x0041e80000100a00 */
[----:B0-----:R-:W4:Y:S04]  /*4e630*/  LDL.LU.64 R28, [R1+0x14a0] ;  /* 0x0014a000011c7983 */ /* 0x001f280000300a00 */
[----:B------:R-:W4:Y:S04]  /*4e640*/  LDL.LU.64 R30, [R1+0x14a8] ;  /* 0x0014a800011e7983 */ /* 0x000f280000300a00 */
[----:B------:R-:W2:Y:S04]  /*4e650*/  LDL.LU.64 R52, [R1+0x1470] ;  /* 0x0014700001347983 */ /* 0x000ea80000300a00 */
[----:B------:R-:W2:Y:S04]  /*4e660*/  LDL.LU.64 R54, [R1+0x1478] ;  /* 0x0014780001367983 */ /* 0x000ea80000300a00 */
[----:B------:R-:W3:Y:S04]  /*4e670*/  LDL.LU.64 R44, [R1+0x1450] ;  /* 0x00145000012c7983 */ /* 0x000ee80000300a00 */
[----:B------:R-:W3:Y:S04]  /*4e680*/  LDL.LU.64 R46, [R1+0x1458] ;  /* 0x00145800012e7983 */ /* 0x000ee80000300a00 */
[----:B------:R-:W3:Y:S04]  /*4e690*/  LDL.LU.64 R36, [R1+0x1320] ;  /* 0x0013200001247983 */ /* 0x000ee80000300a00 */
[----:B------:R-:W3:Y:S01]  /*4e6a0*/  LDL.LU.64 R38, [R1+0x1328] ;  /* 0x0013280001267983 */ /* 0x000ee20000300a00 */
[----:B------:R-:W-:-:S03]  /*4e6b0*/  IMAD.MOV.U32 R23, RZ, RZ, R9 ;  /* 0x000000ffff177224 */ /* 0x000fc600078e0009 */
[----:B------:R-:W3:Y:S01]  /*4e6c0*/  LDL.LU.64 R16, [R1+0x1300] ;  /* 0x0013000001107983 */ /* 0x000ee20000300a00 */
[----:B------:R-:W-:-:S03]  /*4e6d0*/  IMAD.MOV.U32 R22, RZ, RZ, R8 ;  /* 0x000000ffff167224 */ /* 0x000fc600078e0008 */
[----:B------:R-:W3:Y:S04]  /*4e6e0*/  LDL.LU.64 R18, [R1+0x1308] ;  /* 0x0013080001127983 */ /* 0x000ee80000300a00 */
[----:B------:R-:W3:Y:S04]  /*4e6f0*/  LDL.LU.64 R12, [R1+0x12d0] ;  /* 0x0012d000010c7983 */ /* 0x000ee80000300a00 */
[----:B------:R-:W3:Y:S04]  /*4e700*/  LDL.LU.64 R14, [R1+0x12d8] ;  /* 0x0012d800010e7983 */ /* 0x000ee80000300a00 */
[----:B------:R-:W3:Y:S04]  /*4e710*/  LDL.64 R24, [R1+0x20] ;  /* 0x0000200001187983 */ /* 0x000ee80000100a00 */
[----:B------:R-:W-:Y:S04]  /*4e720*/  STL [R1+0x51a8], R23 ;  /* 0x0051a81701007387 */ /* 0x000fe80000100800 */
[----:B------:R-:W-:Y:S01]  /*4e730*/  STL [R1+0x5080], R22 ;  /* 0x0050801601007387 */ /* 0x000fe20000100800 */
[C---:B----4-:R-:W-:Y:S08]  /*4e740*/  HMMA.16816.F32.BF16 R28, R48.reuse, R40, R28 ;  /* 0x00000028301c723c */ /* 0x050ff0000004181c */
[----:B--2---:R-:W-:Y:S11]  /*4e750*/  HMMA.16816.F32.BF16 R32, R48, R32, R52 ;  /* 0x000000203020723c */ /* 0x004ff60000041834 */
[----:B------:R-:W-:-:S02]  /*4e760*/  IMAD.MOV.U32 R59, RZ, RZ, R28 ;  /* 0x000000ffff3b7224 */ /* 0x000fc400078e001c */
[----:B------:R-:W-:Y:S02]  /*4e770*/  IMAD.MOV.U32 R58, RZ, RZ, R29 ;  /* 0x000000ffff3a7224 */ /* 0x000fe400078e001d */
[----:B------:R-:W-:Y:S02]  /*4e780*/  IMAD.MOV.U32 R7, RZ, RZ, R31 ;  /* 0x000000ffff077224 */ /* 0x000fe400078e001f */
[----:B------:R-:W-:Y:S01]  /*4e790*/  IMAD.MOV.U32 R6, RZ, RZ, R30 ;  /* 0x000000ffff067224 */ /* 0x000fe200078e001e */
[----:B------:R-:W2:Y:S04]  /*4e7a0*/  LDL.LU.64 R28, [R1+0x12a0] ;  /* 0x0012a000011c7983 */ /* 0x000ea80000300a00 */
[----:B------:R-:W2:Y:S04]  /*4e7b0*/  LDL.LU.64 R30, [R1+0x12a8] ;  /* 0x0012a800011e7983 */ /* 0x000ea80000300a00 */
[----:B------:R-:W4:Y:S04]  /*4e7c0*/  LDL.LU.64 R40, [R1+0xac0] ;  /* 0x000ac00001287983 */ /* 0x000f280000300a00 */
[----:B------:R-:W4:Y:S04]  /*4e7d0*/  LDL.LU.64 R42, [R1+0xac8] ;  /* 0x000ac800012a7983 */ /* 0x000f280000300a00 */
[----:B------:R-:W-:Y:S04]  /*4e7e0*/  STL [R1+0x52dc], R7 ;  /* 0x0052dc0701007387 */ /* 0x000fe80000100800 */
[----:B------:R-:W-:Y:S04]  /*4e7f0*/  STL [R1+0x52d8], R6 ;  /* 0x0052d80601007387 */ /* 0x000fe80000100800 */
[----:B------:R-:W2:Y:S04]  /*4e800*/  LDL.LU.64 R52, [R1+0x58e8] ;  /* 0x0058e80001347983 */ /* 0x000ea80000300a00 */
[----:B------:R0:W-:Y:S04]  /*4e810*/  STL.64 [R1+0x10b0], R32 ;  /* 0x0010b02001007387 */ /* 0x0001e80000100a00 */
[----:B------:R3:W-:Y:S04]  /*4e820*/  STL.64 [R1+0x10b8], R34 ;  /* 0x0010b82201007387 */ /* 0x0007e80000100a00 */
[----:B0-----:R-:W3:Y:S02]  /*4e830*/  LDL.LU.64 R32, [R1+0x58e0] ;  /* 0x0058e00001207983 */ /* 0x001ee40000300a00 */
[C---:B---3--:R-:W-:Y:S02]  /*4e840*/  HMMA.16816.F32.BF16 R32, R48.reuse, R32, R44 ;  /* 0x000000203020723c */ /* 0x048fe4000004182c */
[----:B------:R-:W3:Y:S06]  /*4e850*/  LDL.LU.64 R44, [R1+0x58d8] ;  /* 0x0058d800012c7983 */ /* 0x000eec0000300a00 */
[C---:B--2---:R-:W-:Y:S11]  /*4e860*/  HMMA.16816.F32.BF16 R52, R48.reuse, R52, R36 ;  /* 0x000000343034723c */ /* 0x044ff60000041824 */
[----:B------:R0:W-:Y:S04]  /*4e870*/  STL.64 [R1+0x10a0], R32 ;  /* 0x0010a02001007387 */ /* 0x0001e80000100a00 */
[----:B------:R-:W-:Y:S04]  /*4e880*/  STL.64 [R1+0x10a8], R34 ;  /* 0x0010a82201007387 */ /* 0x000fe80000100a00 */
[----:B0-----:R-:W2:Y:S04]  /*4e890*/  LDL.LU.64 R32, [R1+0x58d0] ;  /* 0x0058d00001207983 */ /* 0x001ea80000300a00 */
[----:B------:R-:W4:Y:S04]  /*4e8a0*/  LDL.LU.64 R36, [R1+0x58c8] ;  /* 0x0058c80001247983 */ /* 0x000f280000300a00 */
[----:B------:R0:W-:Y:S04]  /*4e8b0*/  STL.64 [R1+0x1090], R52 ;  /* 0x0010903401007387 */ /* 0x0001e80000100a00 */
[----:B------:R1:W-:Y:S04]  /*4e8c0*/  STL.64 [R1+0x1098], R54 ;  /* 0x0010983601007387 */ /* 0x0003e80000100a00 */
[----:B0-----:R-:W4:Y:S01]  /*4e8d0*/  LDL.LU.64 R52, [R1+0xab0] ;  /* 0x000ab00001347983 */ /* 0x001f220000300a00 */
[C---:B---3--:R-:W-:Y:S08]  /*4e8e0*/  HMMA.16816.F32.BF16 R44, R48.reuse, R44, R28 ;  /* 0x0000002c302c723c */ /* 0x048ff0000004181c */
[C---:B--2---:R-:W-:Y:S08]  /*4e8f0*/  HMMA.16816.F32.BF16 R16, R48.reuse, R32, R16 ;  /* 0x000000203010723c */ /* 0x044ff00000041810 */
[----:B----4-:R-:W-:Y:S11]  /*4e900*/  HMMA.16816.F32.BF16 R12, R48, R36, R12 ;  /* 0x00000024300c723c */ /* 0x010ff6000004180c */
[----:B------:R0:W-:Y:S04]  /*4e910*/  STL.64 [R1+0x1080], R16 ;  /* 0x0010801001007387 */ /* 0x0001e80000100a00 */
[----:B------:R2:W-:Y:S04]  /*4e920*/  STL.64 [R1+0x1088], R18 ;  /* 0x0010881201007387 */ /* 0x0005e80000100a00 */
[----:B-1----:R-:W3:Y:S04]  /*4e930*/  LDL.LU.64 R54, [R1+0xab8] ;  /* 0x000ab80001367983 */ /* 0x002ee80000300a00 */
[----:B------:R1:W-:Y:S04]  /*4e940*/  STL.64 [R1+0x1070], R12 ;  /* 0x0010700c01007387 */ /* 0x0003e80000100a00 */
[----:B------:R4:W-:Y:S04]  /*4e950*/  STL.64 [R1+0x1078], R14 ;  /* 0x0010780e01007387 */ /* 0x0009e80000100a00 */
[----:B0-----:R-:W3:Y:S04]  /*4e960*/  LDL.LU.64 R16, [R1+0xaa0] ;  /* 0x000aa00001107983 */ /* 0x001ee80000300a00 */
[----:B--2---:R-:W2:Y:S04]  /*4e970*/  LDL.LU.64 R18, [R1+0xaa8] ;  /* 0x000aa80001127983 */ /* 0x004ea80000300a00 */
[----:B-1----:R-:W2:Y:S04]  /*4e980*/  LDL.LU.64 R12, [R1+0xa90] ;  /* 0x000a9000010c7983 */ /* 0x002ea80000300a00 */
[----:B----4-:R-:W4:Y:S04]  /*4e990*/  LDL.LU.64 R14, [R1+0xa98] ;  /* 0x000a9800010e7983 */ /* 0x010f280000300a00 */
[----:B------:R-:W2:Y:S04]  /*4e9a0*/  LDL.LU.64 R36, [R1+0xa80] ;  /* 0x000a800001247983 */ /* 0x000ea80000300a00 */
[----:B------:R-:W2:Y:S04]  /*4e9b0*/  LDL.LU.64 R38, [R1+0xa88] ;  /* 0x000a880001267983 */ /* 0x000ea80000300a00 */
[----:B------:R-:W2:Y:S04]  /*4e9c0*/  LDL.LU.64 R32, [R1+0xa70] ;  /* 0x000a700001207983 */ /* 0x000ea80000300a00 */
[----:B------:R-:W2:Y:S04]  /*4e9d0*/  LDL.LU.64 R34, [R1+0xa78] ;  /* 0x000a780001227983 */ /* 0x000ea80000300a00 */
[----:B------:R-:W4:Y:S04]  /*4e9e0*/  LDL.LU.64 R28, [R1+0x58c0] ;  /* 0x0058c000011c7983 */ /* 0x000f280000300a00 */
[----:B------:R0:W-:Y:S04]  /*4e9f0*/  STL.64 [R1+0x1060], R44 ;  /* 0x0010602c01007387 */ /* 0x0001e80000100a00 */
[----:B------:R1:W-:Y:S04]  /*4ea00*/  STL.64 [R1+0x1068], R46 ;  /* 0x0010682e01007387 */ /* 0x0003e80000100a00 */
[----:B0-----:R-:W2:Y:S01]  /*4ea10*/  LDL.LU.64 R44, [R1+0x58b8] ;  /* 0x0058b800012c7983 */ /* 0x001ea20000300a00 */
[----:B------:R-:W-:-:S02]  /*4ea20*/  IMAD.MOV.U32 R8, RZ, RZ, R2 ;  /* 0x000000ffff087224 */ /* 0x000fc400078e0002 */
[----:B------:R-:W-:-:S07]  /*4ea30*/  IMAD.MOV.U32 R9, RZ, RZ, R0 ;  /* 0x000000ffff097224 */ /* 0x000fce00078e0000 */
[C---:B---3--:R-:W-:Y:S08]  /*4ea40*/  HMMA.16816.F32.BF16 R8, R48.reuse, R8, R52 ;  /* 0x000000083008723c */ /* 0x048ff00000041834 */
[----:B--2---:R-:W-:Y:S01]  /*4ea50*/  HMMA.16816.F32.BF16 R40, R48, R44, R40 ;  /* 0x0000002c3028723c */ /* 0x004fe20000041828 */
[----:B------:R-:W-:Y:S02]  /*4ea60*/  IMAD.MOV.U32 R2, RZ, RZ, R44 ;  /* 0x000000ffff027224 */ /* 0x000fe400078e002c */
[----:B------:R-:W-:-:S15]  /*4ea70*/  IMAD.MOV.U32 R0, RZ, RZ, R45 ;  /* 0x000000ffff007224 */ /* 0x000fde00078e002d */
[----:B------:R-:W-:Y:S01]  /*4ea80*/  NOP ;  /* 0x0000000000007918 */ /* 0x000fe20000000000 */
[----:B------:R0:W-:Y:S04]  /*4ea90*/  STL.64 [R1+0x1050], R40 ;  /* 0x0010502801007387 */ /* 0x0001e80000100a00 */
[----:B------:R2:W-:Y:S04]  /*4eaa0*/  STL.64 [R1+0x1058], R42 ;  /* 0x0010582a01007387 */ /* 0x0005e80000100a00 */
[----:B------:R-:W3:Y:S04]  /*4eab0*/  LDL.LU.64 R44, [R1+0xa60] ;  /* 0x000a6000012c7983 */ /* 0x000ee80000300a00 */
[----:B-1----:R-:W3:Y:S04]  /*4eac0*/  LDL.LU.64 R46, [R1+0xa68] ;  /* 0x000a6800012e7983 */ /* 0x002ee80000300a00 */
[----:B0-----:R-:W3:Y:S04]  /*4ead0*/  LDL.LU.64 R40, [R1+0xa50] ;  /* 0x000a500001287983 */ /* 0x001ee80000300a00 */
[----:B--2---:R-:W2:Y:S04]  /*4eae0*/  LDL.LU.64 R42, [R1+0xa58] ;  /* 0x000a5800012a7983 */ /* 0x004ea80000300a00 */
[----:B------:R-:W2:Y:S01]  /*4eaf0*/  LDL.LU.64 R52, [R1+0x58b0] ;  /* 0x0058b00001347983 */ /* 0x000ea20000300a00 */
[C---:B------:R-:W-:Y:S08]  /*4eb00*/  HMMA.16816.F32.BF16 R16, R48.reuse, R24, R16 ;  /* 0x000000183010723c */ /* 0x040ff00000041810 */
[----:B----4-:R-:W-:Y:S01]  /*4eb10*/  HMMA.16816.F32.BF16 R28, R48, R28, R12 ;  /* 0x0000001c301c723c */ /* 0x010fe2000004180c */
[----:B------:R0:W-:Y:S04]  /*4eb20*/  STL.64 [R1+0x1040], R8 ;  /* 0x0010400801007387 */ /* 0x0001e80000100a00 */
[----:B------:R1:W-:Y:S01]  /*4eb30*/  STL.64 [R1+0x1048], R10 ;  /* 0x0010480a01007387 */ /* 0x0003e20000100a00 */
[----:B------:R-:W-:-:S03]  /*4eb40*/  IMAD.MOV.U32 R7, RZ, RZ, R25 ;  /* 0x000000ffff077224 */ /* 0x000fc600078e0019 */
[----:B0-----:R-:W4:Y:S04]  /*4eb50*/  LDL.LU.64 R8, [R1+0xa40] ;  /* 0x000a400001087983 */ /* 0x001f280000300a00 */
[----:B-1----:R-:W4:Y:S04]  /*4eb60*/  LDL.LU.64 R10, [R1+0xa48] ;  /* 0x000a4800010a7983 */ /* 0x002f280000300a00 */
[----:B------:R0:W-:Y:S04]  /*4eb70*/  STL.64 [R1+0x1030], R16 ;  /* 0x0010301001007387 */ /* 0x0001e80000100a00 */
[----:B------:R1:W-:Y:S04]  /*4eb80*/  STL.64 [R1+0x1038], R18 ;  /* 0x0010381201007387 */ /* 0x0003e80000100a00 */
[----:B0-----:R-:W3:Y:S01]  /*4eb90*/  LDL.LU.64 R16, [R1+0x58a8] ;  /* 0x0058a80001107983 */ /* 0x001ee20000300a00 */
[----:B-1----:R-:W-:-:S03]  /*4eba0*/  IMAD.MOV.U32 R19, RZ, RZ, R24 ;  /* 0x000000ffff137224 */ /* 0x002fc600078e0018 */
[----:B------:R-:W3:Y:S04]  /*4ebb0*/  LDL.LU.64 R26, [R1+0x58a0] ;  /* 0x0058a000011a7983 */ /* 0x000ee80000300a00 */
[----:B------:R-:W3:Y:S04]  /*4ebc0*/  LDL.LU.64 R24, [R1+0x5898] ;  /* 0x0058980001187983 */ /* 0x000ee80000300a00 */
[----:B------:R-:W3:Y:S04]  /*4ebd0*/  LDL.LU.64 R12, [R1+0x5890] ;  /* 0x00589000010c7983 */ /* 0x000ee80000300a00 */
[----:B------:R0:W-:Y:S04]  /*4ebe0*/  STL.64 [R1+0x1020], R28 ;  /* 0x0010201c01007387 */ /* 0x0001e80000100a00 */
[----:B------:R-:W-:Y:S04]  /*4ebf0*/  STL.64 [R1+0x1028], R30 ;  /* 0x0010281e01007387 */ /* 0x000fe80000100a00 */
[----:B0-----:R-:W3:Y:S01]  /*4ec00*/  LDL.LU.64 R28, [R1+0x5888] ;  /* 0x00588800011c7983 */ /* 0x001ee20000300a00 */
[----:B--2---:R-:W-:Y:S03]  /*4ec10*/  HMMA.16816.F32.BF16 R52, R48, R52, R36 ;  /* 0x000000343034723c */ /* 0x004fe60000041824 */
[----:B------:R-:W2:-:S15]  /*4ec20*/  LDL.LU.64 R36, [R1+0x5880] ;  /* 0x0058800001247983 */ /* 0x000e9e0000300a00 */
[----:B------:R-:W-:Y:S01]  /*4ec30*/  NOP ;  /* 0x0000000000007918 */ /* 0x000fe20000000000 */
[----:B------:R0:W-:Y:S04]  /*4ec40*/  STL.64 [R1+0x1010], R52 ;  /* 0x0010103401007387 */ /* 0x0001e80000100a00 */
[----:B------:R-:W-:Y:S04]  /*4ec50*/  STL.64 [R1+0x1018], R54 ;  /* 0x0010183601007387 */ /* 0x000fe80000100a00 */
[----:B0-----:R-:W3:Y:S01]  /*4ec60*/  LDL.LU.64 R52, [R1+0x5878] ;  /* 0x0058780001347983 */ /* 0x001ee20000300a00 */
[----:B------:R-:W-:-:S15]  /*4ec70*/  HMMA.16816.F32.BF16 R32, R48, R56, R32 ;  /* 0x000000383020723c */ /* 0x000fde0000041820 */
[----:B------:R-:W-:-:S04]  /*4ec80*/  NOP ;  /* 0x0000000000007918 */ /* 0x000fc80000000000 */
[----:B------:R0:W-:Y:S04]  /*4ec90*/  STL.64 [R1+0x1000], R32 ;  /* 0x0010002001007387 */ /* 0x0001e80000100a00 */
[----:B------:R1:W-:Y:S04]  /*4eca0*/  STL.64 [R1+0x1008], R34 ;  /* 0x0010082201007387 */ /* 0x0003e80000100a00 */
[----:B0-----:R-:W2:Y:S04]  /*4ecb0*/  LDL.LU.64 R32, [R1+0xa30] ;  /* 0x000a300001207983 */ /* 0x001ea80000300a00 */
[----:B-1----:R-:W2:Y:S04]  /*4ecc0*/  LDL.LU.64 R34, [R1+0xa38] ;  /* 0x000a380001227983 */ /* 0x002ea80000300a00 */
[----:B------:R-:W-:Y:S04]  /*4ecd0*/  STL.64 [R1+0x5798], R58 ;  /* 0x0057983a01007387 */ /* 0x000fe80000100a00 */
[----:B------:R0:W-:Y:S04]  /*4ece0*/  STL.64 [R1+0x5790], R56 ;  /* 0x0057903801007387 */ /* 0x0001e80000100a00 */
[----:B0-----:R-:W2:Y:S04]  /*4ecf0*/  LDL.LU.64 R56, [R1+0xa10] ;  /* 0x000a100001387983 */ /* 0x001ea80000300a00 */
[----:B------:R-:W2:Y:S01]  /*4ed00*/  LDL.LU.64 R58, [R1+0xa18] ;  /* 0x000a1800013a7983 */ /* 0x000ea20000300a00 */
[----:B---3--:R-:W-:-:S15]  /*4ed10*/  HMMA.16816.F32.BF16 R44, R48, R52, R44 ;  /* 0x00000034302c723c */ /* 0x008fde000004182c */
[----:B------:R-:W-:-:S04]  /*4ed20*/  NOP ;  /* 0x0000000000007918 */ /* 0x000fc80000000000 */
[----:B------:R0:W-:Y:S04]  /*4ed30*/  STL.64 [R1+0xff0], R44 ;  /* 0x000ff02c01007387 */ /* 0x0001e80000100a00 */
[----:B------:R-:W-:Y:S04]  /*4ed40*/  STL.64 [R1+0xff8], R46 ;  /* 0x000ff82e01007387 */ /* 0x000fe80000100a00 */
[----:B0-----:R-:W3:Y:S02]  /*4ed50*/  LDL.LU.64 R44, [R1+0x5870] ;  /* 0x00587000012c7983 */ /* 0x001ee40000300a00 */
[----:B---3--:R-:W-:-:S15]  /*4ed60*/  HMMA.16816.F32.BF16 R40, R48, R44, R40 ;  /* 0x0000002c3028723c */ /* 0x008fde0000041828 */
[----:B------:R-:W-:-:S04]  /*4ed70*/  NOP ;  /* 0x0000000000007918 */ /* 0x000fc80000000000 */
[----:B------:R0:W-:Y:S04]  /*4ed80*/  STL.64 [R1+0xfe0], R40 ;  /* 0x000fe02801007387 */ /* 0x0001e80000100a00 */
[----:B------:R-:W-:Y:S04]  /*4ed90*/  STL.64 [R1+0xfe8], R42 ;  /* 0x000fe82a01007387 */ /* 0x000fe80000100a00 */
[----:B0-----:R-:W4:Y:S01]  /*4eda0*/  LDL.LU.64 R40, [R1+0x5868] ;  /* 0x0058680001287983 */ /* 0x001f220000300a00 */
[C---:B--2---:R-:W-:Y:S03]  /*4edb0*/  HMMA.16816.F32.BF16 R32, R48.reuse, R36, R32 ;  /* 0x000000243020723c */ /* 0x044fe60000041820 */
[----:B------:R-:W-:Y:S04]  /*4edc0*/  STL [R1+0x5780], R44 ;  /* 0x0057802c01007387 */ /* 0x000fe80000100800 */
[----:B------:R-:W-:Y:S01]  /*4edd0*/  STL [R1+0x577c], R45 ;  /* 0x00577c2d01007387 */ /* 0x000fe20000100800 */
[----:B----4-:R-:W-:-:S15]  /*4ede0*/  HMMA.16816.F32.BF16 R8, R48, R40, R8 ;  /* 0x000000283008723c */ /* 0x010fde0000041808 */
[----:B------:R-:W-:-:S04]  /*4edf0*/  NOP ;  /* 0x0000000000007918 */ /* 0x000fc80000000000 */
[----:B------:R-:W-:Y:S01]  /*4ee00*/  IMAD.MOV.U32 R55, RZ, RZ, R8 ;  /* 0x000000ffff377224 */ /* 0x000fe200078e0008 */
[----:B------:R0:W-:Y:S01]  /*4ee10*/  STL [R1+0xfd4], R9 ;  /* 0x000fd40901007387 */ /* 0x0001e20000100800 */
[----:B------:R-:W-:Y:S02]  /*4ee20*/  IMAD.MOV.U32 R46, RZ, RZ, R10 ;  /* 0x000000ffff2e7224 */ /* 0x000fe400078e000a */
[----:B------:R-:W-:Y:S01]  /*4ee30*/  IMAD.MOV.U32 R47, RZ, RZ, R11 ;  /* 0x000000ffff2f7224 */ /* 0x000fe200078e000b */
[----:B0-----:R-:W2:Y:S04]  /*4ee40*/  LDL.LU.64 R8, [R1+0x9f0] ;  /* 0x0009f00001087983 */ /* 0x001ea80000300a00 */
[----:B------:R-:W2:Y:S04]  /*4ee50*/  LDL.LU.64 R10, [R1+0x9f8] ;  /* 0x0009f800010a7983 */ /* 0x000ea80000300a00 */
[----:B------:R-:W-:Y:S04]  /*4ee60*/  STL [R1+0x5788], R55 ;  /* 0x0057883701007387 */ /* 0x000fe80000100800 */
[----:B------:R-:W-:Y:S04]  /*4ee70*/  STL [R1+0x5778], R40 ;  /* 0x0057782801007387 */ /* 0x000fe80000100800 */
[----:B------:R0:W-:Y:S04]  /*4ee80*/  STL [R1+0x5774], R41 ;  /* 0x0057742901007387 */ /* 0x0001e80000100800 */
[----:B0-----:R-:W3:Y:S04]  /*4ee90*/  LDL.LU.64 R40, [R1+0xa20] ;  /* 0x000a200001287983 */ /* 0x001ee80000300a00 */
[----:B------:R-:W3:Y:S04]  /*4eea0*/  LDL.LU.64 R42, [R1+0xa28] ;  /* 0x000a2800012a7983 */ /* 0x000ee80000300a00 */
[----:B------:R0:W-:Y:S04]  /*4eeb0*/  STL.64 [R1+0xfb0], R32 ;  /* 0x000fb02001007387 */ /* 0x0001e80000100a00 */
[----:B------:R-:W-:Y:S04]  /*4eec0*/  STL.64 [R1+0xfb8], R34 ;  /* 0x000fb82201007387 */ /* 0x000fe80000100a00 */
[----:B0-----:R-:W3:Y:S01]  /*4eed0*/  LDL.LU.64 R32, [R1+0x5860] ;  /* 0x0058600001207983 */ /* 0x001ee20000300a00 */
[C---:B------:R-:W-:Y:S03]  /*4eee0*/  HMMA.16816.F32.BF16 R56, R48.reuse, R28, R56 ;  /* 0x0000001c3038723c */ /* 0x040fe60000041838 */
[----:B------:R-:W-:Y:S05]  /*4eef0*/  STL [R1+0x5770], R37 ;  /* 0x0057702501007387 */ /* 0x000fea0000100800 */
[----:B---3--:R-:W-:-:S15]  /*4ef00*/  HMMA.16816.F32.BF16 R40, R48, R32, R40 ;  /* 0x000000203028723c */ /* 0x008fde0000041828 */
[----:B------:R-:W-:-:S04]  /*4ef10*/  NOP ;  /* 0x0000000000007918 */ /* 0x000fc80000000000 */
[----:B------:R-:W-:Y:S04]  /*4ef20*/  STL.64 [R1+0xfa0], R40 ;  /* 0x000fa02801007387 */ /* 0x000fe80000100a00 */
[----:B------:R0:W-:Y:S04]  /*4ef30*/  STL.64 [R1+0xfa8], R42 ;  /* 0x000fa82a01007387 */ /* 0x0001e80000100a00 */
[----:B------:R1:W-:Y:S01]  /*4ef40*/  STL.64 [R1+0xf90], R56 ;  /* 0x000f903801007387 */ /* 0x0003e20000100a00 */
[----:B0-----:R-:W-:Y:S02]  /*4ef50*/  IMAD.MOV.U32 R43, RZ, RZ, R59 ;  /* 0x000000ffff2b7224 */ /* 0x001fe400078e003b */
[----:B------:R-:W-:Y:S01]  /*4ef60*/  IMAD.MOV.U32 R42, RZ, RZ, R58 ;  /* 0x000000ffff2a7224 */ /* 0x000fe200078e003a */
[----:B-1----:R-:W3:Y:S04]  /*4ef70*/  LDL.64 R56, [R1+0x100] ;  /* 0x0001000001387983 */ /* 0x002ee80000100a00 */
[----:B------:R-:W-:Y:S04]  /*4ef80*/  STL [R1+0x4f1c], R43 ;  /* 0x004f1c2b01007387 */ /* 0x000fe80000100800 */
[----:B------:R0:W-:Y:S04]  /*4ef90*/  STL [R1+0x4f18], R42 ;  /* 0x004f182a01007387 */ /* 0x0001e80000100800 */
[----:B------:R-:W4:Y:S04]  /*4efa0*/  LDL.LU.64 R40, [R1+0xa00] ;  /* 0x000a000001287983 */ /* 0x000f280000300a00 */
[----:B0-----:R-:W4:Y:S01]  /*4efb0*/  LDL.LU.64 R42, [R1+0xa08] ;  /* 0x000a0800012a7983 */ /* 0x001f220000300a00 */
[----:B--2---:R-:W-:Y:S03]  /*4efc0*/  HMMA.16816.F32.BF16 R8, R48, R20, R8 ;  /* 0x000000143008723c */ /* 0x004fe60000041808 */
[----:B------:R-:W-:-:S15]  /*4efd0*/  STL.64 [R1+0x57f8], R24 ;  /* 0x0057f81801007387 */ /* 0x000fde0000100a00 */
[----:B------:R-:W-:Y:S01]  /*4efe0*/  NOP ;  /* 0x0000000000007918 */ /* 0x000fe20000000000 */
[----:B------:R-:W-:Y:S02]  /*4eff0*/  IMAD.MOV.U32 R38, RZ, RZ, R10 ;  /* 0x000000ffff267224 */ /* 0x000fe400078e000a */
[----:B------:R-:W-:Y:S01]  /*4f000*/  IMAD.MOV.U32 R39, RZ, RZ, R11 ;  /* 0x000000ffff277224 */ /* 0x000fe200078e000b */
[----:B----4-:R-:W-:-:S15]  /*4f010*/  HMMA.16816.F32.BF16 R40, R48, R24, R40 ;  /* 0x000000183028723c */ /* 0x010fde0000041828 */
[----:B------:R-:W-:-:S04]  /*4f020*/  NOP ;  /* 0x0000000000007918 */ /* 0x000fc80000000000 */
[----:B------:R-:W-:Y:S04]  /*4f030*/  STL.64 [R1+0xf80], R40 ;  /* 0x000f802801007387 */ /* 0x000fe80000100a00 */
[----:B------:R-:W-:Y:S04]  /*4f040*/  STL.64 [R1+0xf88], R42 ;  /* 0x000f882a01007387 */ /* 0x000fe80000100a00 */
[----:B------:R0:W-:Y:S04]  /*4f050*/  STL.64 [R1+0xf70], R8 ;  /* 0x000f700801007387 */ /* 0x0001e80000100a00 */
[----:B0-----:R-:W2:Y:S04]  /*4f060*/  LDL.LU.64 R8, [R1+0x9d0] ;  /* 0x0009d00001087983 */ /* 0x001ea80000300a00 */
[----:B------:R-:W2:Y:S04]  /*4f070*/  LDL.LU.64 R10, [R1+0x9d8] ;  /* 0x0009d800010a7983 */ /* 0x000ea80000300a00 */
[----:B------:R-:W4:Y:S04]  /*4f080*/  LDL.LU.64 R40, [R1+0x9c0] ;  /* 0x0009c00001287983 */ /* 0x000f280000300a00 */
[----:B------:R-:W4:Y:S04]  /*4f090*/  LDL.LU.64 R42, [R1+0x9c8] ;  /* 0x0009c800012a7983 */ /* 0x000f280000300a00 */
[----:B------:R0:W-:Y:S04]  /*4f0a0*/  STL.64 [R1+0x5800], R20 ;  /* 0x0058001401007387 */ /* 0x0001e80000100a00 */
[----:B0-----:R-:W2:Y:S04]  /*4f0b0*/  LDL.LU.64 R20, [R1+0x9e0] ;  /* 0x0009e00001147983 */ /* 0x001ea80000300a00 */
[----:B------:R-:W2:Y:S04]  /*4f0c0*/  LDL.LU.64 R22, [R1+0x9e8] ;  /* 0x0009e80001167983 */ /* 0x000ea80000300a00 */
[----:B------:R-:W-:Y:S04]  /*4f0d0*/  STL [R1+0x4f24], R39 ;  /* 0x004f242701007387 */ /* 0x000fe80000100800 */
[----:B------:R-:W-:Y:S01]  /*4f0e0*/  STL [R1+0x4f20], R38 ;  /* 0x004f202601007387 */ /* 0x000fe20000100800 */
[----:B--2---:R-:W-:-:S15]  /*4f0f0*/  HMMA.16816.F32.BF16 R20, R48, R16, R20 ;  /* 0x000000103014723c */ /* 0x004fde0000041814 */
[----:B------:R-:W-:-:S04]  /*4f100*/  NOP ;  /* 0x0000000000007918 */ /* 0x000fc80000000000 */
[----:B------:R0:W-:Y:S01]  /*4f110*/  STL.64 [R1+0xf60], R20 ;  /* 0x000f601401007387 */ /* 0x0001e20000100a00 */
[----:B------:R-:W-:Y:S01]  /*4f120*/  MOV R34, R22 ;  /* 0x0000001600227202 */ /* 0x000fe20000000f00 */
[----:B------:R-:W-:Y:S02]  /*4f130*/  IMAD.MOV.U32 R35, RZ, RZ, R23 ;  /* 0x000000ffff237224 */ /* 0x000fe400078e0017 */
[----:B0-----:R-:W2:Y:S04]  /*4f140*/  LDL.LU.64 R20, [R1+0x9a0] ;  /* 0x0009a00001147983 */ /* 0x001ea80000300a00 */
[----:B------:R-:W2:Y:S04]  /*4f150*/  LDL.LU.64 R22, [R1+0x9a8] ;  /* 0x0009a80001167983 */ /* 0x000ea80000300a00 */
        /* <DEDUP_REMOVED lines=8> */
[----:B------:R-:W-:-:S15]  /*4f1e0*/  HMMA.16816.F32.BF16 R8, R48, R12, R8 ;  /* 0x0000000c3008723c */ /* 0x000fde0000041808 */
[----:B------:R-:W-:-:S04]  /*4f1f0*/  NOP ;  /* 0x0000000000007918 */ /* 0x000fc80000000000 */
[----:B------:R-:W-:Y:S04]  /*4f200*/  STL.64 [R1+0xf50], R8 ;  /* 0x000f500801007387 */ /* 0x000fe80000100a00 */
[----:B------:R0:W-:Y:S04]  /*4f210*/  STL.64 [R1+0xf58], R10 ;  /* 0x000f580a01007387 */ /* 0x0001e80000100a00 */
[----:B0-----:R-:W2:Y:S01]  /*4f220*/  LDL.LU.64 R10, [R1+0x5858] ;  /* 0x00585800010a7983 */ /* 0x001ea20000300a00 */
[----:B----4-:R-:W-:Y:S03]  /*4f230*/  HMMA.16816.F32.BF16 R40, R48, R4, R40 ;  /* 0x000000043028723c */ /* 0x010fe60000041828 */
[----:B------:R-:W4:-:S15]  /*4f240*/  LDL.LU.64 R8, [R1+0x5850] ;  /* 0x0058500001087983 */ /* 0x000f1e0000300a00 */
[----:B------:R-:W-:Y:S01]  /*4f250*/  NOP ;  /* 0x0000000000007918 */ /* 0x000fe20000000000 */
[----:B------:R0:W-:Y:S04]  /*4f260*/  STL.64 [R1+0xf40], R40 ;  /* 0x000f402801007387 */ /* 0x0001e80000100a00 */
[----:B0-----:R-:W4:Y:S04]  /*4f270*/  LDL.64 R40, [R1+0x120] ;  /* 0x0001200001287983 */ /* 0x001f280000100a00 */
[----:B------:R-:W-:Y:S04]  /*4f280*/  STL [R1+0x5820], R7 ;  /* 0x0058200701007387 */ /* 0x000fe80000100800 */
[----:B------:R2:W-:Y:S01]  /*4f290*/  STL.64 [R1+0x5818], R4 ;  /* 0x0058180401007387 */ /* 0x0005e20000100a00 */
[----:B------:R-:W-:-:S02]  /*4f2a0*/  IMAD.MOV.U32 R15, RZ, RZ, R43 ;  /* 0x000000ffff0f7224 */ /* 0x000fc400078e002b */
[----:B------:R-:W-:-:S03]  /*4f2b0*/  IMAD.MOV.U32 R14, RZ, RZ, R42 ;  /* 0x000000ffff0e7224 */ /* 0x000fc600078e002a */
[----:B------:R-:W-:Y:S04]  /*4f2c0*/  STL [R1+0x4eec], R15 ;  /* 0x004eec0f01007387 */ /* 0x000fe80000100800 */
[----:B------:R-:W-:Y:S01]  /*4f2d0*/  STL [R1+0x4ee0], R14 ;  /* 0x004ee00e01007387 */ /* 0x000fe20000100800 */
[----:B---3--:R-:W-:Y:S02]  /*4f2e0*/  IMAD.MOV.U32 R44, RZ, RZ, R56 ;  /* 0x000000ffff2c7224 */ /* 0x008fe400078e0038 */
[----:B------:R-:W-:Y:S01]  /*4f2f0*/  IMAD.MOV.U32 R45, RZ, RZ, R57 ;  /* 0x000000ffff2d7224 */ /* 0x000fe200078e0039 */
[----:B--2---:R-:W-:-:S15]  /*4f300*/  HMMA.16816.F32.BF16 R4, R48, R16, R32 ;  /* 0x000000103004723c */ /* 0x004fde0000041820 */
[----:B------:R-:W-:-:S04]  /*4f310*/  NOP ;  /* 0x0000000000007918 */ /* 0x000fc80000000000 */
[----:B------:R-:W-:Y:S04]  /*4f320*/  STL.64 [R1+0xf30], R4 ;  /* 0x000f300401007387 */ /* 0x000fe80000100a00 */
[----:B------:R0:W-:Y:S02]  /*4f330*/  STL.64 [R1+0xf38], R6 ;  /* 0x000f380601007387 */ /* 0x0001e40000100a00 */
[----:B0-----:R-:W-:Y:S01]  /*4f340*/  HMMA.16816.F32.BF16 R4, R48, R56, R20 ;  /* 0x000000383004723c */ /* 0x001fe20000041814 */
[----:B------:R-:W-:Y:S02]  /*4f350*/  IMAD.MOV.U32 R37, RZ, RZ, R16 ;  /* 0x000000ffff257224 */ /* 0x000fe400078e0010 */
[----:B------:R-:W-:Y:S02]  /*4f360*/  IMAD.MOV.U32 R61, RZ, RZ, R17 ;  /* 0x000000ffff3d7224 */ /* 0x000fe400078e0011 */
[----:B------:R-:W-:Y:S01]  /*4f370*/  IMAD.MOV.U32 R20, RZ, RZ, R27 ;  /* 0x000000ffff147224 */ /* 0x000fe200078e001b */
[----:B------:R-:W2:Y:S04]  /*4f380*/  LDL.LU.64 R16, [R1+0x990] ;  /* 0x0009900001107983 */ /* 0x000ea80000300a00 */
[----:B------:R-:W2:Y:S01]  /*4f390*/  LDL.LU.64 R18, [R1+0x998] ;  /* 0x0009980001127983 */ /* 0x000ea20000300a00 */
[----:B------:R-:W-:-:S05]  /*4f3a0*/  IMAD.MOV.U32 R21, RZ, RZ, R26 ;  /* 0x000000ffff157224 */ /* 0x000fca00078e001a */
[----:B------:R-:W-:Y:S03]  /*4f3b0*/  STL.64 [R1+0x5828], R20 ;  /* 0x0058281401007387 */ /* 0x000fe60000100a00 */
[----:B------:R-:W-:Y:S02]  /*4f3c0*/  IMAD.MOV.U32 R15, RZ, RZ, R4 ;  /* 0x000000ffff0f7224 */ /* 0x000fe400078e0004 */
[----:B------:R-:W-:Y:S02]  /*4f3d0*/  IMAD.MOV.U32 R30, RZ, RZ, R5 ;  /* 0x000000ffff1e7224 */ /* 0x000fe400078e0005 */
[----:B------:R-:W-:Y:S02]  /*4f3e0*/  IMAD.MOV.U32 R4, RZ, RZ, R11 ;  /* 0x000000ffff047224 */ /* 0x000fe400078e000b */
[----:B------:R-:W-:-:S05]  /*4f3f0*/  IMAD.MOV.U32 R5, RZ, RZ, R10 ;  /* 0x000000ffff057224 */ /* 0x000fca00078e000a */
[----:B------:R4:W-:Y:S04]  /*4f400*/  STL.64 [R1+0x5830], R4 ;  /* 0x0058300401007387 */ /* 0x0009e80000100a00 */
[----:B------:R-:W3:Y:S01]  /*4f410*/  LDL.64 R56, [R1+0xa0] ;  /* 0x0000a00001387983 */ /* 0x000ee20000100a00 */
[----:B------:R-:W-:Y:S02]  /*4f420*/  IMAD.MOV.U32 R14, RZ, RZ, R7 ;  /* 0x000000ffff0e7224 */ /* 0x000fe400078e0007 */
[----:B------:R-:W-:Y:S02]  /*4f430*/  IMAD.MOV.U32 R31, RZ, RZ, R6 ;  /* 0x000000ffff1f7224 */ /* 0x000fe400078e0006 */
[----:B----4-:R-:W-:Y:S02]  /*4f440*/  IMAD.MOV.U32 R4, RZ, RZ, R9 ;  /* 0x000000ffff047224 */ /* 0x010fe400078e0009 */
[----:B------:R-:W-:-:S02]  /*4f450*/  IMAD.MOV.U32 R5, RZ, RZ, R8 ;  /* 0x000000ffff057224 */ /* 0x000fc400078e0008 */
[----:B------:R-:W4:Y:S01]  /*4f460*/  LDL.64 R8, [R1+0x130] ;  /* 0x0001300001087983 */ /* 0x000f220000100a00 */
[----:B------:R-:W-:Y:S02]  /*4f470*/  IMAD.MOV.U32 R55, RZ, RZ, R40 ;  /* 0x000000ffff377224 */ /* 0x000fe400078e0028 */
[----:B------:R-:W-:Y:S01]  /*4f480*/  IMAD.MOV.U32 R54, RZ, RZ, R41 ;  /* 0x000000ffff367224 */ /* 0x000fe200078e0029 */
[----:B--2---:R-:W-:Y:S01]  /*4f490*/  HMMA.16816.F32.BF16 R16, R48, R40, R16 ;  /* 0x000000283010723c */ /* 0x004fe20000041810 */
[----:B---3--:R-:W-:Y:S04]  /*4f4a0*/  STL.64 [R1+0x5838], R56 ;  /* 0x0058383801007387 */ /* 0x008fe80000100a00 */
[----:B------:R-:W-:Y:S04]  /*4f4b0*/  STL.64 [R1+0x57a8], R46 ;  /* 0x0057a82e01007387 */ /* 0x000fe80000100a00 */
[----:B------:R-:W-:Y:S04]  /*4f4c0*/  STL.64 [R1+0x57a0], R44 ;  /* 0x0057a02c01007387 */ /* 0x000fe80000100a00 */
[----:B------:R-:W-:Y:S04]  /*4f4d0*/  STL [R1+0x53bc], R14 ;  /* 0x0053bc0e01007387 */ /* 0x000fe80000100800 */
[----:B------:R-:W-:Y:S04]  /*4f4e0*/  STL [R1+0x53b8], R31 ;  /* 0x0053b81f01007387 */ /* 0x000fe80000100800 */
[----:B------:R-:W-:Y:S04]  /*4f4f0*/  STL [R1+0x52ec], R30 ;  /* 0x0052ec1e01007387 */ /* 0x000fe80000100800 */
[----:B------:R-:W-:Y:S04]  /*4f500*/  STL [R1+0x52e8], R15 ;  /* 0x0052e80f01007387 */ /* 0x000fe80000100800 */
[----:B------:R0:W-:Y:S01]  /*4f510*/  STL.64 [R1+0x57f0], R12 ;  /* 0x0057f00c01007387 */ /* 0x0001e20000100a00 */
[----:B------:R-:W-:-:S02]  /*4f520*/  IMAD.MOV.U32 R39, RZ, RZ, R16 ;  /* 0x000000ffff277224 */ /* 0x000fc400078e0010 */
[----:B------:R-:W-:Y:S02]  /*4f530*/  IMAD.MOV.U32 R38, RZ, RZ, R17 ;  /* 0x000000ffff267224 */ /* 0x000fe400078e0011 */
[----:B------:R-:W-:Y:S01]  /*4f540*/  IMAD.MOV.U32 R43, RZ, RZ, R18 ;  /* 0x000000ffff2b7224 */ /* 0x000fe200078e0012 */
[----:B------:R-:W-:Y:S01]  /*4f550*/  MOV R42, R19 ;  /* 0x00000013002a7202 */ /* 0x000fe20000000f00 */
[----:B0-----:R-:W2:Y:S04]  /*4f560*/  LDL.64 R12, [R1+0xb0] ;  /* 0x0000b000010c7983 */ /* 0x001ea80000100a00 */
[----:B------:R-:W3:Y:S04]  /*4f570*/  LDL.LU.64 R56, [R1+0x3f0] ;  /* 0x0003f00001387983 */ /* 0x000ee80000300a00 */
[----:B------:R-:W3:Y:S04]  /*4f580*/  LDL.LU.64 R58, [R1+0x3f8] ;  /* 0x0003f800013a7983 */ /* 0x000ee80000300a00 */
[----:B------:R-:W2:Y:S04]  /*4f590*/  LDL.LU.64 R20, [R1+0x3e0] ;  /* 0x0003e00001147983 */ /* 0x000ea80000300a00 */
[----:B------:R-:W2:Y:S04]  /*4f5a0*/  LDL.LU.64 R22, [R1+0x3e8] ;  /* 0x0003e80001167983 */ /* 0x000ea80000300a00 */
[----:B------:R-:W2:Y:S04]  /*4f5b0*/  LDL.LU.64 R16, [R1+0x3d0] ;  /* 0x0003d00001107983 */ /* 0x000ea80000300a00 */
[----:B------:R-:W2:Y:S04]  /*4f5c0*/  LDL.LU.64 R18, [R1+0x3d8] ;  /* 0x0003d80001127983 */ /* 0x000ea80000300a00 */
[----:B------:R-:W2:Y:S04]  /*4f5d0*/  LDL.LU.64 R24, [R1+0x3c0] ;  /* 0x0003c00001187983 */ /* 0x000ea80000300a00 */
[----:B------:R-:W2:Y:S04]  /*4f5e0*/  LDL.LU.64 R26, [R1+0x3c8] ;  /* 0x0003c800011a7983 */ /* 0x000ea80000300a00 */
[----:B------:R-:W2:Y:S04]  /*4f5f0*/  LDL.LU.64 R32, [R1+0x3a0] ;  /* 0x0003a00001207983 */ /* 0x000ea80000300a00 */
[----:B------:R-:W2:Y:S04]  /*4f600*/  LDL.LU.64 R34, [R1+0x3a8] ;  /* 0x0003a80001227983 */ /* 0x000ea80000300a00 */
[----:B------:R-:W2:Y:S04]  /*4f610*/  LDL.64 R44, [R1+0x90] ;  /* 0x00009000012c7983 */ /* 0x000ea80000100a00 */
[----:B------:R-:W-:Y:S04]  /*4f620*/  STL.64 [R1+0x57b8], R54 ;  /* 0x0057b83601007387 */ /* 0x000fe80000100a00 */
[----:B------:R0:W-:Y:S04]  /*4f630*/  STL.64 [R1+0x57b0], R52 ;  /* 0x0057b03401007387 */ /* 0x0001e80000100a00 */
[----:B0-----:R-:W2:Y:S04]  /*4f640*/  LDL.LU.64 R52, [R1+0x3b0] ;  /* 0x0003b00001347983 */ /* 0x001ea80000300a00 */
[----:B------:R-:W2:Y:S04]  /*4f650*/  LDL.LU.64 R54, [R1+0x3b8] ;  /* 0x0003b80001367983 */ /* 0x000ea80000300a00 */
[----:B------:R-:W-:Y:S04]  /*4f660*/  STL [R1+0x5524], R42 ;  /* 0x0055242a01007387 */ /* 0x000fe80000100800 */
[----:B------:R0:W-:Y:S04]  /*4f670*/  STL [R1+0x5520], R43 ;  /* 0x0055202b01007387 */ /* 0x0001e80000100800 */
[----:B------:R-:W4:Y:S04]  /*4f680*/  LDL.LU.64 R40, [R1+0x980] ;  /* 0x0009800001287983 */ /* 0x000f280000300a00 */
[----:B0-----:R-:W4:Y:S04]  /*4f690*/  LDL.LU.64 R42, [R1+0x988] ;  /* 0x00098800012a7983 */ /* 0x001f280000300a00 */
[----:B------:R-:W-:Y:S04]  /*4f6a0*/  STL [R1+0x551c], R38 ;  /* 0x00551c2601007387 */ /* 0x000fe80000100800 */
[----:B------:R-:W-:Y:S01]  /*4f6b0*/  STL [R1+0x5518], R39 ;  /* 0x0055182701007387 */ /* 0x000fe20000100800 */
[----:B----4-:R-:W-:Y:S01]  /*4f6c0*/  HMMA.16816.F32.BF16 R48, R48, R8, R40 ;  /* 0x000000083030723c */ /* 0x010fe20000041828 */
[----:B------:R-:W-:-:S02]  /*4f6d0*/  IMAD.MOV.U32 R40, RZ, RZ, R8 ;  /* 0x000000ffff287224 */ /* 0x000fc400078e0008 */
[----:B------:R-:W-:-:S15]  /*4f6e0*/  IMAD.MOV.U32 R41, RZ, RZ, R9 ;  /* 0x000000ffff297224 */ /* 0x000fde00078e0009 */
[----:B------:R-:W-:Y:S01]  /*4f6f0*/  NOP ;  /* 0x0000000000007918 */ /* 0x000fe20000000000 */
[----:B------:R-:W-:Y:S04]  /*4f700*/  STL.64 [R1+0xd80], R48 ;  /* 0x000d803001007387 */ /* 0x000fe80000100a00 */
[----:B------:R-:W-:Y:S04]  /*4f710*/  STL.64 [R1+0xd88], R50 ;  /* 0x000d883201007387 */ /* 0x000fe80000100a00 */
[----:B------:R-:W3:Y:S04]  /*4f720*/  LDL.LU.64 R10, [R1+0x5848] ;  /* 0x00584800010a7983 */ /* 0x000ee80000300a00 */
[----:B------:R-:W3:Y:S02]  /*4f730*/  LDL.LU.64 R8, [R1+0x5840] ;  /* 0x0058400001087983 */ /* 0x000ee40000300a00 */
[----:B---3--:R-:W-:Y:S02]  /*4f740*/  HMMA.16816.F32.BF16 R4, R8, R4, R56 ;  /* 0x000000040804723c */ /* 0x008fe40000041838 */
[----:B------:R-:W3:-:S15]  /*4f750*/  LDL.LU.64 R56, [R1+0x5838] ;  /* 0x0058380001387983 */ /* 0x000ede0000300a00 */
[----:B------:R-:W-:Y:S02]  /*4f760*/  NOP ;  /* 0x0000000000007918 */ /* 0x000fe40000000000 */
[----:B------:R0:W-:Y:S04]  /*4f770*/  STL.64 [R1+0x7a0], R4 ;  /* 0x0007a00401007387 */ /* 0x0001e80000100a00 */
[----:B------:R2:W-:Y:S04]  /*4f780*/  STL.64 [R1+0x7a8], R6 ;  /* 0x0007a80601007387 */ /* 0x0005e80000100a00 */
[----:B0-----:R-:W2:Y:S01]  /*4f790*/  LDL.LU.64 R4, [R1+0x5830] ;  /* 0x0058300001047983 */ /* 0x001ea20000300a00 */
[----:B------:R-:W-:Y:S02]  /*4f7a0*/  IMAD.MOV.U32 R48, RZ, RZ, R60 ;  /* 0x000000ffff307224 */ /* 0x000fe400078e003c */
[----:B------:R-:W-:Y:S01]  /*4f7b0*/  IMAD.MOV.U32 R49, RZ, RZ, R3 ;  /* 0x000000ffff317224 */ /* 0x000fe200078e0003 */
[C---:B--2---:R-:W-:Y:S01]  /*4f7c0*/  HMMA.16816.F32.BF16 R4, R8.reuse, R4, R20 ;  /* 0x000000040804723c */ /* 0x044fe20000041814 */
[----:B------:R-:W2:Y:S07]  /*4f7d0*/  LDL.LU.64 R20, [R1+0x5828] ;  /* 0x0058280001147983 */ /* 0x000eae0000300a00 */
[C---:B------:R-:W-:Y:S11]  /*4f7e0*/  HMMA.16816.F32.BF16 R48, R8.reuse, R48, R24 ;  /* 0x000000300830723c */ /* 0x040ff60000041818 */
[----:B------:R-:W-:Y:S04]  /*4f7f0*/  STL.64 [R1+0x790], R4 ;  /* 0x0007900401007387 */ /* 0x000fe80000100a00 */
[----:B------:R0:W-:Y:S04]  /*4f800*/  STL.64 [R1+0x798], R6 ;  /* 0x0007980601007387 */ /* 0x0001e80000100a00 */
[----:B0-----:R-:W4:Y:S04]  /*4f810*/  LDL.LU R7, [R1+0x5820] ;  /* 0x0058200001077983 */ /* 0x001f280000300800 */
[----:B------:R-:W3:Y:S01]  /*4f820*/  LDL.LU.64 R4, [R1+0x5818] ;  /* 0x0058180001047983 */ /* 0x000ee20000300a00 */
[----:B--2---:R-:W-:Y:S03]  /*4f830*/  HMMA.16816.F32.BF16 R20, R8, R20, R16 ;  /* 0x000000140814723c */ /* 0x004fe60000041810 */
[----:B------:R-:W2:Y:S04]  /*4f840*/  LDL.LU R19, [R1+0x5810] ;  /* 0x0058100001137983 */ /* 0x000ea80000300800 */
[----:B------:R-:W2:-:S12]  /*4f850*/  LDL.LU.64 R16, [R1+0x5808] ;  /* 0x0058080001107983 */ /* 0x000e980000300a00 */
[----:B------:R0:W-:Y:S04]  /*4f860*/  STL.64 [R1+0x780], R20 ;  /* 0x0007801401007387 */ /* 0x0001e80000100a00 */
[----:B------:R-:W-:Y:S04]  /*4f870*/  STL.64 [R1+0x788], R22 ;  /* 0x0007881601007387 */ /* 0x000fe80000100a00 */
[----:B0-----:R-:W2:Y:S04]  /*4f880*/  LDL.LU.64 R20, [R1+0x5800] ;  /* 0x0058000001147983 */ /* 0x001ea80000300a00 */
[----:B------:R-:W4:Y:S04]  /*4f890*/  LDL.LU.64 R24, [R1+0x57f8] ;  /* 0x0057f80001187983 */ /* 0x000f280000300a00 */
[----:B------:R-:W-:Y:S04]  /*4f8a0*/  STL.64 [R1+0x770], R48 ;  /* 0x0007703001007387 */ /* 0x000fe80000100a00 */
[----:B------:R0:W-:Y:S02]  /*4f8b0*/  STL.64 [R1+0x778], R50 ;  /* 0x0007783201007387 */ /* 0x0001e40000100a00 */
[----:B0-----:R-:W-:Y:S01]  /*4f8c0*/  HMMA.16816.F32.BF16 R48, R8, R12, R52 ;  /* 0x0000000c0830723c */ /* 0x001fe20000041834 */
[----:B------:R-:W-:-:S02]  /*4f8d0*/  IMAD.MOV.U32 R23, RZ, RZ, R12 ;  /* 0x000000ffff177224 */ /* 0x000fc400078e000c */
[----:B------:R-:W-:-:S15]  /*4f8e0*/  IMAD.MOV.U32 R22, RZ, RZ, R13 ;  /* 0x000000ffff167224 */ /* 0x000fde00078e000d */
[----:B------:R-:W-:Y:S01]  /*4f8f0*/  NOP ;  /* 0x0000000000007918 */ /* 0x000fe20000000000 */
[----:B------:R-:W-:Y:S04]  /*4f900*/  STL.64 [R1+0x760], R48 ;  /* 0x0007603001007387 */ /* 0x000fe80000100a00 */
[----:B------:R-:W-:Y:S04]  /*4f910*/  STL.64 [R1+0x768], R50 ;  /* 0x0007683201007387 */ /* 0x000fe80000100a00 */
[----:B------:R-:W4:Y:S04]  /*4f920*/  LDL.LU.64 R12, [R1+0x390] ;  /* 0x00039000010c7983 */ /* 0x000f280000300a00 */
[----:B------:R-:W4:Y:S04]  /*4f930*/  LDL.LU.64 R14, [R1+0x398] ;  /* 0x00039800010e7983 */ /* 0x000f280000300a00 */
[----:B------:R-:W-:Y:S01]  /*4f940*/  STL.64 [R1+0x5768], R22 ;  /* 0x0057681601007387 */ /* 0x000fe20000100a00 */
[----:B---3--:R-:W-:-:S02]  /*4f950*/  IMAD.MOV.U32 R27, RZ, RZ, R57 ;  /* 0x000000ffff1b7224 */ /* 0x008fc400078e0039 */
[----:B------:R-:W-:Y:S01]  /*4f960*/  IMAD.MOV.U32 R30, RZ, RZ, R56 ;  /* 0x000000ffff1e7224 */ /* 0x000fe200078e0038 */
[----:B------:R-:W0:Y:S01]  /*4f970*/  S2R R26, SR_TID.X ;  /* 0x00000000001a7919 */ /* 0x000e220000002100 */
[----:B--2---:R1:W-:Y:S02]  /*4f980*/  STL.64 [R1+0x5760], R20 ;  /* 0x0057601401007387 */ /* 0x0043e40000100a00 */
[C---:B-1----:R-:W-:Y:S08]  /*4f990*/  HMMA.16816.F32.BF16 R20, R8.reuse, R56, R32 ;  /* 0x000000380814723c */ /* 0x042ff00000041820 */
[----:B----4-:R-:W-:Y:S11]  /*4f9a0*/  HMMA.16816.F32.BF16 R12, R8, R44, R12 ;  /* 0x0000002c080c723c */ /* 0x010ff6000004180c */
[----:B------:R-:W-:Y:S04]  /*4f9b0*/  STL.64 [R1+0x750], R20 ;  /* 0x0007501401007387 */ /* 0x000fe80000100a00 */
[----:B------:R-:W-:Y:S04]  /*4f9c0*/  STL.64 [R1+0x758], R22 ;  /* 0x0007581601007387 */ /* 0x000fe80000100a00 */
[----:B------:R-:W2:Y:S04]  /*4f9d0*/  LDL.64 R32, [R1+0x80] ;  /* 0x0000800001207983 */ /* 0x000ea80000100a00 */
[----:B------:R-:W-:Y:S04]  /*4f9e0*/  STL [R1+0x57c8], R27 ;  /* 0x0057c81b01007387 */ /* 0x000fe80000100800 */
[----:B------:R1:W-:Y:S04]  /*4f9f0*/  STL.64 [R1+0x57c0], R24 ;  /* 0x0057c01801007387 */ /* 0x0003e80000100a00 */
[----:B------:R-:W3:Y:S04]  /*4fa00*/  LDL.64 R56, [R1+0x50] ;  /* 0x0000500001387983 */ /* 0x000ee80000100a00 */
[----:B-1----:R-:W4:Y:S04]  /*4fa10*/  LDL.64 R24, [R1+0x70] ;  /* 0x0000700001187983 */ /* 0x002f280000100a00 */
[----:B------:R1:W-:Y:S04]  /*4fa20*/  STL.64 [R1+0x740], R12 ;  /* 0x0007400c01007387 */ /* 0x0003e80000100a00 */
[----:B------:R0:W-:Y:S04]  /*4fa30*/  STL.64 [R1+0x748], R14 ;  /* 0x0007480e01007387 */ /* 0x0001e80000100a00 */
[----:B-1----:R-:W2:Y:S04]  /*4fa40*/  LDL.LU.64 R12, [R1+0x310] ;  /* 0x00031000010c7983 */ /* 0x002ea80000300a00 */
[----:B0-----:R-:W2:Y:S01]  /*4fa50*/  LDL.LU.64 R14, [R1+0x318] ;  /* 0x00031800010e7983 */ /* 0x001ea20000300a00 */
[C---:B------:R-:W-:Y:S01]  /*4fa60*/  LOP3.LUT R3, R26.reuse, 0x7, RZ, 0xc0, !PT ;  /* 0x000000071a037812 */ /* 0x040fe200078ec0ff */
[----:B------:R-:W-:-:S04]  /*4fa70*/  IMAD.SHL.U32 R18, R26, 0x2, RZ ;  /* 0x000000021a127824 */ /* 0x000fc800078e00ff */
[----:B------:R-:W-:Y:S02]  /*4fa80*/  IMAD R3, R3, 0x110, RZ ;  /* 0x0000011003037824 */ /* 0x000fe400078e02ff */
[----:B------:R-:W-:-:S03]  /*4fa90*/  IMAD.SHL.U32 R60, R26, 0x80, RZ ;  /* 0x000000801a3c7824 */ /* 0x000fc600078e00ff */
[----:B------:R-:W-:-:S04]  /*4faa0*/  LOP3.LUT R18, R3, 0x10, R18, 0x78, !PT ;  /* 0x0000001003127812 */ /* 0x000fc800078e7812 */
[----:B------:R-:W-:-:S04]  /*4fab0*/  LOP3.LUT R18, R18, 0x800, R60, 0xf8, !PT ;  /* 0x0000080012127812 */ /* 0x000fc800078ef83c */
[----:B------:R-:W-:-:S05]  /*4fac0*/  LOP3.LUT R18, R18, 0x20, RZ, 0x3c, !PT ;  /* 0x0000002012127812 */ /* 0x000fca00078e3cff */
[----:B------:R-:W0:Y:S01]  /*4fad0*/  LDSM.16.MT88.4 R48, [R18+UR5+0x8000] ;  /* 0x008000051230783b */ /* 0x000e220008004200 */
[----:B------:R-:W-:Y:S02]  /*4fae0*/  IMAD.MOV.U32 R6, RZ, RZ, R44 ;  /* 0x000000ffff067224 */ /* 0x000fe400078e002c */
[----:B------:R-:W-:Y:S02]  /*4faf0*/  IMAD.MOV.U32 R3, RZ, RZ, R45 ;  /* 0x000000ffff037224 */ /* 0x000fe400078e002d */
[----:B------:R-:W-:Y:S02]  /*4fb00*/  IMAD.MOV.U32 R44, RZ, RZ, R19 ;  /* 0x000000ffff2c7224 */ /* 0x000fe400078e0013 */
[----:B------:R-:W-:Y:S01]  /*4fb10*/  IMAD.MOV.U32 R45, RZ, RZ, R7 ;  /* 0x000000ffff2d7224 */ /* 0x000fe200078e0007 */
[----:B------:R-:W-:Y:S04]  /*4fb20*/  STL [R1+0x57d8], R6 ;  /* 0x0057d80601007387 */ /* 0x000fe80000100800 */
[----:B------:R-:W-:Y:S04]  /*4fb30*/  STL.64 [R1+0x57d0], R4 ;  /* 0x0057d00401007387 */ /* 0x000fe80000100a00 */
[----:B------:R1:W-:Y:S04]  /*4fb40*/  STL.64 [R1+0x57e0], R44 ;  /* 0x0057e02c01007387 */ /* 0x0003e80000100a00 */
[----:B-1----:R-:W4:Y:S04]  /*4fb50*/  LDL.LU.64 R44, [R1+0x300] ;  /* 0x00030000012c7983 */ /* 0x002f280000300a00 */
[----:B------:R-:W4:Y:S04]  /*4fb60*/  LDL.LU.64 R46, [R1+0x308] ;  /* 0x00030800012e7983 */ /* 0x000f280000300a00 */
[----:B------:R-:W3:Y:S04]  /*4fb70*/  LDL.LU.64 R52, [R1+0x2e0] ;  /* 0x0002e00001347983 */ /* 0x000ee80000300a00 */
[----:B------:R-:W3:Y:S04]  /*4fb80*/  LDL.LU.64 R54, [R1+0x2e8] ;  /* 0x0002e80001367983 */ /* 0x000ee80000300a00 */
[----:B------:R-:W3:Y:S04]  /*4fb90*/  LDL.64 R20, [R1] ;  /* 0x0000000001147983 */ /* 0x000ee80000100a00 */
[----:B------:R-:W-:Y:S04]  /*4fba0*/  STL [R1+0x5758], R18 ;  /* 0x0057581201007387 */ /* 0x000fe80000100800 */
[----:B------:R1:W-:Y:S04]  /*4fbb0*/  STL.64 [R1+0x5750], R16 ;  /* 0x0057501001007387 */ /* 0x0003e80000100a00 */
[----:B-1----:R-:W3:Y:S04]  /*4fbc0*/  LDL.64 R16, [R1+0x60] ;  /* 0x0000600001107983 */ /* 0x002ee80000100a00 */
[----:B0-----:R-:W-:Y:S04]  /*4fbd0*/  STL.64 [R1+0x56e8], R50 ;  /* 0x0056e83201007387 */ /* 0x001fe80000100a00 */
[----:B------:R0:W-:Y:S04]  /*4fbe0*/  STL.64 [R1+0x56e0], R48 ;  /* 0x0056e03001007387 */ /* 0x0001e80000100a00 */
[----:B0-----:R-:W3:Y:S04]  /*4fbf0*/  LDL.LU.64 R48, [R1+0x2f0] ;  /* 0x0002f00001307983 */ /* 0x001ee80000300a00 */
[----:B------:R-:W3:Y:S01]  /*4fc00*/  LDL.LU.64 R50, [R1+0x2f8] ;  /* 0x0002f80001327983 */ /* 0x000ee20000300a00 */
[----:B--2---:R-:W-:-:S15]  /*4fc10*/  HMMA.16816.F32.BF16 R12, R8, R32, R12 ;  /* 0x00000020080c723c */ /* 0x004fde000004180c */
[----:B------:R-:W-:-:S04]  /*4fc20*/  NOP ;  /* 0x0000000000007918 */ /* 0x000fc80000000000 */
[----:B------:R0:W-:Y:S04]  /*4fc30*/  STL.64 [R1+0xf00], R12 ;  /* 0x000f000c01007387 */ /* 0x0001e80000100a00 */
[----:B------:R1:W-:Y:S04]  /*4fc40*/  STL.64 [R1+0xf08], R14 ;  /* 0x000f080e01007387 */ /* 0x0003e80000100a00 */
[----:B0-----:R-:W2:Y:S01]  /*4fc50*/  LDL.LU.64 R12, [R1+0x57f0] ;  /* 0x0057f000010c7983 */ /* 0x001ea20000300a00 */
[----:B-1----:R-:W-:Y:S02]  /*4fc60*/  IMAD.MOV.U32 R15, RZ, RZ, R32 ;  /* 0x000000ffff0f7224 */ /* 0x002fe400078e0020 */
[----:B------:R-:W-:-:S02]  /*4fc70*/  IMAD.MOV.U32 R14, RZ, RZ, R33 ;  /* 0x000000ffff0e7224 */ /* 0x000fc400078e0021 */
[----:B------:R-:W3:Y:S01]  /*4fc80*/  LDL.LU.64 R32, [R1+0x57e8] ;  /* 0x0057e80001207983 */ /* 0x000ee20000300a00 */
[C---:B----4-:R-:W-:Y:S03]  /*4fc90*/  HMMA.16816.F32.BF16 R44, R8.reuse, R24, R44 ;  /* 0x00000018082c723c */ /* 0x050fe6000004182c */
[----:B------:R-:W-:Y:S04]  /*4fca0*/  STL.64 [R1+0x5748], R14 ;  /* 0x0057480e01007387 */ /* 0x000fe80000100a00 */
[----:B--2---:R0:W-:Y:S04]  /*4fcb0*/  STL.64 [R1+0x5740], R12 ;  /* 0x0057400c01007387 */ /* 0x0041e80000100a00 */
[----:B0-----:R-:W2:Y:S08]  /*4fcc0*/  LDL.64 R12, [R1+0x30] ;  /* 0x00003000010c7983 */ /* 0x001eb00000100a00 */
[----:B------:R0:W-:Y:S04]  /*4fcd0*/  STL.64 [R1+0xef0], R44 ;  /* 0x000ef02c01007387 */ /* 0x0001e80000100a00 */
[----:B------:R1:W-:Y:S04]  /*4fce0*/  STL.64 [R1+0xef8], R46 ;  /* 0x000ef82e01007387 */ /* 0x0003e80000100a00 */
[----:B0-----:R-:W4:Y:S04]  /*4fcf0*/  LDL.LU.64 R44, [R1+0x2d0] ;  /* 0x0002d000012c7983 */ /* 0x001f280000300a00 */
[----:B-1----:R-:W4:Y:S01]  /*4fd00*/  LDL.LU.64 R46, [R1+0x2d8] ;  /* 0x0002d800012e7983 */ /* 0x002f220000300a00 */
[----:B---3--:R-:W-:Y:S01]  /*4fd10*/  HMMA.16816.F32.BF16 R48, R8, R16, R48 ;  /* 0x000000100830723c */ /* 0x008fe20000041830 */
[----:B------:R-:W-:-:S02]  /*4fd20*/  IMAD.MOV.U32 R42, RZ, RZ, R16 ;  /* 0x000000ffff2a7224 */ /* 0x000fc400078e0010 */
[----:B------:R-:W-:-:S05]  /*4fd30*/  IMAD.MOV.U32 R39, RZ, RZ, R17 ;  /* 0x000000ffff277224 */ /* 0x000fca00078e0011 */
[----:B------:R-:W-:Y:S01]  /*4fd40*/  HMMA.16816.F32.BF16 R16, R8, R56, R52 ;  /* 0x000000380810723c */ /* 0x000fe20000041834 */
[----:B------:R-:W-:Y:S02]  /*4fd50*/  IMAD.MOV.U32 R4, RZ, RZ, R2 ;  /* 0x000000ffff047224 */ /* 0x000fe400078e0002 */
[----:B------:R-:W-:Y:S02]  /*4fd60*/  IMAD.MOV.U32 R5, RZ, RZ, R0 ;  /* 0x000000ffff057224 */ /* 0x000fe400078e0000 */
[----:B------:R-:W-:Y:S02]  /*4fd70*/  IMAD.MOV.U32 R38, RZ, RZ, R24 ;  /* 0x000000ffff267224 */ /* 0x000fe400078e0018 */
[----:B------:R-:W-:Y:S02]  /*4fd80*/  IMAD.MOV.U32 R35, RZ, RZ, R25 ;  /* 0x000000ffff237224 */ /* 0x000fe400078e0019 */
[----:B------:R-:W2:Y:S04]  /*4fd90*/  LDL.LU.64 R24, [R1+0x2c0] ;  /* 0x0002c00001187983 */ /* 0x000ea80000300a00 */
[----:B------:R-:W2:Y:S01]  /*4fda0*/  LDL.LU.64 R26, [R1+0x2c8] ;  /* 0x0002c800011a7983 */ /* 0x000ea20000300a00 */
[----:B------:R-:W-:Y:S01]  /*4fdb0*/  MOV R34, R56 ;  /* 0x0000003800227202 */ /* 0x000fe20000000f00 */
[----:B------:R-:W-:-:S02]  /*4fdc0*/  IMAD.MOV.U32 R31, RZ, RZ, R57 ;  /* 0x000000ffff1f7224 */ /* 0x000fc400078e0039 */
[----:B------:R0:W-:Y:S04]  /*4fdd0*/  STL.64 [R1+0xee0], R48 ;  /* 0x000ee03001007387 */ /* 0x0001e80000100a00 */
[----:B------:R1:W-:Y:S04]  /*4fde0*/  STL.64 [R1+0xee8], R50 ;  /* 0x000ee83201007387 */ /* 0x0003e80000100a00 */
[----:B------:R3:W-:Y:S04]  /*4fdf0*/  STL.64 [R1+0xed0], R16 ;  /* 0x000ed01001007387 */ /* 0x0007e80000100a00 */
[----:B------:R0:W-:Y:S04]  /*4fe00*/  STL.64 [R1+0xed8], R18 ;  /* 0x000ed81201007387 */ /* 0x0001e80000100a00 */
[----:B------:R-:W2:Y:S04]  /*4fe10*/  LDL.LU.64 R52, [R1+0x2b0] ;  /* 0x0002b00001347983 */ /* 0x000ea80000300a00 */
[----:B------:R-:W2:Y:S04]  /*4fe20*/  LDL.LU.64 R54, [R1+0x2b8] ;  /* 0x0002b80001367983 */ /* 0x000ea80000300a00 */
[----:B------:R-:W2:Y:S04]  /*4fe30*/  LDL.LU.64 R56, [R1+0x2a0] ;  /* 0x0002a00001387983 */ /* 0x000ea80000300a00 */
[----:B------:R-:W2:Y:S04]  /*4fe40*/  LDL.LU.64 R58, [R1+0x2a8] ;  /* 0x0002a800013a7983 */ /* 0x000ea80000300a00 */
[----:B0-----:R-:W2:Y:S04]  /*4fe50*/  LDL.LU.64 R48, [R1+0x290] ;  /* 0x0002900001307983 */ /* 0x001ea80000300a00 */
[----:B-1----:R-:W2:Y:S04]  /*4fe60*/  LDL.LU.64 R50, [R1+0x298] ;  /* 0x0002980001327983 */ /* 0x002ea80000300a00 */
[----:B---3--:R-:W3:Y:S04]  /*4fe70*/  LDL.LU.64 R16, [R1+0x280] ;  /* 0x0002800001107983 */ /* 0x008ee80000300a00 */
[----:B------:R-:W3:Y:S01]  /*4fe80*/  LDL.LU.64 R18, [R1+0x288] ;  /* 0x0002880001127983 */ /* 0x000ee20000300a00 */
[----:B----4-:R-:W-:Y:S03]  /*4fe90*/  HMMA.16816.F32.BF16 R4, R8, R4, R44 ;  /* 0x000000040804723c */ /* 0x010fe6000004182c */
[----:B------:R-:W4:-:S15]  /*4fea0*/  LDL.LU.64 R44, [R1+0x57e0] ;  /* 0x0057e000012c7983 */ /* 0x000f1e0000300a00 */
[----:B------:R-:W-:Y:S01]  /*4feb0*/  NOP ;  /* 0x0000000000007918 */ /* 0x000fe20000000000 */
[----:B------:R-:W-:Y:S04]  /*4fec0*/  STL.64 [R1+0xec0], R4 ;  /* 0x000ec00401007387 */ /* 0x000fe80000100a00 */
[----:B------:R0:W-:Y:S04]  /*4fed0*/  STL.64 [R1+0xec8], R6 ;  /* 0x000ec80601007387 */ /* 0x0001e80000100a00 */
[----:B0-----:R-:W3:Y:S04]  /*4fee0*/  LDL.LU R6, [R1+0x57d8] ;  /* 0x0057d80001067983 */ /* 0x001ee80000300800 */
[----:B------:R-:W4:Y:S01]  /*4fef0*/  LDL.LU.64 R4, [R1+0x57d0] ;  /* 0x0057d00001047983 */ /* 0x000f220000300a00 */
[----:B--2---:R-:W-:Y:S01]  /*4ff00*/  HMMA.16816.F32.BF16 R24, R8, R12, R24 ;  /* 0x0000000c0818723c */ /* 0x004fe20000041818 */
[----:B------:R-:W-:-:S15]  /*4ff10*/  IMAD.MOV.U32 R7, RZ, RZ, R13 ;  /* 0x000000ffff077224 */ /* 0x000fde00078e000d */
[----:B------:R-:W-:-:S03]  /*4ff20*/  NOP ;  /* 0x0000000000007918 */ /* 0x000fc60000000000 */
[----:B------:R-:W-:Y:S04]  /*4ff30*/  STL.64 [R1+0xeb0], R24 ;  /* 0x000eb01801007387 */ /* 0x000fe80000100a00 */
[----:B------:R0:W-:Y:S04]  /*4ff40*/  STL.64 [R1+0xeb8], R26 ;  /* 0x000eb81a01007387 */ /* 0x0001e80000100a00 */
[----:B0-----:R-:W2:Y:S04]  /*4ff50*/  LDL.LU R27, [R1+0x57c8] ;  /* 0x0057c800011b7983 */ /* 0x001ea80000300800 */
[----:B------:R-:W2:Y:S01]  /*4ff60*/  LDL.LU.64 R24, [R1+0x57c0] ;  /* 0x0057c00001187983 */ /* 0x000ea20000300a00 */
[----:B------:R-:W-:-:S03]  /*4ff70*/  IMAD.MOV.U32 R26, RZ, RZ, R12 ;  /* 0x000000ffff1a7224 */ /* 0x000fc600078e000c */
[----:B------:R-:W2:Y:S04]  /*4ff80*/  LDL.LU.64 R12, [R1+0x270] ;  /* 0x00027000010c7983 */ /* 0x000ea80000300a00 */
[----:B------:R-:W2:Y:S04]  /*4ff90*/  LDL.LU.64 R14, [R1+0x278] ;  /* 0x00027800010e7983 */ /* 0x000ea80000300a00 */
[----:B---3--:R-:W-:Y:S04]  /*4ffa0*/  STL.64 [R1+0x5738], R6 ;  /* 0x0057380601007387 */ /* 0x008fe80000100a00 */
[----:B----4-:R0:W-:Y:S04]  /*4ffb0*/  STL.64 [R1+0x5730], R4 ;  /* 0x0057300401007387 */ /* 0x0101e80000100a00 */
[----:B0-----:R-:W3:Y:S01]  /*4ffc0*/  LDL.64 R4, [R1+0x10] ;  /* 0x0000100001047983 */ /* 0x001ee20000100a00 */
[----:B------:R-:W-:Y:S03]  /*4ffd0*/  HMMA.16816.F32.BF16 R44, R8, R44, R52 ;  /* 0x0000002c082c723c */ /* 0x000fe60000041834 */
[----:B------:R-:W4:Y:S04]  /*4ffe0*/  LDL.LU.64 R54, [R1+0x57b8] ;  /* 0x0057b80001367983 */ /* 0x000f280000300a00 */
[----:B------:R-:W2:-:S12]  /*4fff0*/  LDL.LU.64 R52, [R1+0x57b0] ;  /* 0x0057b00001347983 */ /* 0x000e980000300a00 */
[----:B------:R-:W-:Y:S04]  /*50000*/  STL.64 [R1+0xea0], R44 ;  /* 0x000ea02c01007387 */ /* 0x000fe80000100a00 */
[----:B------:R0:W-:Y:S04]  /*50010*/  STL.64 [R1+0xea8], R46 ;  /* 0x000ea82e01007387 */ /* 0x0001e80000100a00 */
[----:B0-----:R-:W2:Y:S04]  /*50020*/  LDL.LU.64 R46, [R1+0x57a8] ;  /* 0x0057a800012e7983 */ /* 0x001ea80000300a00 */
[----:B------:R-:W2:Y:S01]  /*50030*/  LDL.LU.64 R44, [R1+0x57a0] ;  /* 0x0057a000012c7983 */ /* 0x000ea20000300a00 */
[----:B---3--:R-:W-:-:S15]  /*50040*/  HMMA.16816.F32.BF16 R56, R8, R4, R56 ;  /* 0x000000040838723c */ /* 0x008fde0000041838 */
[----:B------:R-:W-:-:S04]  /*50050*/  NOP ;  /* 0x0000000000007918 */ /* 0x000fc80000000000 */
[----:B------:R-:W-:Y:S04]  /*50060*/  STL.64 [R1+0xe90], R56 ;  /* 0x000e903801007387 */ /* 0x000fe80000100a00 */
[----:B------:R0:W-:Y:S04]  /*50070*/  STL.64 [R1+0xe98], R58 ;  /* 0x000e983a01007387 */ /* 0x0001e80000100a00 */
[----:B0-----:R-:W3:Y:S04]  /*50080*/  LDL.LU.64 R58, [R1+0x5798] ;  /* 0x00579800013a7983 */ /* 0x001ee80000300a00 */
[----:B------:R-:W2:Y:S01]  /*50090*/  LDL.LU.64 R56, [R1+0x5790] ;  /* 0x0057900001387983 */ /* 0x000ea20000300a00 */
[----:B------:R-:W-:-:S02]  /*500a0*/  IMAD.MOV.U32 R2, RZ, RZ, R4 ;  /* 0x000000ffff027224 */ /* 0x000fc400078e0004 */
[----:B------:R-:W-:Y:S02]  /*500b0*/  IMAD.MOV.U32 R0, RZ, RZ, R5 ;  /* 0x000000ffff007224 */ /* 0x000fe400078e0005 */
[----:B------:R-:W-:-:S15]  /*500c0*/  HMMA.16816.F32.BF16 R4, R8, R20, R48 ;  /* 0x000000140804723c */ /* 0x000fde0000041830 */
[----:B------:R-:W-:-:S04]  /*500d0*/  NOP ;  /* 0x0000000000007918 */ /* 0x000fc80000000000 */
[----:B------:R-:W-:Y:S04]  /*500e0*/  STL.64 [R1+0xe80], R4 ;  /* 0x000e800401007387 */ /* 0x000fe80000100a00 */
[----:B------:R2:W-:Y:S02]  /*500f0*/  STL.64 [R1+0xe88], R6 ;  /* 0x000e880601007387 */ /* 0x0005e40000100a00 */
[----:B--2---:R-:W-:Y:S02]  /*50100*/  HMMA.16816.F32.BF16 R4, R8, R56, R16 ;  /* 0x000000380804723c */ /* 0x004fe40000041810 */
[----:B---3--:R-:W-:Y:S04]  /*50110*/  STL.64 [R1+0x5640], R58 ;  /* 0x0056403a01007387 */ /* 0x008fe80000100a00 */
[----:B------:R0:W-:-:S13]  /*50120*/  STL.64 [R1+0x5638], R56 ;  /* 0x0056383801007387 */ /* 0x0001da0000100a00 */
[----:B------:R-:W-:Y:S04]  /*50130*/  STL.64 [R1+0xe70], R4 ;  /* 0x000e700401007387 */ /* 0x000fe80000100a00 */
[----:B------:R1:W-:Y:S04]  /*50140*/  STL.64 [R1+0xe78], R6 ;  /* 0x000e780601007387 */ /* 0x0003e80000100a00 */
[----:B0-----:R-:W2:Y:S01]  /*50150*/  LDL.64 R56, [R1+0xf0] ;  /* 0x0000f00001387983 */ /* 0x001ea20000100a00 */
[----:B-1----:R-:W-:Y:S01]  /*50160*/  HMMA.16816.F32.BF16 R4, R8, R52, R12 ;  /* 0x000000340804723c */ /* 0x002fe2000004180c */
[----:B------:R-:W-:-:S02]  /*50170*/  IMAD.MOV.U32 R60, RZ, RZ, R20 ;  /* 0x000000ffff3c7224 */ /* 0x000fc400078e0014 */
[----:B------:R-:W-:Y:S01]  /*50180*/  IMAD.MOV.U32 R43, RZ, RZ, R21 ;  /* 0x000000ffff2b7224 */ /* 0x000fe200078e0015 */
[----:B--2---:R4:W-:Y:S04]  /*50190*/  STL.64 [R1+0x56f0], R56 ;  /* 0x0056f03801007387 */ /* 0x0049e80000100a00 */
[----:B------:R-:W2:Y:S04]  /*501a0*/  LDL.LU.64 R20, [R1+0x260] ;  /* 0x0002600001147983 */ /* 0x000ea80000300a00 */
[----:B------:R-:W2:Y:S07]  /*501b0*/  LDL.LU.64 R22, [R1+0x268] ;  /* 0x0002680001167983 */ /* 0x000eae0000300a00 */
[----:B------:R-:W-:Y:S04]  /*501c0*/  STL.64 [R1+0xe60], R4 ;  /* 0x000e600401007387 */ /* 0x000fe80000100a00 */
[----:B------:R-:W-:Y:S04]  /*501d0*/  STL.64 [R1+0xe68], R6 ;  /* 0x000e680601007387 */ /* 0x000fe80000100a00 */
[----:B------:R-:W3:Y:S04]  /*501e0*/  LDL.LU.64 R16, [R1+0x250] ;  /* 0x0002500001107983 */ /* 0x000ee80000300a00 */
[----:B------:R-:W3:Y:S01]  /*501f0*/  LDL.LU.64 R18, [R1+0x258] ;  /* 0x0002580001127983 */ /* 0x000ee20000300a00 */
[----:B----4-:R-:W-:-:S02]  /*50200*/  IMAD.MOV.U32 R56, RZ, RZ, R55 ;  /* 0x000000ffff387224 */ /* 0x010fc400078e0037 */
[----:B------:R-:W-:Y:S01]  /*50210*/  IMAD.MOV.U32 R57, RZ, RZ, R54 ;  /* 0x000000ffff397224 */ /* 0x000fe200078e0036 */
[----:B------:R-:W4:Y:S04]  /*50220*/  LDL.LU R55, [R1+0x5788] ;  /* 0x0057880001377983 */ /* 0x000f280000300800 */
[----:B------:R-:W4:Y:S04]  /*50230*/  LDL.LU R54, [R1+0x5784] ;  /* 0x0057840001367983 */ /* 0x000f280000300800 */
[----:B------:R0:W-:Y:S02]  /*50240*/  STL.64 [R1+0x5700], R56 ;  /* 0x0057003801007387 */ /* 0x0001e40000100a00 */
[----:B0-----:R-:W-:-:S02]  /*50250*/  IMAD.MOV.U32 R56, RZ, RZ, R44 ;  /* 0x000000ffff387224 */ /* 0x001fc400078e002c */
[----:B------:R-:W-:Y:S01]  /*50260*/  IMAD.MOV.U32 R57, RZ, RZ, R45 ;  /* 0x000000ffff397224 */ /* 0x000fe200078e002d */
[----:B------:R-:W2:Y:S04]  /*50270*/  LDL.LU R44, [R1+0x5780] ;  /* 0x00578000012c7983 */ /* 0x000ea80000300800 */
[----:B------:R-:W2:Y:S04]  /*50280*/  LDL.LU R45, [R1+0x577c] ;  /* 0x00577c00012d7983 */ /* 0x000ea80000300800 */
[----:B------:R-:W2:Y:S04]  /*50290*/  LDL.LU.64 R12, [R1+0x240] ;  /* 0x00024000010c7983 */ /* 0x000ea80000300a00 */
[----:B------:R-:W3:Y:S04]  /*502a0*/  LDL.LU.64 R14, [R1+0x248] ;  /* 0x00024800010e7983 */ /* 0x000ee80000300a00 */
[----:B------:R-:W3:Y:S04]  /*502b0*/  LDL.LU.64 R4, [R1+0x230] ;  /* 0x0002300001047983 */ /* 0x000ee80000300a00 */
[----:B------:R-:W3:Y:S04]  /*502c0*/  LDL.LU.64 R6, [R1+0x238] ;  /* 0x0002380001067983 */ /* 0x000ee80000300a00 */
[----:B------:R0:W-:Y:S02]  /*502d0*/  STL.64 [R1+0x5710], R56 ;  /* 0x0057103801007387 */ /* 0x0001e40000100a00 */
[----:B0-----:R-:W-:-:S02]  /*502e0*/  IMAD.MOV.U32 R56, RZ, RZ, R37 ;  /* 0x000000ffff387224 */ /* 0x001fc400078e0025 */
[----:B----4-:R-:W-:Y:S04]  /*502f0*/  STL.64 [R1+0x5630], R54 ;  /* 0x0056303601007387 */ /* 0x010fe80000100a00 */
[----:B------:R0:W-:Y:S02]  /*50300*/  STL.64 [R1+0x5628], R52 ;  /* 0x0056283401007387 */ /* 0x0001e40000100a00 */
[----:B0-----:R-:W-:Y:S02]  /*50310*/  IMAD.MOV.U32 R52, RZ, RZ, R40 ;  /* 0x000000ffff347224 */ /* 0x001fe400078e0028 */
[----:B------:R-:W-:Y:S01]  /*50320*/  IMAD.MOV.U32 R53, RZ, RZ, R41 ;  /* 0x000000ffff357224 */ /* 0x000fe200078e0029 */
[----:B------:R-:W4:Y:S04]  /*50330*/  LDL.LU R40, [R1+0x5778] ;  /* 0x0057780001287983 */ /* 0x000f280000300800 */
[----:B------:R-:W4:Y:S04]  /*50340*/  LDL.LU R41, [R1+0x5774] ;  /* 0x0057740001297983 */ /* 0x000f280000300800 */
[----:B------:R-:W4:Y:S01]  /*50350*/  LDL.LU R37, [R1+0x5770] ;  /* 0x0057700001257983 */ /* 0x000f220000300800 */
[----:B--2---:R-:W-:Y:S01]  /*50360*/  HMMA.16816.F32.BF16 R20, R8, R44, R20 ;  /* 0x0000002c0814723c */ /* 0x004fe20000041814 */
[----:B------:R-:W-:-:S07]  /*50370*/  IMAD.MOV.U32 R57, RZ, RZ, R61 ;  /* 0x000000ffff397224 */ /* 0x000fce00078e003d */
[C---:B---3--:R-:W-:Y:S01]  /*50380*/  HMMA.16816.F32.BF16 R4, R8.reuse, R32, R4 ;  /* 0x000000200804723c */ /* 0x048fe20000041804 */
[----:B------:R-:W-:Y:S04]  /*50390*/  STL.64 [R1+0x5728], R56 ;  /* 0x0057283801007387 */ /* 0x000fe80000100a00 */
[----:B------:R-:W-:Y:S04]  /*503a0*/  STL.64 [R1+0x56f8], R52 ;  /* 0x0056f83401007387 */ /* 0x000fe80000100a00 */
[----:B------:R-:W-:Y:S04]  /*503b0*/  STL.64 [R1+0x5650], R46 ;  /* 0x0056502e01007387 */ /* 0x000fe80000100a00 */
[----:B------:R0:W-:Y:S04]  /*503c0*/  STL.64 [R1+0x5648], R44 ;  /* 0x0056482c01007387 */ /* 0x0001e80000100a00 */
[----:B------:R1:W-:Y:S04]  /*503d0*/  STL.64 [R1+0xe50], R20 ;  /* 0x000e501401007387 */ /* 0x0003e80000100a00 */
[----:B------:R2:W-:Y:S01]  /*503e0*/  STL.64 [R1+0xe58], R22 ;  /* 0x000e581601007387 */ /* 0x0005e20000100a00 */
[C---:B----4-:R-:W-:Y:S08]  /*503f0*/  HMMA.16816.F32.BF16 R16, R8.reuse, R40, R16 ;  /* 0x000000280810723c */ /* 0x050ff00000041810 */
[C---:B------:R-:W-:Y:S01]  /*50400*/  HMMA.16816.F32.BF16 R12, R8.reuse, R36, R12 ;  /* 0x00000024080c723c */ /* 0x040fe2000004180c */
[----:B------:R-:W-:Y:S10]  /*50410*/  STL.64 [R1+0x5658], R40 ;  /* 0x0056582801007387 */ /* 0x000ff40000100a00 */
[----:B------:R3:W-:Y:S04]  /*50420*/  STL.64 [R1+0xe40], R16 ;  /* 0x000e401001007387 */ /* 0x0007e80000100a00 */
[----:B------:R4:W-:Y:S04]  /*50430*/  STL.64 [R1+0xe48], R18 ;  /* 0x000e481201007387 */ /* 0x0009e80000100a00 */
[----:B------:R-:W-:Y:S04]  /*50440*/  STL.64 [R1+0x5660], R36 ;  /* 0x0056602401007387 */ /* 0x000fe80000100a00 */
[----:B------:R-:W-:Y:S04]  /*50450*/  STL.64 [R1+0x5708], R38 ;  /* 0x0057082601007387 */ /* 0x000fe80000100a00 */
[----:B------:R1:W-:Y:S04]  /*50460*/  STL.64 [R1+0xe30], R12 ;  /* 0x000e300c01007387 */ /* 0x0003e80000100a00 */
[----:B------:R1:W-:Y:S04]  /*50470*/  STL.64 [R1+0xe38], R14 ;  /* 0x000e380e01007387 */ /* 0x0003e80000100a00 */
[----:B0-----:R-:W4:Y:S04]  /*50480*/  LDL.LU.64 R44, [R1+0x220] ;  /* 0x00022000012c7983 */ /* 0x001f280000300a00 */
[----:B------:R-:W4:Y:S04]  /*50490*/  LDL.LU.64 R46, [R1+0x228] ;  /* 0x00022800012e7983 */ /* 0x000f280000300a00 */
[----:B------:R0:W-:Y:S04]  /*504a0*/  STL.64 [R1+0xe20], R4 ;  /* 0x000e200401007387 */ /* 0x0001e80000100a00 */
[----:B------:R0:W-:Y:S04]  /*504b0*/  STL.64 [R1+0xe28], R6 ;  /* 0x000e280601007387 */ /* 0x0001e80000100a00 */
[----:B-1----:R-:W4:Y:S04]  /*504c0*/  LDL.LU.64 R20, [R1+0x210] ;  /* 0x0002100001147983 */ /* 0x002f280000300a00 */
[----:B--2---:R-:W2:Y:S04]  /*504d0*/  LDL.LU.64 R22, [R1+0x218] ;  /* 0x0002180001167983 */ /* 0x004ea80000300a00 */
[----:B---3--:R-:W3:Y:S04]  /*504e0*/  LDL.LU.64 R16, [R1+0x200] ;  /* 0x0002000001107983 */ /* 0x008ee80000300a00 */
[----:B----4-:R-:W3:Y:S04]  /*504f0*/  LDL.LU.64 R18, [R1+0x208] ;  /* 0x0002080001127983 */ /* 0x010ee80000300a00 */
[----:B------:R-:W4:Y:S04]  /*50500*/  LDL.LU.64 R12, [R1+0x1f0] ;  /* 0x0001f000010c7983 */ /* 0x000f280000300a00 */
[----:B------:R-:W4:Y:S04]  /*50510*/  LDL.LU.64 R14, [R1+0x1f8] ;  /* 0x0001f800010e7983 */ /* 0x000f280000300a00 */
[----:B0-----:R-:W3:Y:S04]  /*50520*/  LDL.LU.64 R4, [R1+0x1e0] ;  /* 0x0001e00001047983 */ /* 0x001ee80000300a00 */
[----:B------:R-:W3:Y:S04]  /*50530*/  LDL.LU.64 R6, [R1+0x1e8] ;  /* 0x0001e80001067983 */ /* 0x000ee80000300a00 */
[----:B------:R-:W3:Y:S04]  /*50540*/  LDL.LU.64 R56, [R1+0x1d0] ;  /* 0x0001d00001387983 */ /* 0x000ee80000300a00 */
[----:B------:R-:W3:Y:S04]  /*50550*/  LDL.LU.64 R58, [R1+0x1d8] ;  /* 0x0001d800013a7983 */ /* 0x000ee80000300a00 */
[----:B------:R-:W3:Y:S04]  /*50560*/  LDL.LU.64 R36, [R1+0x1b0] ;  /* 0x0001b00001247983 */ /* 0x000ee80000300a00 */
[----:B------:R-:W3:Y:S01]  /*50570*/  LDL.LU.64 R38, [R1+0x1b8] ;  /* 0x0001b80001267983 */ /* 0x000ee20000300a00 */
[C---:B------:R-:W-:Y:S08]  /*50580*/  HMMA.16816.F32.BF16 R44, R8.reuse, R28, R44 ;  /* 0x0000001c082c723c */ /* 0x040ff0000004182c */
[C---:B--2---:R-:W-:Y:S01]  /*50590*/  HMMA.16816.F32.BF16 R20, R8.reuse, R24, R20 ;  /* 0x000000180814723c */ /* 0x044fe20000041814 */
[----:B---3--:R-:W-:Y:S04]  /*505a0*/  STL.64 [R1+0x5720], R38 ;  /* 0x0057202601007387 */ /* 0x008fe80000100a00 */
[----:B------:R0:W-:Y:S04]  /*505b0*/  STL.64 [R1+0x5718], R36 ;  /* 0x0057182401007387 */ /* 0x0001e80000100a00 */
[----:B0-----:R-:W2:Y:S04]  /*505c0*/  LDL.LU.64 R36, [R1+0x1c0] ;  /* 0x0001c00001247983 */ /* 0x001ea80000300a00 */
[----:B------:R-:W2:Y:S04]  /*505d0*/  LDL.LU.64 R38, [R1+0x1c8] ;  /* 0x0001c80001267983 */ /* 0x000ea80000300a00 */
[----:B------:R-:W3:Y:S04]  /*505e0*/  LDL.LU.64 R52, [R1+0x1a0] ;  /* 0x0001a00001347983 */ /* 0x000ee80000300a00 */
[----:B------:R-:W3:Y:S04]  /*505f0*/  LDL.LU.64 R54, [R1+0x1a8] ;  /* 0x0001a80001367983 */ /* 0x000ee80000300a00 */
[----:B------:R-:W2:Y:S04]  /*50600*/  LDL.LU.64 R48, [R1+0x190] ;  /* 0x0001900001307983 */ /* 0x000ea80000300a00 */
[----:B------:R-:W2:Y:S04]  /*50610*/  LDL.LU.64 R50, [R1+0x198] ;  /* 0x0001980001327983 */ /* 0x000ea80000300a00 */
[----:B------:R-:W-:Y:S04]  /*50620*/  STL.64 [R1+0x5668], R32 ;  /* 0x0056682001007387 */ /* 0x000fe80000100a00 */
[----:B------:R0:W-:Y:S04]  /*50630*/  STL.64 [R1+0xe10], R44 ;  /* 0x000e102c01007387 */ /* 0x0001e80000100a00 */
[----:B------:R1:W-:Y:S04]  /*50640*/  STL.64 [R1+0xe18], R46 ;  /* 0x000e182e01007387 */ /* 0x0003e80000100a00 */
[----:B0-----:R-:W2:Y:S04]  /*50650*/  LDL.LU.64 R44, [R1+0x1740] ;  /* 0x00174000012c7983 */ /* 0x001ea80000300a00 */
[----:B-1----:R-:W2:Y:S04]  /*50660*/  LDL.LU.64 R46, [R1+0x1748] ;  /* 0x00174800012e7983 */ /* 0x002ea80000300a00 */
[----:B------:R-:W-:Y:S04]  /*50670*/  STL.64 [R1+0x5620], R28 ;  /* 0x0056201c01007387 */ /* 0x000fe80000100a00 */
[----:B------:R-:W-:Y:S04]  /*50680*/  STL.64 [R1+0xe00], R20 ;  /* 0x000e001401007387 */ /* 0x000fe80000100a00 */
[----:B------:R0:W-:Y:S04]  /*50690*/  STL.64 [R1+0xe08], R22 ;  /* 0x000e081601007387 */ /* 0x0001e80000100a00 */
[----:B0-----:R-:W2:Y:S04]  /*506a0*/  LDL.LU.64 R22, [R1+0x5768] ;  /* 0x0057680001167983 */ /* 0x001ea80000300a00 */
[----:B------:R-:W2:Y:S04]  /*506b0*/  LDL.LU.64 R20, [R1+0x5760] ;  /* 0x0057600001147983 */ /* 0x000ea80000300a00 */
[----:B------:R-:W3:Y:S04]  /*506c0*/  LDL.64 R40, [R1+0xe0] ;  /* 0x0000e00001287983 */ /* 0x000ee80000100a00 */
[----:B------:R-:W-:Y:S01]  /*506d0*/  STL.64 [R1+0x56c8], R24 ;  /* 0x0056c81801007387 */ /* 0x000fe20000100a00 */
[----:B--2---:R-:W-:-:S15]  /*506e0*/  HMMA.16816.F32.BF16 R16, R8, R20, R16 ;  /* 0x000000140810723c */ /* 0x004fde0000041810 */
[----:B------:R-:W-:-:S04]  /*506f0*/  NOP ;  /* 0x0000000000007918 */ /* 0x000fc80000000000 */
[----:B------:R-:W-:Y:S04]  /*50700*/  STL.64 [R1+0xdf0], R16 ;  /* 0x000df01001007387 */ /* 0x000fe80000100a00 */
[----:B------:R0:W-:Y:S04]  /*50710*/  STL.64 [R1+0xdf8], R18 ;  /* 0x000df81201007387 */ /* 0x0001e80000100a00 */
[----:B0-----:R-:W2:Y:S04]  /*50720*/  LDL.LU R18, [R1+0x5758] ;  /* 0x0057580001127983 */ /* 0x001ea80000300800 */
[----:B------:R-:W4:Y:S04]  /*50730*/  LDL.LU.64 R16, [R1+0x5750] ;  /* 0x0057500001107983 */ /* 0x000f280000300a00 */
[----:B------:R-:W-:Y:S01]  /*50740*/  STL.64 [R1+0x56d8], R20 ;  /* 0x0056d81401007387 */ /* 0x000fe20000100a00 */
[----:B----4-:R-:W-:-:S15]  /*50750*/  HMMA.16816.F32.BF16 R12, R8, R16, R12 ;  /* 0x00000010080c723c */ /* 0x010fde000004180c */
[----:B------:R-:W-:-:S04]  /*50760*/  NOP ;  /* 0x0000000000007918 */ /* 0x000fc80000000000 */
[----:B------:R-:W-:Y:S04]  /*50770*/  STL.64 [R1+0xde0], R12 ;  /* 0x000de00c01007387 */ /* 0x000fe80000100a00 */
[----:B------:R0:W-:Y:S04]  /*50780*/  STL.64 [R1+0xde8], R14 ;  /* 0x000de80e01007387 */ /* 0x0001e80000100a00 */
[----:B0-----:R-:W4:Y:S04]  /*50790*/  LDL.LU.64 R14, [R1+0x5748] ;  /* 0x00574800010e7983 */ /* 0x001f280000300a00 */
[----:B------:R-:W2:Y:S02]  /*507a0*/  LDL.LU.64 R12, [R1+0x5740] ;  /* 0x00574000010c7983 */ /* 0x000ea40000300a00 */
[----:B--2---:R-:W-:-:S15]  /*507b0*/  HMMA.16816.F32.BF16 R4, R8, R12, R4 ;  /* 0x0000000c0804723c */ /* 0x004fde0000041804 */
[----:B------:R-:W-:-:S04]  /*507c0*/  NOP ;  /* 0x0000000000007918 */ /* 0x000fc80000000000 */
[----:B------:R-:W-:Y:S04]  /*507d0*/  STL.64 [R1+0xdd0], R4 ;  /* 0x000dd00401007387 */ /* 0x000fe80000100a00 */
[----:B------:R0:W-:Y:S04]  /*507e0*/  STL.64 [R1+0xdd8], R6 ;  /* 0x000dd80601007387 */ /* 0x0001e80000100a00 */
[----:B0-----:R-:W2:Y:S04]  /*507f0*/  LDL.LU.64 R6, [R1+0x5738] ;  /* 0x0057380001067983 */ /* 0x001ea80000300a00 */
[----:B------:R-:W2:Y:S02]  /*50800*/  LDL.LU.64 R4, [R1+0x5730] ;  /* 0x0057300001047983 */ /* 0x000ea40000300a00 */
[----:B--2---:R-:W-:-:S15]  /*50810*/  HMMA.16816.F32.BF16 R56, R8, R4, R56 ;  /* 0x000000040838723c */ /* 0x004fde0000041838 */
[----:B------:R-:W-:-:S04]  /*50820*/  NOP ;  /* 0x0000000000007918 */ /* 0x000fc80000000000 */
[----:B------:R0:W-:Y:S04]  /*50830*/  STL.64 [R1+0xdc0], R56 ;  /* 0x000dc03801007387 */ /* 0x0001e80000100a00 */
[----:B------:R1:W-:Y:S04]  /*50840*/  STL.64 [R1+0xdc8], R58 ;  /* 0x000dc83a01007387 */ /* 0x0003e80000100a00 */
[----:B0-----:R-:W1:Y:S04]  /*50850*/  LDL.LU.64 R56, [R1+0x5728] ;  /* 0x0057280001387983 */ /* 0x001e680000300a00 */
[----:B------:R-:W-:Y:S01]  /*50860*/  STL.64 [R1+0x56c0], R4 ;  /* 0x0056c00401007387 */ /* 0x000fe20000100a00 */
[----:B-1----:R-:W-:Y:S03]  /*50870*/  HMMA.16816.F32.BF16 R56, R8, R56, R36 ;  /* 0x000000380838723c */ /* 0x002fe60000041824 */
[----:B------:R-:W2:Y:S04]  /*50880*/  LDL.LU.64 R38, [R1+0x5720] ;  /* 0x0057200001267983 */ /* 0x000ea80000300a00 */
[----:B------:R-:W2:-:S12]  /*50890*/  LDL.LU.64 R36, [R1+0x5718] ;  /* 0x0057180001247983 */ /* 0x000e980000300a00 */
[----:B------:R0:W-:Y:S04]  /*508a0*/  STL.64 [R1+0xdb0], R56 ;  /* 0x000db03801007387 */ /* 0x0001e80000100a00 */
[----:B------:R2:W-:Y:S04]  /*508b0*/  STL.64 [R1+0xdb8], R58 ;  /* 0x000db83a01007387 */ /* 0x0005e80000100a00 */
[----:B0-----:R-:W2:Y:S02]  /*508c0*/  LDL.LU.64 R56, [R1+0x5710] ;  /* 0x0057100001387983 */ /* 0x001ea40000300a00 */
[----:B--2---:R-:W-:Y:S02]  /*508d0*/  HMMA.16816.F32.BF16 R56, R8, R56, R36 ;  /* 0x000000380838723c */ /* 0x004fe40000041824 */
[----:B------:R-:W2:-:S15]  /*508e0*/  LDL.LU.64 R38, [R1+0x5708] ;  /* 0x0057080001267983 */ /* 0x000e9e0000300a00 */
[----:B------:R-:W-:Y:S02]  /*508f0*/  NOP ;  /* 0x0000000000007918 */ /* 0x000fe40000000000 */
[----:B------:R0:W-:Y:S04]  /*50900*/  STL.64 [R1+0xda0], R56 ;  /* 0x000da03801007387 */ /* 0x0001e80000100a00 */
[----:B------:R3:W-:Y:S04]  /*50910*/  STL.64 [R1+0xda8], R58 ;  /* 0x000da83a01007387 */ /* 0x0007e80000100a00 */
[----:B0-----:R-:W3:Y:S02]  /*50920*/  LDL.LU.64 R56, [R1+0x5700] ;  /* 0x0057000001387983 */ /* 0x001ee40000300a00 */
[----:B---3--:R-:W-:Y:S02]  /*50930*/  HMMA.16816.F32.BF16 R56, R8, R56, R52 ;  /* 0x000000380838723c */ /* 0x008fe40000041834 */
[----:B------:R-:W3:-:S15]  /*50940*/  LDL.LU.64 R52, [R1+0x56f8] ;  /* 0x0056f80001347983 */ /* 0x000ede0000300a00 */
[----:B------:R-:W-:Y:S02]  /*50950*/  NOP ;  /* 0x0000000000007918 */ /* 0x000fe40000000000 */
[----:B------:R0:W-:Y:S04]  /*50960*/  STL.64 [R1+0xd90], R56 ;  /* 0x000d903801007387 */ /* 0x0001e80000100a00 */
[----:B------:R-:W-:Y:S04]  /*50970*/  STL.64 [R1+0xd98], R58 ;  /* 0x000d983a01007387 */ /* 0x000fe80000100a00 */
[----:B0-----:R-:W2:Y:S01]  /*50980*/  LDL.LU.64 R56, [R1+0x56f0] ;  /* 0x0056f00001387983 */ /* 0x001ea20000300a00 */
[----:B---3--:R-:W-:Y:S03]  /*50990*/  HMMA.16816.F32.BF16 R52, R8, R52, R48 ;  /* 0x000000340834723c */ /* 0x008fe60000041830 */
[----:B------:R-:W2:Y:S04]  /*509a0*/  LDL.LU.64 R50, [R1+0x56e8] ;  /* 0x0056e80001327983 */ /* 0x000ea80000300a00 */
[----:B------:R-:W2:Y:S04]  /*509b0*/  LDL.LU.64 R48, [R1+0x56e0] ;  /* 0x0056e00001307983 */ /* 0x000ea80000300a00 */
[----:B------:R-:W0:Y:S04]  /*509c0*/  LDSM.16.MT88.4 R8, [R18+UR5+0x8080] ;  /* 0x008080051208783b */ /* 0x000e280008004200 */
[----:B0-----:R-:W-:Y:S04]  /*509d0*/  STL.64 [R1+0x55f8], R10 ;  /* 0x0055f80a01007387 */ /* 0x001fe80000100a00 */
[----:B------:R-:W-:Y:S04]  /*509e0*/  STL.64 [R1+0x400], R52 ;  /* 0x0004003401007387 */ /* 0x000fe80000100a00 */
[----:B------:R-:W-:Y:S04]  /*509f0*/  STL.64 [R1+0x408], R54 ;  /* 0x0004083601007387 */ /* 0x000fe80000100a00 */
[----:B------:R2:W-:Y:S02]  /*50a00*/  STL.64 [R1+0x55f0], R8 ;  /* 0x0055f00801007387 */ /* 0x0005e40000100a00 */
[----:B--2---:R-:W-:-:S15]  /*50a10*/  HMMA.16816.F32.BF16 R8, R48, R56, R44 ;  /* 0x000000383008723c */ /* 0x004fde000004182c */
[----:B------:R-:W-:-:S04]  /*50a20*/  NOP ;  /* 0x0000000000007918 */ /* 0x000fc80000000000 */
[----:B------:R0:W-:Y:S04]  /*50a30*/  STL.64 [R1+0xd70], R8 ;  /* 0x000d700801007387 */ /* 0x0001e80000100a00 */
[----:B------:R1:W-:Y:S04]  /*50a40*/  STL.64 [R1+0xd78], R10 ;  /* 0x000d780a01007387 */ /* 0x0003e80000100a00 */
[----:B0-----:R-:W2:Y:S04]  /*50a50*/  LDL.LU.64 R8, [R1+0x1720] ;  /* 0x0017200001087983 */ /* 0x001ea80000300a00 */
[----:B-1----:R-:W2:Y:S01]  /*50a60*/  LDL.LU.64 R10, [R1+0x1728] ;  /* 0x00172800010a7983 */ /* 0x002ea20000300a00 */
[----:B------:R-:W-:-:S02]  /*50a70*/  IMAD.MOV.U32 R52, RZ, RZ, R42 ;  /* 0x000000ffff347224 */ /* 0x000fc400078e002a */
[----:B------:R-:W-:Y:S02]  /*50a80*/  IMAD.MOV.U32 R53, RZ, RZ, R39 ;  /* 0x000000ffff357224 */ /* 0x000fe400078e0027 */
[----:B------:R-:W-:Y:S02]  /*50a90*/  IMAD.MOV.U32 R19, RZ, RZ, R56 ;  /* 0x000000ffff137224 */ /* 0x000fe400078e0038 */
[----:B------:R-:W-:Y:S02]  /*50aa0*/  IMAD.MOV.U32 R18, RZ, RZ, R57 ;  /* 0x000000ffff127224 */ /* 0x000fe400078e0039 */
[----:B------:R-:W-:Y:S01]  /*50ab0*/  IMAD.MOV.U32 R44, RZ, RZ, R38 ;  /* 0x000000ffff2c7224 */ /* 0x000fe200078e0026 */
[----:B------:R-:W-:Y:S01]  /*50ac0*/  MOV R45, R35 ;  /* 0x00000023002d7202 */ /* 0x000fe20000000f00 */
[----:B------:R-:W-:Y:S02]  /*50ad0*/  IMAD.MOV.U32 R56, RZ, RZ, R60 ;  /* 0x000000ffff387224 */ /* 0x000fe400078e003c */
[----:B------:R-:W-:Y:S01]  /*50ae0*/  IMAD.MOV.U32 R57, RZ, RZ, R43 ;  /* 0x000000ffff397224 */ /* 0x000fe200078e002b */
[----:B------:R-:W-:Y:S04]  /*50af0*/  STL.64 [R1+0x5698], R52 ;  /* 0x0056983401007387 */ /* 0x000fe80000100a00 */
[----:B------:R-:W-:Y:S04]  /*50b00*/  STL.64 [R1+0x56a0], R44 ;  /* 0x0056a02c01007387 */ /* 0x000fe80000100a00 */
[----:B------:R4:W-:Y:S01]  /*50b10*/  STL.64 [R1+0x5670], R56 ;  /* 0x0056703801007387 */ /* 0x0009e20000100a00 */
[----:B------:R-:W-:-:S02]  /*50b20*/  IMAD.MOV.U32 R28, RZ, RZ, R34 ;  /* 0x000000ffff1c7224 */ /* 0x000fc400078e0022 */
[----:B------:R-:W-:Y:S02]  /*50b30*/  IMAD.MOV.U32 R29, RZ, RZ, R31 ;  /* 0x000000ffff1d7224 */ /* 0x000fe400078e001f */
[----:B----4-:R-:W-:Y:S02]  /*50b40*/  IMAD.MOV.U32 R56, RZ, RZ, R15 ;  /* 0x000000ffff387224 */ /* 0x010fe400078e000f */
[----:B------:R-:W-:-:S05]  /*50b50*/  IMAD.MOV.U32 R57, RZ, RZ, R14 ;  /* 0x000000ffff397224 */ /* 0x000fca00078e000e */
[----:B------:R-:W-:Y:S04]  /*50b60*/  STL.64 [R1+0x56a8], R56 ;  /* 0x0056a83801007387 */ /* 0x000fe80000100a00 */
[----:B------:R-:W-:Y:S04]  /*50b70*/  STL.64 [R1+0x5618], R18 ;  /* 0x0056181201007387 */ /* 0x000fe80000100a00 */
[----:B------:R-:W-:Y:S01]  /*50b80*/  STL.64 [R1+0x5610], R16 ;  /* 0x0056101001007387 */ /* 0x000fe20000100a00 */
[----:B--2---:R-:W-:-:S15]  /*50b90*/  HMMA.16816.F32.BF16 R8, R48, R40, R8 ;  /* 0x000000283008723c */ /* 0x004fde0000041808 */
[----:B------:R-:W-:-:S04]  /*50ba0*/  NOP ;  /* 0x0000000000007918 */ /* 0x000fc80000000000 */
[----:B------:R-:W-:Y:S04]  /*50bb0*/  STL.64 [R1+0xd60], R8 ;  /* 0x000d600801007387 */ /* 0x000fe80000100a00 */
[----:B------:R-:W-:Y:S04]  /*50bc0*/  STL.64 [R1+0xd68], R10 ;  /* 0x000d680a01007387 */ /* 0x000fe80000100a00 */
[----:B------:R0:W-:Y:S04]  /*50bd0*/  STL.64 [R1+0x56b0], R28 ;  /* 0x0056b01c01007387 */ /* 0x0001e80000100a00 */
[----:B------:R-:W2:Y:S01]  /*50be0*/  LDL.LU.64 R20, [R1+0x1700] ;  /* 0x0017000001147983 */ /* 0x000ea20000300a00 */
[----:B0-----:R-:W-:-:S02]  /*50bf0*/  IMAD.MOV.U32 R28, RZ, RZ, R23 ;  /* 0x000000ffff1c7224 */ /* 0x001fc400078e0017 */
[----:B------:R-:W-:Y:S02]  /*50c00*/  IMAD.MOV.U32 R29, RZ, RZ, R22 ;  /* 0x000000ffff1d7224 */ /* 0x000fe400078e0016 */
[----:B------:R-:W2:Y:S04]  /*50c10*/  LDL.LU.64 R22, [R1+0x1708] ;  /* 0x0017080001167983 */ /* 0x000ea80000300a00 */
[----:B------:R0:W-:Y:S04]  /*50c20*/  STL.64 [R1+0x56d0], R28 ;  /* 0x0056d01c01007387 */ /* 0x0001e80000100a00 */
[----:B------:R-:W3:Y:S04]  /*50c30*/  LDL.64 R16, [R1+0x40] ;  /* 0x0000400001107983 */ /* 0x000ee80000100a00 */
[----:B------:R-:W4:Y:S04]  /*50c40*/  LDL.64 R4, [R1+0xc0] ;  /* 0x0000c00001047983 */ /* 0x000f280000100a00 */
[----:B0-----:R-:W2:Y:S01]  /*50c50*/  LDL.64 R28, [R1+0xd0] ;  /* 0x0000d000011c7983 */ /* 0x001ea20000100a00 */
[----:B------:R-:W-:-:S02]  /*50c60*/  IMAD.MOV.U32 R15, RZ, RZ, R40 ;  /* 0x000000ffff0f7224 */ /* 0x000fc400078e0028 */
[----:B------:R-:W-:Y:S02]  /*50c70*/  IMAD.MOV.U32 R14, RZ, RZ, R41 ;  /* 0x000000ffff0e7224 */ /* 0x000fe400078e0029 */
[----:B------:R-:W-:Y:S02]  /*50c80*/  IMAD.MOV.U32 R8, RZ, RZ, R26 ;  /* 0x000000ffff087224 */ /* 0x000fe400078e001a */
[----:B------:R-:W-:Y:S01]  /*50c90*/  IMAD.MOV.U32 R9, RZ, RZ, R7 ;  /* 0x000000ffff097224 */ /* 0x000fe200078e0007 */
[----:B---3--:R0:W-:Y:S02]  /*50ca0*/  STL.64 [R1+0x5690], R16 ;  /* 0x0056901001007387 */ /* 0x0081e40000100a00 */
[----:B0-----:R-:W-:Y:S02]  /*50cb0*/  IMAD.MOV.U32 R16, RZ, RZ, R30 ;  /* 0x000000ffff107224 */ /* 0x001fe400078e001e */
[----:B------:R-:W-:Y:S01]  /*50cc0*/  IMAD.MOV.U32 R17, RZ, RZ, R27 ;  /* 0x000000ffff117224 */ /* 0x000fe200078e001b */
[----:B--2---:R-:W-:Y:S04]  /*50cd0*/  HMMA.16816.F32.BF16 R20, R48, R28, R20 ;  /* 0x0000001c3014723c */ /* 0x004fe80000041814 */
[----:B------:R0:W-:Y:S04]  /*50ce0*/  STL.64 [R1+0x56b8], R16 ;  /* 0x0056b81001007387 */ /* 0x0001e80000100a00 */
[----:B------:R-:W-:Y:S04]  /*50cf0*/  STL.64 [R1+0x5680], R14 ;  /* 0x0056800e01007387 */ /* 0x000fe80000100a00 */
[----:B------:R1:W-:Y:S04]  /*50d00*/  STL.64 [R1+0x5678], R12 ;  /* 0x0056780c01007387 */ /* 0x0003e80000100a00 */
[----:B------:R-:W2:Y:S04]  /*50d10*/  LDL.LU.64 R24, [R1+0x16e0] ;  /* 0x0016e00001187983 */ /* 0x000ea80000300a00 */
[----:B------:R-:W2:Y:S04]  /*50d20*/  LDL.LU.64 R26, [R1+0x16e8] ;  /* 0x0016e800011a7983 */ /* 0x000ea80000300a00 */
[----:B0-----:R-:W3:Y:S04]  /*50d30*/  LDL.LU.64 R16, [R1+0x16c0] ;  /* 0x0016c00001107983 */ /* 0x001ee80000300a00 */
[----:B------:R-:W3:Y:S04]  /*50d40*/  LDL.LU.64 R18, [R1+0x16c8] ;  /* 0x0016c80001127983 */ /* 0x000ee80000300a00 */
        /* <DEDUP_REMOVED lines=8> */
[----:B-1----:R-:W3:Y:S04]  /*50dd0*/  LDL.LU.64 R12, [R1+0x1520] ;  /* 0x00152000010c7983 */ /* 0x002ee80000300a00 */
[----:B------:R-:W3:Y:S04]  /*50de0*/  LDL.LU.64 R14, [R1+0x1528] ;  /* 0x00152800010e7983 */ /* 0x000ee80000300a00 */
[----:B------:R-:W-:Y:S04]  /*50df0*/  STL.64 [R1+0x5688], R8 ;  /* 0x0056880801007387 */ /* 0x000fe80000100a00 */
[----:B------:R-:W3:Y:S04]  /*50e00*/  LDL.64 R32, [R1+0x20] ;  /* 0x0000200001207983 */ /* 0x000ee80000100a00 */
[----:B------:R0:W-:Y:S04]  /*50e10*/  STL.64 [R1+0xd50], R20 ;  /* 0x000d501401007387 */ /* 0x0001e80000100a00 */
[----:B------:R1:W-:Y:S04]  /*50e20*/  STL.64 [R1+0xd58], R22 ;  /* 0x000d581601007387 */ /* 0x0003e80000100a00 */
[----:B0-----:R-:W3:Y:S01]  /*50e30*/  LDL.LU.64 R20, [R1+0x56d8] ;  /* 0x0056d80001147983 */ /* 0x001ee20000300a00 */
[----:B-1----:R-:W-:-:S02]  /*50e40*/  IMAD.MOV.U32 R23, RZ, RZ, R28 ;  /* 0x000000ffff177224 */ /* 0x002fc400078e001c */
[----:B------:R-:W-:Y:S02]  /*50e50*/  IMAD.MOV.U32 R22, RZ, RZ, R29 ;  /* 0x000000ffff167224 */ /* 0x000fe400078e001d */
[----:B------:R-:W3:Y:S01]  /*50e60*/  LDL.LU.64 R28, [R1+0x56d0] ;  /* 0x0056d000011c7983 */ /* 0x000ee20000300a00 */
[----:B----4-:R-:W-:Y:S01]  /*50e70*/  IMAD.MOV.U32 R7, RZ, RZ, R5 ;  /* 0x000000ffff077224 */ /* 0x010fe200078e0005 */
[----:B--2---:R-:W-:-:S15]  /*50e80*/  HMMA.16816.F32.BF16 R24, R48, R4, R24 ;  /* 0x000000043018723c */ /* 0x004fde0000041818 */
[----:B------:R-:W-:-:S04]  /*50e90*/  NOP ;  /* 0x0000000000007918 */ /* 0x000fc80000000000 */
[----:B------:R0:W-:Y:S04]  /*50ea0*/  STL.64 [R1+0xd40], R24 ;  /* 0x000d401801007387 */ /* 0x0001e80000100a00 */
[----:B------:R1:W-:Y:S04]  /*50eb0*/  STL.64 [R1+0xd48], R26 ;  /* 0x000d481a01007387 */ /* 0x0003e80000100a00 */
[----:B0-----:R-:W2:Y:S01]  /*50ec0*/  LDL.LU.64 R24, [R1+0x56c8] ;  /* 0x0056c80001187983 */ /* 0x001ea20000300a00 */
[----:B-1----:R-:W-:-:S03]  /*50ed0*/  IMAD.MOV.U32 R26, RZ, RZ, R4 ;  /* 0x000000ffff1a7224 */ /* 0x002fc600078e0004 */
[----:B------:R-:W4:Y:S01]  /*50ee0*/  LDL.LU.64 R4, [R1+0x56c0] ;  /* 0x0056c00001047983 */ /* 0x000f220000300a00 */
[----:B---3--:R-:W-:Y:S03]  /*50ef0*/  HMMA.16816.F32.BF16 R28, R48, R28, R16 ;  /* 0x0000001c301c723c */ /* 0x008fe60000041810 */
[----:B------:R-:W3:-:S15]  /*50f00*/  LDL.LU.64 R16, [R1+0x56b8] ;  /* 0x0056b80001107983 */ /* 0x000ede0000300a00 */
[----:B------:R-:W-:Y:S01]  /*50f10*/  NOP ;  /* 0x0000000000007918 */ /* 0x000fe20000000000 */
[----:B------:R0:W-:Y:S04]  /*50f20*/  STL.64 [R1+0xd30], R28 ;  /* 0x000d301c01007387 */ /* 0x0001e80000100a00 */
[----:B------:R-:W-:Y:S04]  /*50f30*/  STL.64 [R1+0xd38], R30 ;  /* 0x000d381e01007387 */ /* 0x000fe80000100a00 */
[----:B0-----:R-:W2:Y:S01]  /*50f40*/  LDL.LU.64 R28, [R1+0x56b0] ;  /* 0x0056b000011c7983 */ /* 0x001ea20000300a00 */
[----:B---3--:R-:W-:Y:S03]  /*50f50*/  HMMA.16816.F32.BF16 R16, R48, R16, R56 ;  /* 0x000000103010723c */ /* 0x008fe60000041838 */
[----:B------:R-:W3:Y:S01]  /*50f60*/  LDL.LU.64 R56, [R1+0x56a8] ;  /* 0x0056a80001387983 */ /* 0x000ee20000300a00 */
[----:B------:R-:W-:-:S02]  /*50f70*/  IMAD.MOV.U32 R8, RZ, RZ, R6 ;  /* 0x000000ffff087224 */ /* 0x000fc400078e0006 */
[----:B------:R-:W-:-:S07]  /*50f80*/  IMAD.MOV.U32 R9, RZ, RZ, R3 ;  /* 0x000000ffff097224 */ /* 0x000fce00078e0003 */
[C---:B------:R-:W-:Y:S06]  /*50f90*/  HMMA.16816.F32.BF16 R8, R48.reuse, R8, R44 ;  /* 0x000000083008723c */ /* 0x040fec000004182c */
[----:B------:R0:W-:Y:S04]  /*50fa0*/  STL.64 [R1+0xd20], R16 ;  /* 0x000d201001007387 */ /* 0x0001e80000100a00 */
[----:B------:R1:W-:Y:S04]  /*50fb0*/  STL.64 [R1+0xd28], R18 ;  /* 0x000d281201007387 */ /* 0x0003e80000100a00 */
[----:B0-----:R-:W2:Y:S04]  /*50fc0*/  LDL.LU.64 R16, [R1+0x14f0] ;  /* 0x0014f00001107983 */ /* 0x001ea80000300a00 */
[----:B-1----:R-:W2:Y:S04]  /*50fd0*/  LDL.LU.64 R18, [R1+0x14f8] ;  /* 0x0014f80001127983 */ /* 0x002ea80000300a00 */
[----:B------:R-:W2:Y:S04]  /*50fe0*/  LDL.LU.64 R44, [R1+0x56a0] ;  /* 0x0056a000012c7983 */ /* 0x000ea80000300a00 */
[----:B------:R0:W-:Y:S04]  /*50ff0*/  STL.64 [R1+0xd10], R8 ;  /* 0x000d100801007387 */ /* 0x0001e80000100a00 */
[----:B------:R1:W-:Y:S04]  /*51000*/  STL.64 [R1+0xd18], R10 ;  /* 0x000d180a01007387 */ /* 0x0003e80000100a00 */
[----:B0-----:R-:W4:Y:S04]  /*51010*/  LDL.LU.64 R8, [R1+0x14c0] ;  /* 0x0014c00001087983 */ /* 0x001f280000300a00 */
[----:B-1----:R-:W4:Y:S01]  /*51020*/  LDL.LU.64 R10, [R1+0x14c8] ;  /* 0x0014c800010a7983 */ /* 0x002f220000300a00 */
[C---:B---3--:R-:W-:Y:S03]  /*51030*/  HMMA.16816.F32.BF16 R56, R48.reuse, R56, R52 ;  /* 0x000000383038723c */ /* 0x048fe60000041834 */
[----:B------:R-:W3:Y:S05]  /*51040*/  LDL.LU.64 R52, [R1+0x5698] ;  /* 0x0056980001347983 */ /* 0x000eea0000300a00 */
[C---:B--2---:R-:W-:Y:S11]  /*51050*/  HMMA.16816.F32.BF16 R44, R48.reuse, R44, R36 ;  /* 0x0000002c302c723c */ /* 0x044ff60000041824 */
[----:B------:R0:W-:Y:S04]  /*51060*/  STL.64 [R1+0xd00], R56 ;  /* 0x000d003801007387 */ /* 0x0001e80000100a00 */
[----:B------:R1:W-:Y:S01]  /*51070*/  STL.64 [R1+0xd08], R58 ;  /* 0x000d083a01007387 */ /* 0x0003e20000100a00 */
[C---:B------:R-:W-:Y:S08]  /*51080*/  HMMA.16816.F32.BF16 R28, R48.reuse, R28, R16 ;  /* 0x0000001c301c723c */ /* 0x040ff00000041810 */
[C---:B---3--:R-:W-:Y:S01]  /*51090*/  HMMA.16816.F32.BF16 R36, R48.reuse, R52, R12 ;  /* 0x000000343024723c */ /* 0x048fe2000004180c */
[----:B------:R-:W2:Y:S04]  /*510a0*/  LDL.LU.64 R12, [R1+0x1490] ;  /* 0x00149000010c7983 */ /* 0x000ea80000300a00 */
[----:B------:R-:W-:Y:S04]  /*510b0*/  STL.64 [R1+0xcf0], R44 ;  /* 0x000cf02c01007387 */ /* 0x000fe80000100a00 */
[----:B------:R-:W-:Y:S04]  /*510c0*/  STL.64 [R1+0xcf8], R46 ;  /* 0x000cf82e01007387 */ /* 0x000fe80000100a00 */
[----:B------:R-:W2:Y:S06]  /*510d0*/  LDL.LU.64 R14, [R1+0x1498] ;  /* 0x00149800010e7983 */ /* 0x000eac0000300a00 */
[----:B------:R3:W-:Y:S04]  /*510e0*/  STL.64 [R1+0xce0], R36 ;  /* 0x000ce02401007387 */ /* 0x0007e80000100a00 */
[----:B------:R3:W-:Y:S04]  /*510f0*/  STL.64 [R1+0xce8], R38 ;  /* 0x000ce82601007387 */ /* 0x0007e80000100a00 */
[----:B0-----:R-:W2:Y:S04]  /*51100*/  LDL.LU.64 R56, [R1+0x1460] ;  /* 0x0014600001387983 */ /* 0x001ea80000300a00 */
[----:B-1----:R-:W2:Y:S04]  /*51110*/  LDL.LU.64 R58, [R1+0x1468] ;  /* 0x00146800013a7983 */ /* 0x002ea80000300a00 */
[----:B---3--:R-:W3:Y:S04]  /*51120*/  LDL.LU.64 R36, [R1+0x1440] ;  /* 0x0014400001247983 */ /* 0x008ee80000300a00 */
[----:B------:R-:W3:Y:S04]  /*51130*/  LDL.LU.64 R38, [R1+0x1448] ;  /* 0x0014480001267983 */ /* 0x000ee80000300a00 */
[----:B------:R-:W2:Y:S04]  /*51140*/  LDL.LU.64 R44, [R1+0x1420] ;  /* 0x00142000012c7983 */ /* 0x000ea80000300a00 */
[----:B------:R-:W2:Y:S04]  /*51150*/  LDL.LU.64 R46, [R1+0x1428] ;  /* 0x00142800012e7983 */ /* 0x000ea80000300a00 */
[----:B------:R-:W2:Y:S04]  /*51160*/  LDL.LU.64 R52, [R1+0x1410] ;  /* 0x0014100001347983 */ /* 0x000ea80000300a00 */
[----:B------:R-:W2:Y:S04]  /*51170*/  LDL.LU.64 R54, [R1+0x1418] ;  /* 0x0014180001367983 */ /* 0x000ea80000300a00 */
[----:B------:R-:W4:Y:S04]  /*51180*/  LDL.LU.64 R16, [R1+0x5690] ;  /* 0x0056900001107983 */ /* 0x000f280000300a00 */
[----:B------:R0:W-:Y:S04]  /*51190*/  STL.64 [R1+0xcd0], R28 ;  /* 0x000cd01c01007387 */ /* 0x0001e80000100a00 */
[----:B------:R1:W-:Y:S04]  /*511a0*/  STL.64 [R1+0xcd8], R30 ;  /* 0x000cd81e01007387 */ /* 0x0003e80000100a00 */
[----:B0-----:R-:W2:Y:S04]  /*511b0*/  LDL.LU.64 R28, [R1+0x1400] ;  /* 0x00140000011c7983 */ /* 0x001ea80000300a00 */
[----:B-1----:R-:W2:Y:S01]  /*511c0*/  LDL.LU.64 R30, [R1+0x1408] ;  /* 0x00140800011e7983 */ /* 0x002ea20000300a00 */
[----:B----4-:R-:W-:-:S15]  /*511d0*/  HMMA.16816.F32.BF16 R8, R48, R16, R8 ;  /* 0x000000103008723c */ /* 0x010fde0000041808 */
[----:B------:R-:W-:-:S04]  /*511e0*/  NOP ;  /* 0x0000000000007918 */ /* 0x000fc80000000000 */
[----:B------:R0:W-:Y:S04]  /*511f0*/  STL.64 [R1+0xcc0], R8 ;  /* 0x000cc00801007387 */ /* 0x0001e80000100a00 */
[----:B------:R1:W-:Y:S04]  /*51200*/  STL.64 [R1+0xcc8], R10 ;  /* 0x000cc80a01007387 */ /* 0x0003e80000100a00 */
[----:B0-----:R-:W1:Y:S01]  /*51210*/  LDL.LU.64 R8, [R1+0x5688] ;  /* 0x0056880001087983 */ /* 0x001e620000300a00 */
[----:B--2---:R-:W-:Y:S01]  /*51220*/  HMMA.16816.F32.BF16 R56, R48, R32, R56 ;  /* 0x000000203038723c */ /* 0x004fe20000041838 */
[----:B------:R-:W-:-:S02]  /*51230*/  IMAD.MOV.U32 R6, RZ, RZ, R16 ;  /* 0x000000ffff067224 */ /* 0x000fc400078e0010 */
[----:B------:R-:W-:Y:S02]  /*51240*/  IMAD.MOV.U32 R3, RZ, RZ, R17 ;  /* 0x000000ffff037224 */ /* 0x000fe400078e0011 */
[----:B------:R-:W2:Y:S04]  /*51250*/  LDL.LU.64 R16, [R1+0x13f0] ;  /* 0x0013f00001107983 */ /* 0x000ea80000300a00 */
[----:B------:R-:W2:Y:S01]  /*51260*/  LDL.LU.64 R18, [R1+0x13f8] ;  /* 0x0013f80001127983 */ /* 0x000ea20000300a00 */
[----:B-1----:R-:W-:Y:S03]  /*51270*/  HMMA.16816.F32.BF16 R8, R48, R8, R12 ;  /* 0x000000083008723c */ /* 0x002fe6000004180c */
[----:B------:R-:W4:Y:S04]  /*51280*/  LDL.LU.64 R14, [R1+0x5680] ;  /* 0x00568000010e7983 */ /* 0x000f280000300a00 */
[----:B------:R-:W2:-:S12]  /*51290*/  LDL.LU.64 R12, [R1+0x5678] ;  /* 0x00567800010c7983 */ /* 0x000e980000300a00 */
[----:B------:R0:W-:Y:S04]  /*512a0*/  STL.64 [R1+0xcb0], R8 ;  /* 0x000cb00801007387 */ /* 0x0001e80000100a00 */
[----:B------:R1:W-:Y:S04]  /*512b0*/  STL.64 [R1+0xcb8], R10 ;  /* 0x000cb80a01007387 */ /* 0x0003e80000100a00 */
[----:B0-----:R-:W2:Y:S04]  /*512c0*/  LDL.LU.64 R8, [R1+0x13e0] ;  /* 0x0013e00001087983 */ /* 0x001ea80000300a00 */
[----:B-1----:R-:W2:Y:S04]  /*512d0*/  LDL.LU.64 R10, [R1+0x13e8] ;  /* 0x0013e800010a7983 */ /* 0x002ea80000300a00 */
[----:B------:R0:W-:Y:S04]  /*512e0*/  STL.64 [R1+0xca0], R56 ;  /* 0x000ca03801007387 */ /* 0x0001e80000100a00 */
[----:B------:R-:W-:Y:S04]  /*512f0*/  STL.64 [R1+0xca8], R58 ;  /* 0x000ca83a01007387 */ /* 0x000fe80000100a00 */
[----:B0-----:R-:W2:Y:S01]  /*51300*/  LDL.LU.64 R56, [R1+0x5670] ;  /* 0x0056700001387983 */ /* 0x001ea20000300a00 */
[----:B------:R-:W-:-:S02]  /*51310*/  IMAD.MOV.U32 R40, RZ, RZ, R2 ;  /* 0x000000ffff287224 */ /* 0x000fc400078e0002 */
[----:B------:R-:W-:-:S07]  /*51320*/  IMAD.MOV.U32 R41, RZ, RZ, R0 ;  /* 0x000000ffff297224 */ /* 0x000fce00078e0000 */
[C---:B---3--:R-:W-:Y:S01]  /*51330*/  HMMA.16816.F32.BF16 R40, R48.reuse, R40, R36 ;  /* 0x000000283028723c */ /* 0x048fe20000041824 */
[----:B------:R-:W-:Y:S01]  /*51340*/  MOV R2, R32 ;  /* 0x0000002000027202 */ /* 0x000fe20000000f00 */
[----:B------:R-:W-:Y:S02]  /*51350*/  IMAD.MOV.U32 R0, RZ, RZ, R33 ;  /* 0x000000ffff007224 */ /* 0x000fe400078e0021 */
[----:B------:R-:W3:Y:S04]  /*51360*/  LDL.LU.64 R32, [R1+0x5668] ;  /* 0x0056680001207983 */ /* 0x000ee80000300a00 */
[----:B------:R-:W3:Y:S11]  /*51370*/  LDL.LU.64 R36, [R1+0x5660] ;  /* 0x0056600001247983 */ /* 0x000ef60000300a00 */
[----:B------:R0:W-:Y:S04]  /*51380*/  STL.64 [R1+0xc90], R40 ;  /* 0x000c902801007387 */ /* 0x0001e80000100a00 */
[----:B------:R-:W-:Y:S04]  /*51390*/  STL.64 [R1+0xc98], R42 ;  /* 0x000c982a01007387 */ /* 0x000fe80000100a00 */
[----:B0-----:R-:W3:Y:S01]  /*513a0*/  LDL.LU.64 R40, [R1+0x5658] ;  /* 0x0056580001287983 */ /* 0x001ee20000300a00 */
[----:B--2---:R-:W-:Y:S03]  /*513b0*/  HMMA.16816.F32.BF16 R56, R48, R56, R44 ;  /* 0x000000383038723c */ /* 0x004fe6000004182c */
[----:B------:R-:W2:Y:S04]  /*513c0*/  LDL.LU.64 R46, [R1+0x5650] ;  /* 0x00565000012e7983 */ /* 0x000ea80000300a00 */
[----:B------:R-:W2:-:S12]  /*513d0*/  LDL.LU.64 R44, [R1+0x5648] ;  /* 0x00564800012c7983 */ /* 0x000e980000300a00 */
[----:B------:R-:W-:Y:S04]  /*513e0*/  STL.64 [R1+0xc80], R56 ;  /* 0x000c803801007387 */ /* 0x000fe80000100a00 */
[----:B------:R0:W-:Y:S04]  /*513f0*/  STL.64 [R1+0xc88], R58 ;  /* 0x000c883a01007387 */ /* 0x0001e80000100a00 */
[----:B0-----:R-:W2:Y:S04]  /*51400*/  LDL.LU.64 R58, [R1+0x5640] ;  /* 0x00564000013a7983 */ /* 0x001ea80000300a00 */
[----:B------:R-:W2:Y:S02]  /*51410*/  LDL.LU.64 R56, [R1+0x5638] ;  /* 0x0056380001387983 */ /* 0x000ea40000300a00 */
[----:B--2---:R-:W-:-:S15]  /*51420*/  HMMA.16816.F32.BF16 R52, R48, R56, R52 ;  /* 0x000000383034723c */ /* 0x004fde0000041834 */
[----:B------:R-:W-:-:S04]  /*51430*/  NOP ;  /* 0x0000000000007918 */ /* 0x000fc80000000000 */
[----:B------:R-:W-:Y:S04]  /*51440*/  STL.64 [R1+0xc70], R52 ;  /* 0x000c703401007387 */ /* 0x000fe80000100a00 */
[----:B------:R0:W-:Y:S04]  /*51450*/  STL.64 [R1+0xc78], R54 ;  /* 0x000c783601007387 */ /* 0x0001e80000100a00 */
[----:B0-----:R-:W2:Y:S04]  /*51460*/  LDL.LU.64 R54, [R1+0x5630] ;  /* 0x0056300001367983 */ /* 0x001ea80000300a00 */
[----:B------:R-:W2:Y:S01]  /*51470*/  LDL.LU.64 R52, [R1+0x5628] ;  /* 0x0056280001347983 */ /* 0x000ea20000300a00 */
[C---:B------:R-:W-:Y:S03]  /*51480*/  HMMA.16816.F32.BF16 R16, R48.reuse, R44, R16 ;  /* 0x0000002c3010723c */ /* 0x040fe60000041810 */
[----:B------:R-:W-:Y:S04]  /*51490*/  STL.64 [R1+0x5548], R58 ;  /* 0x0055483a01007387 */ /* 0x000fe80000100a00 */
[----:B------:R0:W-:Y:S04]  /*514a0*/  STL.64 [R1+0x5540], R56 ;  /* 0x0055403801007387 */ /* 0x0001e80000100a00 */
[----:B0-----:R-:W3:Y:S04]  /*514b0*/  LDL.LU.64 R56, [R1+0x13d0] ;  /* 0x0013d00001387983 */ /* 0x001ee80000300a00 */
[----:B------:R-:W3:Y:S01]  /*514c0*/  LDL.LU.64 R58, [R1+0x13d8] ;  /* 0x0013d800013a7983 */ /* 0x000ee20000300a00 */
[----:B--2---:R-:W-:-:S15]  /*514d0*/  HMMA.16816.F32.BF16 R28, R48, R52, R28 ;  /* 0x00000034301c723c */ /* 0x004fde000004181c */
[----:B------:R-:W-:-:S04]  /*514e0*/  NOP ;  /* 0x0000000000007918 */ /* 0x000fc80000000000 */
[----:B------:R0:W-:Y:S04]  /*514f0*/  STL.64 [R1+0xc60], R28 ;  /* 0x000c601c01007387 */ /* 0x0001e80000100a00 */
[----:B------:R1:W-:Y:S04]  /*51500*/  STL.64 [R1+0xc68], R30 ;  /* 0x000c681e01007387 */ /* 0x0003e80000100a00 */
[----:B------:R-:W-:Y:S04]  /*51510*/  STL.64 [R1+0x5538], R54 ;  /* 0x0055383601007387 */ /* 0x000fe80000100a00 */
[----:B------:R-:W-:Y:S04]  /*51520*/  STL.64 [R1+0x5530], R52 ;  /* 0x0055303401007387 */ /* 0x000fe80000100a00 */
[----:B------:R-:W-:Y:S04]  /*51530*/  STL.64 [R1+0x5558], R46 ;  /* 0x0055582e01007387 */ /* 0x000fe80000100a00 */
[----:B------:R2:W-:Y:S04]  /*51540*/  STL.64 [R1+0x5550], R44 ;  /* 0x0055502c01007387 */ /* 0x0005e80000100a00 */
[----:B------:R1:W-:Y:S04]  /*51550*/  STL.64 [R1+0xc50], R16 ;  /* 0x000c501001007387 */ /* 0x0003e80000100a00 */
[----:B------:R2:W-:Y:S04]  /*51560*/  STL.64 [R1+0xc58], R18 ;  /* 0x000c581201007387 */ /* 0x0005e80000100a00 */
[----:B0-----:R-:W4:Y:S04]  /*51570*/  LDL.LU.64 R28, [R1+0x13c0] ;  /* 0x0013c000011c7983 */ /* 0x001f280000300a00 */
[----:B-1----:R-:W4:Y:S01]  /*51580*/  LDL.LU.64 R30, [R1+0x13c8] ;  /* 0x0013c800011e7983 */ /* 0x002f220000300a00 */
[----:B---3--:R-:W-:-:S15]  /*51590*/  HMMA.16816.F32.BF16 R8, R48, R40, R8 ;  /* 0x000000283008723c */ /* 0x008fde0000041808 */
[----:B------:R-:W-:-:S04]  /*515a0*/  NOP ;  /* 0x0000000000007918 */ /* 0x000fc80000000000 */
[----:B------:R0:W-:Y:S04]  /*515b0*/  STL.64 [R1+0xc40], R8 ;  /* 0x000c400801007387 */ /* 0x0001e80000100a00 */
[----:B------:R1:W-:Y:S04]  /*515c0*/  STL.64 [R1+0xc48], R10 ;  /* 0x000c480a01007387 */ /* 0x0003e80000100a00 */
[----:B--2---:R-:W2:Y:S04]  /*515d0*/  LDL.LU.64 R44, [R1+0x13b0] ;  /* 0x0013b000012c7983 */ /* 0x004ea80000300a00 */
[----:B------:R-:W2:Y:S04]  /*515e0*/  LDL.LU.64 R46, [R1+0x13b8] ;  /* 0x0013b800012e7983 */ /* 0x000ea80000300a00 */
[----:B------:R-:W3:Y:S04]  /*515f0*/  LDL.LU.64 R16, [R1+0x13a0] ;  /* 0x0013a00001107983 */ /* 0x000ee80000300a00 */
[----:B------:R-:W3:Y:S04]  /*51600*/  LDL.LU.64 R18, [R1+0x13a8] ;  /* 0x0013a80001127983 */ /* 0x000ee80000300a00 */
[----:B------:R-:W2:Y:S04]  /*51610*/  LDL.LU.64 R52, [R1+0x1370] ;  /* 0x0013700001347983 */ /* 0x000ea80000300a00 */
[----:B------:R-:W2:Y:S04]  /*51620*/  LDL.LU.64 R54, [R1+0x1378] ;  /* 0x0013780001367983 */ /* 0x000ea80000300a00 */
[----:B0-----:R-:W2:Y:S04]  /*51630*/  LDL.LU.64 R8, [R1+0x1360] ;  /* 0x0013600001087983 */ /* 0x001ea80000300a00 */
[----:B-1----:R-:W2:Y:S04]  /*51640*/  LDL.LU.64 R10, [R1+0x1368] ;  /* 0x00136800010a7983 */ /* 0x002ea80000300a00 */
[----:B------:R-:W-:Y:S04]  /*51650*/  STL [R1+0x5528], R41 ;  /* 0x0055282901007387 */ /* 0x000fe80000100800 */
[----:B------:R0:W-:Y:S02]  /*51660*/  STL [R1+0x5600], R40 ;  /* 0x0056002801007387 */ /* 0x0001e40000100800 */
[----:B0-----:R-:W-:Y:S02]  /*51670*/  HMMA.16816.F32.BF16 R40, R48, R36, R56 ;  /* 0x000000243028723c */ /* 0x001fe40000041838 */
[----:B------:R0:W-:Y:S04]  /*51680*/  STL.64 [R1+0x5608], R36 ;  /* 0x0056082401007387 */ /* 0x0001e80000100a00 */
[----:B0-----:R-:W2:-:S13]  /*51690*/  LDL.LU.64 R36, [R1+0x1380] ;  /* 0x0013800001247983 */ /* 0x001e9a0000300a00 */
[----:B------:R0:W-:Y:S04]  /*516a0*/  STL.64 [R1+0xc30], R40 ;  /* 0x000c302801007387 */ /* 0x0001e80000100a00 */
[----:B------:R-:W-:Y:S04]  /*516b0*/  STL.64 [R1+0xc38], R42 ;  /* 0x000c382a01007387 */ /* 0x000fe80000100a00 */
[----:B------:R-:W2:Y:S04]  /*516c0*/  LDL.LU.64 R38, [R1+0x1388] ;  /* 0x0013880001267983 */ /* 0x000ea80000300a00 */
[----:B------:R-:W2:Y:S04]  /*516d0*/  LDL.64 R56, [R1+0x100] ;  /* 0x0001000001387983 */ /* 0x000ea80000100a00 */
[----:B0-----:R-:W2:Y:S01]  /*516e0*/  LDL.64 R40, [R1+0x110] ;  /* 0x0001100001287983 */ /* 0x001ea20000100a00 */
[----:B----4-:R-:W-:-:S15]  /*516f0*/  HMMA.16816.F32.BF16 R28, R48, R32, R28 ;  /* 0x00000020301c723c */ /* 0x010fde000004181c */
[----:B------:R-:W-:-:S04]  /*51700*/  NOP ;  /* 0x0000000000007918 */ /* 0x000fc80000000000 */
[----:B------:R0:W-:Y:S04]  /*51710*/  STL.64 [R1+0xc20], R28 ;  /* 0x000c201c01007387 */ /* 0x0001e80000100a00 */
[----:B------:R-:W-:Y:S04]  /*51720*/  STL.64 [R1+0xc28], R30 ;  /* 0x000c281e01007387 */ /* 0x000fe80000100a00 */
[----:B0-----:R-:W2:Y:S01]  /*51730*/  LDL.LU.64 R28, [R1+0x5620] ;  /* 0x00562000011c7983 */ /* 0x001ea20000300a00 */
[C---:B---3--:R-:W-:Y:S03]  /*51740*/  HMMA.16816.F32.BF16 R16, R48.reuse, R24, R16 ;  /* 0x000000183010723c */ /* 0x048fe60000041810 */
[----:B------:R0:W-:Y:S04]  /*51750*/  STL.64 [R1+0x55c0], R32 ;  /* 0x0055c02001007387 */ /* 0x0001e80000100a00 */
[----:B0-----:R-:W3:Y:S04]  /*51760*/  LDL.LU.64 R32, [R1+0x1390] ;  /* 0x0013900001207983 */ /* 0x001ee80000300a00 */
[----:B------:R-:W3:Y:S01]  /*51770*/  LDL.LU.64 R34, [R1+0x1398] ;  /* 0x0013980001227983 */ /* 0x000ee20000300a00 */
[----:B--2---:R-:W-:-:S15]  /*51780*/  HMMA.16816.F32.BF16 R44, R48, R28, R44 ;  /* 0x0000001c302c723c */ /* 0x004fde000004182c */
[----:B------:R-:W-:-:S04]  /*51790*/  NOP ;  /* 0x0000000000007918 */ /* 0x000fc80000000000 */
[----:B------:R0:W-:Y:S04]  /*517a0*/  STL.64 [R1+0xc10], R44 ;  /* 0x000c102c01007387 */ /* 0x0001e80000100a00 */
[----:B------:R-:W-:Y:S04]  /*517b0*/  STL.64 [R1+0xc18], R46 ;  /* 0x000c182e01007387 */ /* 0x000fe80000100a00 */
[----:B0-----:R-:W2:Y:S04]  /*517c0*/  LDL.64 R44, [R1+0x130] ;  /* 0x00013000012c7983 */ /* 0x001ea80000100a00 */
[----:B------:R0:W-:Y:S04]  /*517d0*/  STL.64 [R1+0x55c8], R28 ;  /* 0x0055c81c01007387 */ /* 0x0001e80000100a00 */
[----:B0-----:R-:W4:Y:S04]  /*517e0*/  LDL.64 R28, [R1+0x120] ;  /* 0x00012000011c7983 */ /* 0x001f280000100a00 */
[----:B------:R-:W-:Y:S04]  /*517f0*/  STL.64 [R1+0xc00], R16 ;  /* 0x000c001001007387 */ /* 0x000fe80000100a00 */
[----:B------:R0:W-:Y:S04]  /*51800*/  STL.64 [R1+0xc08], R18 ;  /* 0x000c081201007387 */ /* 0x0001e80000100a00 */
[----:B0-----:R-:W2:Y:S04]  /*51810*/  LDL.LU.64 R18, [R1+0x5618] ;  /* 0x0056180001127983 */ /* 0x001ea80000300a00 */
[----:B------:R-:W2:Y:S01]  /*51820*/  LDL.LU.64 R16, [R1+0x5610] ;  /* 0x0056100001107983 */ /* 0x000ea20000300a00 */
[C---:B---3--:R-:W-:Y:S03]  /*51830*/  HMMA.16816.F32.BF16 R32, R48.reuse, R20, R32 ;  /* 0x000000143020723c */ /* 0x048fe60000041820 */
[----:B------:R-:W-:Y:S05]  /*51840*/  STL.64 [R1+0x55d0], R20 ;  /* 0x0055d01401007387 */ /* 0x000fea0000100a00 */
[C---:B------:R-:W-:Y:S11]  /*51850*/  HMMA.16816.F32.BF16 R8, R48.reuse, R4, R8 ;  /* 0x000000043008723c */ /* 0x040ff60000041808 */
[----:B------:R-:W-:Y:S04]  /*51860*/  STL.64 [R1+0xbf0], R32 ;  /* 0x000bf02001007387 */ /* 0x000fe80000100a00 */
[----:B------:R0:W-:Y:S02]  /*51870*/  STL.64 [R1+0xbf8], R34 ;  /* 0x000bf82201007387 */ /* 0x0001e40000100a00 */
[----:B0-----:R-:W-:Y:S02]  /*51880*/  HMMA.16816.F32.BF16 R32, R48, R12, R52 ;  /* 0x0000000c3020723c */ /* 0x001fe40000041834 */
[----:B------:R-:W-:Y:S01]  /*51890*/  STL.64 [R1+0x55d8], R12 ;  /* 0x0055d80c01007387 */ /* 0x000fe20000100a00 */
[----:B------:R-:W-:-:S02]  /*518a0*/  IMAD.MOV.U32 R20, RZ, RZ, R15 ;  /* 0x000000ffff147224 */ /* 0x000fc400078e000f */
[----:B------:R-:W-:-:S03]  /*518b0*/  IMAD.MOV.U32 R21, RZ, RZ, R14 ;  /* 0x000000ffff157224 */ /* 0x000fc600078e000e */
[----:B--2---:R-:W-:-:S15]  /*518c0*/  HMMA.16816.F32.BF16 R36, R48, R16, R36 ;  /* 0x000000103024723c */ /* 0x004fde0000041824 */
[----:B------:R-:W-:-:S04]  /*518d0*/  NOP ;  /* 0x0000000000007918 */ /* 0x000fc80000000000 */
[----:B------:R0:W-:Y:S04]  /*518e0*/  STL.64 [R1+0xbe0], R36 ;  /* 0x000be02401007387 */ /* 0x0001e80000100a00 */
[----:B------:R1:W-:Y:S04]  /*518f0*/  STL.64 [R1+0xbe8], R38 ;  /* 0x000be82601007387 */ /* 0x0003e80000100a00 */
[----:B------:R2:W-:Y:S04]  /*51900*/  STL.64 [R1+0xbd0], R32 ;  /* 0x000bd02001007387 */ /* 0x0005e80000100a00 */
[----:B------:R-:W-:Y:S04]  /*51910*/  STL.64 [R1+0xbd8], R34 ;  /* 0x000bd82201007387 */ /* 0x000fe80000100a00 */
[----:B0-----:R-:W3:Y:S04]  /*51920*/  LDL.LU.64 R36, [R1+0x1350] ;  /* 0x0013500001247983 */ /* 0x001ee80000300a00 */
[----:B-1----:R-:W3:Y:S04]  /*51930*/  LDL.LU.64 R38, [R1+0x1358] ;  /* 0x0013580001267983 */ /* 0x002ee80000300a00 */
[----:B------:R0:W-:Y:S04]  /*51940*/  STL.64 [R1+0xbc0], R8 ;  /* 0x000bc00801007387 */ /* 0x0001e80000100a00 */
[----:B------:R1:W-:Y:S01]  /*51950*/  STL.64 [R1+0xbc8], R10 ;  /* 0x000bc80a01007387 */ /* 0x0003e20000100a00 */
[----:B--2---:R-:W-:-:S02]  /*51960*/  IMAD.MOV.U32 R32, RZ, RZ, R23 ;  /* 0x000000ffff207224 */ /* 0x004fc400078e0017 */
[----:B------:R-:W-:Y:S01]  /*51970*/  IMAD.MOV.U32 R33, RZ, RZ, R22 ;  /* 0x000000ffff217224 */ /* 0x000fe200078e0016 */
[----:B0-----:R-:W2:Y:S04]  /*51980*/  LDL.LU.64 R8, [R1+0x1340] ;  /* 0x0013400001087983 */ /* 0x001ea80000300a00 */
[----:B-1----:R-:W2:Y:S04]  /*51990*/  LDL.LU.64 R10, [R1+0x1348] ;  /* 0x00134800010a7983 */ /* 0x002ea80000300a00 */
[----:B------:R-:W-:Y:S04]  /*519a0*/  STL.64 [R1+0x55e0], R32 ;  /* 0x0055e02001007387 */ /* 0x000fe80000100a00 */
[----:B------:R-:W4:Y:S04]  /*519b0*/  LDL.LU.64 R12, [R1+0x430] ;  /* 0x00043000010c7983 */ /* 0x000f280000300a00 */
[----:B------:R-:W4:Y:S04]  /*519c0*/  LDL.LU.64 R14, [R1+0x438] ;  /* 0x00043800010e7983 */ /* 0x000f280000300a00 */
[----:B------:R0:W-:Y:S04]  /*519d0*/  STL.64 [R1+0x55e8], R20 ;  /* 0x0055e81401007387 */ /* 0x0001e80000100a00 */
[----:B0-----:R-:W4:Y:S04]  /*519e0*/  LDL.LU.64 R20, [R1+0x1330] ;  /* 0x0013300001147983 */ /* 0x001f280000300a00 */
[----:B------:R-:W4:Y:S04]  /*519f0*/  LDL.LU.64 R22, [R1+0x1338] ;  /* 0x0013380001167983 */ /* 0x000f280000300a00 */
[----:B------:R-:W4:Y:S04]  /*51a00*/  LDL.64 R52, [R1+0xa0] ;  /* 0x0000a00001347983 */ /* 0x000f280000100a00 */
[----:B------:R-:W-:Y:S01]  /*51a10*/  STL.64 [R1+0x55a8], R4 ;  /* 0x0055a80401007387 */ /* 0x000fe20000100a00 */
[----:B------:R-:W-:-:S02]  /*51a20*/  IMAD.MOV.U32 R32, RZ, RZ, R19 ;  /* 0x000000ffff207224 */ /* 0x000fc400078e0013 */
[----:B------:R-:W-:Y:S02]  /*51a30*/  IMAD.MOV.U32 R19, RZ, RZ, R40 ;  /* 0x000000ffff137224 */ /* 0x000fe400078e0028 */
[----:B------:R-:W-:Y:S02]  /*51a40*/  IMAD.MOV.U32 R33, RZ, RZ, R18 ;  /* 0x000000ffff217224 */ /* 0x000fe400078e0012 */
[----:B------:R-:W-:Y:S01]  /*51a50*/  IMAD.MOV.U32 R18, RZ, RZ, R57 ;  /* 0x000000ffff127224 */ /* 0x000fe200078e0039 */
[C---:B---3--:R-:W-:Y:S08]  /*51a60*/  HMMA.16816.F32.BF16 R36, R48.reuse, R40, R36 ;  /* 0x000000283024723c */ /* 0x048ff00000041824 */
[C---:B--2---:R-:W-:Y:S08]  /*51a70*/  HMMA.16816.F32.BF16 R8, R48.reuse, R56, R8 ;  /* 0x000000383008723c */ /* 0x044ff00000041808 */
[C---:B----4-:R-:W-:Y:S03]  /*51a80*/  HMMA.16816.F32.BF16 R12, R48.reuse, R44, R12 ;  /* 0x0000002c300c723c */ /* 0x050fe6000004180c */
[----:B------:R0:W-:Y:S04]  /*51a90*/  STL.64 [R1+0xbb0], R36 ;  /* 0x000bb02401007387 */ /* 0x0001e80000100a00 */
[----:B------:R1:W-:Y:S01]  /*51aa0*/  STL.64 [R1+0xbb8], R38 ;  /* 0x000bb82601007387 */ /* 0x0003e20000100a00 */
[----:B------:R-:W-:Y:S03]  /*51ab0*/  HMMA.16816.F32.BF16 R20, R48, R28, R20 ;  /* 0x0000001c3014723c */ /* 0x000fe60000041814 */
[----:B0-----:R-:W2:Y:S04]  /*51ac0*/  LDL.LU.64 R36, [R1+0x5608] ;  /* 0x0056080001247983 */ /* 0x001ea80000300a00 */
[----:B------:R-:W3:Y:S04]  /*51ad0*/  LDL.LU R40, [R1+0x5600] ;  /* 0x0056000001287983 */ /* 0x000ee80000300800 */
[----:B------:R-:W-:Y:S04]  /*51ae0*/  STL.64 [R1+0xba0], R8 ;  /* 0x000ba00801007387 */ /* 0x000fe80000100a00 */
[----:B------:R0:W-:Y:S01]  /*51af0*/  STL.64 [R1+0xba8], R10 ;  /* 0x000ba80a01007387 */ /* 0x0001e20000100a00 */
[----:B-1----:R-:W-:-:S03]  /*51b00*/  IMAD.MOV.U32 R39, RZ, RZ, R56 ;  /* 0x000000ffff277224 */ /* 0x002fc600078e0038 */
[----:B0-----:R-:W4:Y:S04]  /*51b10*/  LDL.LU.64 R10, [R1+0x55f8] ;  /* 0x0055f800010a7983 */ /* 0x001f280000300a00 */
[----:B------:R-:W4:Y:S04]  /*51b20*/  LDL.LU.64 R8, [R1+0x55f0] ;  /* 0x0055f00001087983 */ /* 0x000f280000300a00 */
[----:B------:R-:W4:Y:S04]  /*51b30*/  LDL.64 R56, [R1+0x90] ;  /* 0x0000900001387983 */ /* 0x000f280000100a00 */
[----:B------:R-:W-:Y:S04]  /*51b40*/  STL.64 [R1+0x5568], R18 ;  /* 0x0055681201007387 */ /* 0x000fe80000100a00 */
[----:B------:R0:W-:Y:S04]  /*51b50*/  STL.64 [R1+0x5560], R16 ;  /* 0x0055601001007387 */ /* 0x0001e80000100a00 */
[----:B0-----:R-:W4:Y:S04]  /*51b60*/  LDL.64 R16, [R1+0xb0] ;  /* 0x0000b00001107983 */ /* 0x001f280000100a00 */
[----:B------:R0:W-:Y:S04]  /*51b70*/  STL.64 [R1+0xb90], R20 ;  /* 0x000b901401007387 */ /* 0x0001e80000100a00 */
[----:B------:R1:W-:Y:S04]  /*51b80*/  STL.64 [R1+0xb98], R22 ;  /* 0x000b981601007387 */ /* 0x0003e80000100a00 */
[----:B------:R1:W-:Y:S04]  /*51b90*/  STL.64 [R1+0x430], R12 ;  /* 0x0004300c01007387 */ /* 0x0003e80000100a00 */
[----:B------:R1:W-:Y:S04]  /*51ba0*/  STL.64 [R1+0x438], R14 ;  /* 0x0004380e01007387 */ /* 0x0003e80000100a00 */
[----:B0-----:R-:W4:Y:S04]  /*51bb0*/  LDL.LU.64 R20, [R1+0x950] ;  /* 0x0009500001147983 */ /* 0x001f280000300a00 */
[----:B-1----:R-:W4:Y:S01]  /*51bc0*/  LDL.LU.64 R22, [R1+0x958] ;  /* 0x0009580001167983 */ /* 0x002f220000300a00 */
[----:B------:R-:W-:-:S03]  /*51bd0*/  IMAD.MOV.U32 R27, RZ, RZ, R41 ;  /* 0x000000ffff1b7224 */ /* 0x000fc600078e0029 */
[----:B------:R-:W4:Y:S01]  /*51be0*/  LDL.LU.64 R12, [R1+0x930] ;  /* 0x00093000010c7983 */ /* 0x000f220000300a00 */
[----:B------:R-:W-:Y:S02]  /*51bf0*/  IMAD.MOV.U32 R41, RZ, RZ, R28 ;  /* 0x000000ffff297224 */ /* 0x000fe400078e001c */
[----:B------:R-:W-:Y:S01]  /*51c00*/  IMAD.MOV.U32 R42, RZ, RZ, R29 ;  /* 0x000000ffff2a7224 */ /* 0x000fe200078e001d */
[----:B------:R-:W4:Y:S04]  /*51c10*/  LDL.LU.64 R14, [R1+0x938] ;  /* 0x00093800010e7983 */ /* 0x000f280000300a00 */
[----:B------:R-:W4:Y:S01]  /*51c20*/  LDL.LU.64 R28, [R1+0x910] ;  /* 0x00091000011c7983 */ /* 0x000f220000300a00 */
[----:B------:R-:W-:-:S03]  /*51c30*/  IMAD.MOV.U32 R38, RZ, RZ, R45 ;  /* 0x000000ffff267224 */ /* 0x000fc600078e002d */
[----:B------:R-:W4:Y:S04]  /*51c40*/  LDL.LU.64 R30, [R1+0x918] ;  /* 0x00091800011e7983 */ /* 0x000f280000300a00 */
[----:B------:R-:W4:Y:S01]  /*51c50*/  LDL.LU.64 R48, [R1+0x560] ;  /* 0x0005600001307983 */ /* 0x000f220000300a00 */
[----:B------:R-:W-:-:S03]  /*51c60*/  IMAD.MOV.U32 R43, RZ, RZ, R44 ;  /* 0x000000ffff2b7224 */ /* 0x000fc600078e002c */
[----:B------:R-:W4:Y:S04]  /*51c70*/  LDL.LU.64 R50, [R1+0x568] ;  /* 0x0005680001327983 */ /* 0x000f280000300a00 */
[----:B------:R-:W4:Y:S04]  /*51c80*/  LDL.LU.64 R44, [R1+0x550] ;  /* 0x00055000012c7983 */ /* 0x000f280000300a00 */
[----:B------:R-:W4:Y:S04]  /*51c90*/  LDL.LU.64 R46, [R1+0x558] ;  /* 0x00055800012e7983 */ /* 0x000f280000300a00 */
[----:B------:R-:W-:Y:S04]  /*51ca0*/  STL.64 [R1+0x5588], R38 ;  /* 0x0055882601007387 */ /* 0x000fe80000100a00 */
[----:B--2---:R-:W-:Y:S04]  /*51cb0*/  STL.64 [R1+0x5580], R36 ;  /* 0x0055802401007387 */ /* 0x004fe80000100a00 */
[----:B------:R-:W-:Y:S04]  /*51cc0*/  STL.64 [R1+0x5578], R42 ;  /* 0x0055782a01007387 */ /* 0x000fe80000100a00 */
[----:B---3--:R0:W-:Y:S04]  /*51cd0*/  STL.64 [R1+0x5570], R40 ;  /* 0x0055702801007387 */ /* 0x0081e80000100a00 */
[----:B0-----:R-:W2:Y:S04]  /*51ce0*/  LDL.LU.64 R40, [R1+0x8f0] ;  /* 0x0008f00001287983 */ /* 0x001ea80000300a00 */
[----:B------:R-:W2:Y:S01]  /*51cf0*/  LDL.LU.64 R42, [R1+0x8f8] ;  /* 0x0008f800012a7983 */ /* 0x000ea20000300a00 */
[----:B----4-:R-:W-:Y:S03]  /*51d00*/  HMMA.16816.F32.BF16 R32, R8, R32, R20 ;  /* 0x000000200820723c */ /* 0x010fe60000041814 */
[----:B------:R-:W3:-:S15]  /*51d10*/  LDL.LU.64 R20, [R1+0x55e8] ;  /* 0x0055e80001147983 */ /* 0x000ede0000300a00 */
[----:B------:R-:W-:Y:S01]  /*51d20*/  NOP ;  /* 0x0000000000007918 */ /* 0x000fe20000000000 */
[----:B------:R0:W-:Y:S04]  /*51d30*/  STL.64 [R1+0x3f0], R32 ;  /* 0x0003f02001007387 */ /* 0x0001e80000100a00 */
[----:B------:R1:W-:Y:S04]  /*51d40*/  STL.64 [R1+0x3f8], R34 ;  /* 0x0003f82201007387 */ /* 0x0003e80000100a00 */
[----:B0-----:R-:W1:Y:S01]  /*51d50*/  LDL.LU.64 R32, [R1+0x55e0] ;  /* 0x0055e00001207983 */ /* 0x001e620000300a00 */
[----:B------:R-:W-:Y:S02]  /*51d60*/  IMAD.MOV.U32 R36, RZ, RZ, R26 ;  /* 0x000000ffff247224 */ /* 0x000fe400078e001a */
[----:B------:R-:W-:-:S07]  /*51d70*/  IMAD.MOV.U32 R37, RZ, RZ, R7 ;  /* 0x000000ffff257224 */ /* 0x000fce00078e0007 */
[C---:B--2---:R-:W-:Y:S08]  /*51d80*/  HMMA.16816.F32.BF16 R40, R8.reuse, R36, R40 ;  /* 0x000000240828723c */ /* 0x044ff00000041828 */
[C---:B------:R-:W-:Y:S08]  /*51d90*/  HMMA.16816.F32.BF16 R36, R8.reuse, R16, R48 ;  /* 0x000000100824723c */ /* 0x040ff00000041830 */
[C---:B---3--:R-:W-:Y:S01]  /*51da0*/  HMMA.16816.F32.BF16 R20, R8.reuse, R20, R12 ;  /* 0x000000140814723c */ /* 0x048fe2000004180c */
[----:B------:R-:W2:Y:S07]  /*51db0*/  LDL.LU.64 R12, [R1+0x55d8] ;  /* 0x0055d800010c7983 */ /* 0x000eae0000300a00 */
[----:B-1----:R-:W-:Y:S11]  /*51dc0*/  HMMA.16816.F32.BF16 R32, R8, R32, R28 ;  /* 0x000000200820723c */ /* 0x002ff6000004181c */
[----:B------:R0:W-:Y:S04]  /*51dd0*/  STL.64 [R1+0x3e0], R20 ;  /* 0x0003e01401007387 */ /* 0x0001e80000100a00 */
[----:B------:R1:W-:Y:S01]  /*51de0*/  STL.64 [R1+0x3e8], R22 ;  /* 0x0003e81601007387 */ /* 0x0003e20000100a00 */
[----:B------:R-:W-:-:S03]  /*51df0*/  IMAD.MOV.U32 R30, RZ, RZ, R16 ;  /* 0x000000ffff1e7224 */ /* 0x000fc600078e0010 */
[----:B0-----:R-:W3:Y:S04]  /*51e00*/  LDL.LU.64 R20, [R1+0x55d0] ;  /* 0x0055d00001147983 */ /* 0x001ee80000300a00 */
[----:B------:R-:W4:Y:S04]  /*51e10*/  LDL.LU.64 R28, [R1+0x55c8] ;  /* 0x0055c800011c7983 */ /* 0x000f280000300a00 */
[----:B------:R0:W-:Y:S04]  /*51e20*/  STL.64 [R1+0x3d0], R32 ;  /* 0x0003d02001007387 */ /* 0x0001e80000100a00 */
[----:B------:R-:W-:Y:S01]  /*51e30*/  STL.64 [R1+0x3d8], R34 ;  /* 0x0003d82201007387 */ /* 0x000fe20000100a00 */
[----:B-1----:R-:W-:-:S03]  /*51e40*/  IMAD.MOV.U32 R23, RZ, RZ, R17 ;  /* 0x000000ffff177224 */ /* 0x002fc600078e0011 */
[----:B0-----:R-:W4:Y:S04]  /*51e50*/  LDL.LU.64 R32, [R1+0x55c0] ;  /* 0x0055c00001207983 */ /* 0x001f280000300a00 */
[----:B------:R-:W-:Y:S04]  /*51e60*/  STL.64 [R1+0x3c0], R40 ;  /* 0x0003c02801007387 */ /* 0x000fe80000100a00 */
[----:B------:R-:W-:Y:S04]  /*51e70*/  STL.64 [R1+0x3c8], R42 ;  /* 0x0003c82a01007387 */ /* 0x000fe80000100a00 */
[----:B------:R-:W-:Y:S04]  /*51e80*/  STL.64 [R1+0x3b0], R36 ;  /* 0x0003b02401007387 */ /* 0x000fe80000100a00 */
[----:B------:R0:W-:Y:S04]  /*51e90*/  STL.64 [R1+0x3b8], R38 ;  /* 0x0003b82601007387 */ /* 0x0001e80000100a00 */
[----:B------:R-:W4:Y:S04]  /*51ea0*/  LDL.LU.64 R16, [R1+0x540] ;  /* 0x0005400001107983 */ /* 0x000f280000300a00 */
[----:B------:R-:W4:Y:S01]  /*51eb0*/  LDL.LU.64 R18, [R1+0x548] ;  /* 0x0005480001127983 */ /* 0x000f220000300a00 */
[----:B0-----:R-:W-:Y:S01]  /*51ec0*/  HMMA.16816.F32.BF16 R36, R8, R52, R44 ;  /* 0x000000340824723c */ /* 0x001fe2000004182c */
[----:B------:R-:W-:-:S02]  /*51ed0*/  IMAD.MOV.U32 R15, RZ, RZ, R53 ;  /* 0x000000ffff0f7224 */ /* 0x000fc400078e0035 */
[----:B------:R-:W-:Y:S04]  /*51ee0*/  STL [R1+0x54ac], R23 ;  /* 0x0054ac1701007387 */ /* 0x000fe80000100800 */
[----:B------:R-:W-:Y:S01]  /*51ef0*/  STL [R1+0x54a8], R30 ;  /* 0x0054a81e01007387 */ /* 0x000fe20000100800 */
[----:B------:R-:W-:Y:S02]  /*51f00*/  IMAD.MOV.U32 R22, RZ, RZ, R52 ;  /* 0x000000ffff167224 */ /* 0x000fe400078e0034 */
[----:B------:R-:W-:-:S09]  /*51f10*/  IMAD.MOV.U32 R52, RZ, RZ, R6 ;  /* 0x000000ffff347224 */ /* 0x000fd200078e0006 */
[----:B------:R0:W-:Y:S04]  /*51f20*/  STL.64 [R1+0x3a0], R36 ;  /* 0x0003a02401007387 */ /* 0x0001e80000100a00 */
[----:B------:R-:W-:Y:S04]  /*51f30*/  STL.64 [R1+0x3a8], R38 ;  /* 0x0003a82601007387 */ /* 0x000fe80000100a00 */
[----:B------:R-:W-:Y:S01]  /*51f40*/  STL [R1+0x54b4], R15 ;  /* 0x0054b40f01007387 */ /* 0x000fe20000100800 */
[----:B0-----:R-:W-:Y:S02]  /*51f50*/  IMAD.MOV.U32 R36, RZ, RZ, R2 ;  /* 0x000000ffff247224 */ /* 0x001fe400078e0002 */
[----:B------:R-:W-:Y:S01]  /*51f60*/  IMAD.MOV.U32 R37, RZ, RZ, R0 ;  /* 0x000000ffff257224 */ /* 0x000fe200078e0000 */
[----:B--2---:R0:W-:Y:S04]  /*51f70*/  STL.64 [R1+0x55b0], R12 ;  /* 0x0055b00c01007387 */ /* 0x0041e80000100a00 */
[----:B0-----:R-:W2:Y:S04]  /*51f80*/  LDL.64 R12, [R1+0x80] ;  /* 0x00008000010c7983 */ /* 0x001ea80000100a00 */
[----:B------:R-:W-:Y:S04]  /*51f90*/  STL [R1+0x54b0], R22 ;  /* 0x0054b01601007387 */ /* 0x000fe80000100800 */
[----:B---3--:R0:W-:Y:S04]  /*51fa0*/  STL.64 [R1+0x55b8], R20 ;  /* 0x0055b81401007387 */ /* 0x0081e80000100a00 */
[----:B------:R-:W3:Y:S01]  /*51fb0*/  LDL.64 R44, [R1+0x50] ;  /* 0x00005000012c7983 */ /* 0x000ee20000100a00 */
[----:B----4-:R-:W-:-:S15]  /*51fc0*/  HMMA.16816.F32.BF16 R16, R8, R56, R16 ;  /* 0x000000380810723c */ /* 0x010fde0000041810 */
[----:B------:R-:W-:-:S04]  /*51fd0*/  NOP ;  /* 0x0000000000007918 */ /* 0x000fc80000000000 */
[----:B------:R1:W-:Y:S04]  /*51fe0*/  STL.64 [R1+0x390], R16 ;  /* 0x0003901001007387 */ /* 0x0003e80000100a00 */
[----:B------:R-:W-:Y:S04]  /*51ff0*/  STL.64 [R1+0x398], R18 ;  /* 0x0003981201007387 */ /* 0x000fe80000100a00 */
[----:B0-----:R-:W2:Y:S04]  /*52000*/  LDL.LU.64 R20, [R1+0x530] ;  /* 0x0005300001147983 */ /* 0x001ea80000300a00 */
[----:B------:R-:W2:Y:S04]  /*52010*/  LDL.LU.64 R22, [R1+0x538] ;  /* 0x0005380001167983 */ /* 0x000ea80000300a00 */
[----:B------:R-:W4:Y:S04]  /*52020*/  LDL.LU.64 R4, [R1+0x510] ;  /* 0x0005100001047983 */ /* 0x000f280000300a00 */
[----:B------:R-:W4:Y:S04]  /*52030*/  LDL.LU.64 R6, [R1+0x518] ;  /* 0x0005180001067983 */ /* 0x000f280000300a00 */
[----:B------:R-:W2:Y:S04]  /*52040*/  LDL.LU.64 R40, [R1+0x500] ;  /* 0x0005000001287983 */ /* 0x000ea80000300a00 */
[----:B------:R-:W2:Y:S04]  /*52050*/  LDL.LU.64 R42, [R1+0x508] ;  /* 0x00050800012a7983 */ /* 0x000ea80000300a00 */
[----:B------:R0:W-:Y:S04]  /*52060*/  STL.64 [R1+0x5598], R36 ;  /* 0x0055982401007387 */ /* 0x0001e80000100a00 */
[----:B-1----:R-:W2:Y:S01]  /*52070*/  LDL.64 R16, [R1+0x10] ;  /* 0x0000100001107983 */ /* 0x002ea20000100a00 */
[----:B------:R-:W-:-:S02]  /*52080*/  IMAD.MOV.U32 R34, RZ, RZ, R56 ;  /* 0x000000ffff227224 */ /* 0x000fc400078e0038 */
[----:B------:R-:W-:Y:S01]  /*52090*/  IMAD.MOV.U32 R31, RZ, RZ, R57 ;  /* 0x000000ffff1f7224 */ /* 0x000fe200078e0039 */
[----:B0-----:R-:W3:Y:S04]  /*520a0*/  LDL.64 R36, [R1+0x70] ;  /* 0x0000700001247983 */ /* 0x001ee80000100a00 */
[----:B--2---:R0:W-:Y:S04]  /*520b0*/  STL.64 [R1+0x5590], R16 ;  /* 0x0055901001007387 */ /* 0x0041e80000100a00 */
[----:B------:R-:W2:Y:S04]  /*520c0*/  LDL.64 R56, [R1] ;  /* 0x0000000001387983 */ /* 0x000ea80000100a00 */
[----:B0-----:R-:W4:Y:S01]  /*520d0*/  LDL.64 R16, [R1+0x60] ;  /* 0x0000600001107983 */ /* 0x001f220000100a00 */
[----:B------:R-:W0:Y:S02]  /*520e0*/  S2R R26, SR_TID.X ;  /* 0x00000000001a7919 */ /* 0x000e240000002100 */
[----:B0-----:R-:W-:Y:S01]  /*520f0*/  LOP3.LUT R61, R26, 0x7, RZ, 0xc0, !PT ;  /* 0x000000071a3d7812 */ /* 0x001fe200078ec0ff */
[----:B--2---:R0:W-:Y:S04]  /*52100*/  STL.64 [R1+0x55a0], R56 ;  /* 0x0055a03801007387 */ /* 0x0041e80000100a00 */
[----:B0-----:R-:W2:Y:S04]  /*52110*/  LDL.LU.64 R56, [R1+0x520] ;  /* 0x0005200001387983 */ /* 0x001ea80000300a00 */
[----:B------:R-:W2:Y:S01]  /*52120*/  LDL.LU.64 R58, [R1+0x528] ;  /* 0x00052800013a7983 */ /* 0x000ea20000300a00 */
[----:B------:R-:W-:-:S02]  /*52130*/  IMAD R61, R61, 0x110, RZ ;  /* 0x000001103d3d7824 */ /* 0x000fc400078e02ff */
[C---:B------:R-:W-:Y:S01]  /*52140*/  IMAD.SHL.U32 R60, R26.reuse, 0x80, RZ ;  /* 0x000000801a3c7824 */ /* 0x040fe200078e00ff */
[----:B------:R-:W-:-:S04]  /*52150*/  SHF.L.U32 R26, R26, 0x1, RZ ;  /* 0x000000011a1a7819 */ /* 0x000fc800000006ff */
[----:B------:R-:W-:-:S04]  /*52160*/  LOP3.LUT R26, R61, 0x10, R26, 0x78, !PT ;  /* 0x000000103d1a7812 */ /* 0x000fc800078e781a */
[----:B------:R-:W-:-:S04]  /*52170*/  LOP3.LUT R26, R26, 0x800, R60, 0xf8, !PT ;  /* 0x000008001a1a7812 */ /* 0x000fc800078ef83c */
[----:B------:R-:W-:-:S05]  /*52180*/  LOP3.LUT R26, R26, 0x40, RZ, 0x3c, !PT ;  /* 0x000000401a1a7812 */ /* 0x000fca00078e3cff */
[----:B------:R-:W0:Y:S01]  /*52190*/  LDSM.16.MT88.4 R48, [R26+UR5+0x8000] ;  /* 0x008000051a30783b */ /* 0x000e220008004200 */
[----:B------:R-:W-:Y:S03]  /*521a0*/  HMMA.16816.F32.BF16 R20, R8, R12, R20 ;  /* 0x0000000c0814723c */ /* 0x000fe60000041814 */
[----:B------:R-:W-:Y:S01]  /*521b0*/  STL [R1+0x54b8], R34 ;  /* 0x0054b82201007387 */ /* 0x000fe20000100800 */
[----:B------:R-:W-:Y:S02]  /*521c0*/  IMAD.MOV.U32 R30, RZ, RZ, R12 ;  /* 0x000000ffff1e7224 */ /* 0x000fe400078e000c */
[----:B------:R-:W-:Y:S01]  /*521d0*/  IMAD.MOV.U32 R61, RZ, RZ, R13 ;  /* 0x000000ffff3d7224 */ /* 0x000fe200078e000d */
[----:B0-----:R-:W-:Y:S04]  /*521e0*/  STL.64 [R1+0x54c8], R50 ;  /* 0x0054c83201007387 */ /* 0x001fe80000100a00 */
[----:B------:R0:W-:Y:S04]  /*521f0*/  STL.64 [R1+0x54c0], R48 ;  /* 0x0054c03001007387 */ /* 0x0001e80000100a00 */
[----:B0-----:R-:W4:Y:S04]  /*52200*/  LDL.64 R48, [R1+0x30] ;  /* 0x0000300001307983 */ /* 0x001f280000100a00 */
[----:B------:R0:W-:Y:S04]  /*52210*/  STL.64 [R1+0x730], R20 ;  /* 0x0007301401007387 */ /* 0x0001e80000100a00 */
[----:B------:R3:W-:Y:S04]  /*52220*/  STL.64 [R1+0x738], R22 ;  /* 0x0007381601007387 */ /* 0x0007e80000100a00 */
[----:B0-----:R-:W4:Y:S04]  /*52230*/  LDL.LU.64 R20, [R1+0x55b8] ;  /* 0x0055b80001147983 */ /* 0x001f280000300a00 */
[----:B------:R-:W4:Y:S01]  /*52240*/  LDL.LU.64 R12, [R1+0x55b0] ;  /* 0x0055b000010c7983 */ /* 0x000f220000300a00 */
[----:B---3--:R-:W-:-:S02]  /*52250*/  IMAD.MOV.U32 R22, RZ, RZ, R36 ;  /* 0x000000ffff167224 */ /* 0x008fc400078e0024 */
[----:B------:R-:W-:Y:S01]  /*52260*/  IMAD.MOV.U32 R23, RZ, RZ, R37 ;  /* 0x000000ffff177224 */ /* 0x000fe200078e0025 */
[----:B--2---:R-:W-:-:S15]  /*52270*/  HMMA.16816.F32.BF16 R56, R8, R36, R56 ;  /* 0x000000240838723c */ /* 0x004fde0000041838 */
[----:B------:R-:W-:-:S04]  /*52280*/  NOP ;  /* 0x0000000000007918 */ /* 0x000fc80000000000 */
[----:B------:R0:W-:Y:S04]  /*52290*/  STL.64 [R1+0x720], R56 ;  /* 0x0007203801007387 */ /* 0x0001e80000100a00 */
[----:B------:R1:W-:Y:S04]  /*522a0*/  STL.64 [R1+0x728], R58 ;  /* 0x0007283a01007387 */ /* 0x0003e80000100a00 */
[----:B0-----:R-:W2:Y:S04]  /*522b0*/  LDL.LU.64 R56, [R1+0x4f0] ;  /* 0x0004f00001387983 */ /* 0x001ea80000300a00 */
[----:B-1----:R-:W2:Y:S04]  /*522c0*/  LDL.LU.64 R58, [R1+0x4f8] ;  /* 0x0004f800013a7983 */ /* 0x002ea80000300a00 */
[----:B------:R-:W3:Y:S04]  /*522d0*/  LDL.LU.64 R36, [R1+0x4e0] ;  /* 0x0004e00001247983 */ /* 0x000ee80000300a00 */
[----:B------:R-:W3:Y:S01]  /*522e0*/  LDL.LU.64 R38, [R1+0x4e8] ;  /* 0x0004e80001267983 */ /* 0x000ee20000300a00 */
[----:B----4-:R-:W-:Y:S01]  /*522f0*/  HMMA.16816.F32.BF16 R4, R8, R16, R4 ;  /* 0x000000100804723c */ /* 0x010fe20000041804 */
[----:B------:R-:W-:-:S02]  /*52300*/  IMAD.MOV.U32 R14, RZ, RZ, R16 ;  /* 0x000000ffff0e7224 */ /* 0x000fc400078e0010 */
[----:B------:R-:W-:-:S15]  /*52310*/  IMAD.MOV.U32 R53, RZ, RZ, R3 ;  /* 0x000000ffff357224 */ /* 0x000fde00078e0003 */
[----:B------:R-:W-:Y:S01]  /*52320*/  NOP ;  /* 0x0000000000007918 */ /* 0x000fe20000000000 */
[----:B------:R0:W-:Y:S04]  /*52330*/  STL.64 [R1+0x710], R4 ;  /* 0x0007100401007387 */ /* 0x0001e80000100a00 */
[----:B------:R1:W-:Y:S01]  /*52340*/  STL.64 [R1+0x718], R6 ;  /* 0x0007180601007387 */ /* 0x0003e20000100a00 */
[----:B------:R-:W-:Y:S02]  /*52350*/  IMAD.MOV.U32 R60, RZ, RZ, R44 ;  /* 0x000000ffff3c7224 */ /* 0x000fe400078e002c */
[----:B------:R-:W-:Y:S01]  /*52360*/  IMAD.MOV.U32 R35, RZ, RZ, R45 ;  /* 0x000000ffff237224 */ /* 0x000fe200078e002d */
[----:B0-----:R-:W4:Y:S01]  /*52370*/  LDL.LU.64 R4, [R1+0x55a8] ;  /* 0x0055a80001047983 */ /* 0x001f220000300a00 */
[----:B-1----:R-:W-:Y:S02]  /*52380*/  IMAD.MOV.U32 R7, RZ, RZ, R17 ;  /* 0x000000ffff077224 */ /* 0x002fe400078e0011 */
[----:B------:R-:W-:-:S15]  /*52390*/  HMMA.16816.F32.BF16 R16, R8, R44, R40 ;  /* 0x0000002c0810723c */ /* 0x000fde0000041828 */
[----:B------:R-:W-:-:S04]  /*523a0*/  NOP ;  /* 0x0000000000007918 */ /* 0x000fc80000000000 */
[----:B------:R0:W-:Y:S04]  /*523b0*/  STL.64 [R1+0x700], R16 ;  /* 0x0007001001007387 */ /* 0x0001e80000100a00 */
[----:B------:R1:W-:Y:S04]  /*523c0*/  STL.64 [R1+0x708], R18 ;  /* 0x0007081201007387 */ /* 0x0003e80000100a00 */
[----:B0-----:R-:W4:Y:S04]  /*523d0*/  LDL.LU.64 R16, [R1+0x4d0] ;  /* 0x0004d00001107983 */ /* 0x001f280000300a00 */
[----:B-1----:R-:W4:Y:S04]  /*523e0*/  LDL.LU.64 R18, [R1+0x4d8] ;  /* 0x0004d80001127983 */ /* 0x002f280000300a00 */
[----:B------:R-:W4:Y:S04]  /*523f0*/  LDL.LU.64 R40, [R1+0x4c0] ;  /* 0x0004c00001287983 */ /* 0x000f280000300a00 */
[----:B------:R-:W4:Y:S04]  /*52400*/  LDL.LU.64 R42, [R1+0x4c8] ;  /* 0x0004c800012a7983 */ /* 0x000f280000300a00 */
[----:B------:R-:W4:Y:S04]  /*52410*/  LDL.LU.64 R44, [R1+0x4b0] ;  /* 0x0004b000012c7983 */ /* 0x000f280000300a00 */
[----:B------:R-:W4:Y:S01]  /*52420*/  LDL.LU.64 R46, [R1+0x4b8] ;  /* 0x0004b800012e7983 */ /* 0x000f220000300a00 */
[C---:B--2---:R-:W-:Y:S08]  /*52430*/  HMMA.16816.F32.BF16 R52, R8.reuse, R52, R56 ;  /* 0x000000340834723c */ /* 0x044ff00000041838 */
[----:B---3--:R-:W-:Y:S01]  /*52440*/  HMMA.16816.F32.BF16 R36, R8, R48, R36 ;  /* 0x000000300824723c */ /* 0x008fe20000041824 */
[----:B------:R-:W2:Y:S10]  /*52450*/  LDL.LU.64 R56, [R1+0x55a0] ;  /* 0x0055a00001387983 */ /* 0x000eb40000300a00 */
[----:B------:R0:W-:Y:S04]  /*52460*/  STL.64 [R1+0x6f0], R52 ;  /* 0x0006f03401007387 */ /* 0x0001e80000100a00 */
[----:B------:R1:W-:Y:S04]  /*52470*/  STL.64 [R1+0x6f8], R54 ;  /* 0x0006f83601007387 */ /* 0x0003e80000100a00 */
[----:B0-----:R-:W3:Y:S04]  /*52480*/  LDL.LU.64 R52, [R1+0x4a0] ;  /* 0x0004a00001347983 */ /* 0x001ee80000300a00 */
[----:B-1----:R-:W3:Y:S04]  /*52490*/  LDL.LU.64 R54, [R1+0x4a8] ;  /* 0x0004a80001367983 */ /* 0x002ee80000300a00 */
[----:B------:R0:W-:Y:S04]  /*524a0*/  STL.64 [R1+0x6e0], R36 ;  /* 0x0006e02401007387 */ /* 0x0001e80000100a00 */
[----:B------:R-:W-:Y:S04]  /*524b0*/  STL.64 [R1+0x6e8], R38 ;  /* 0x0006e82601007387 */ /* 0x000fe80000100a00 */
[----:B0-----:R-:W2:Y:S01]  /*524c0*/  LDL.LU.64 R36, [R1+0x5598] ;  /* 0x0055980001247983 */ /* 0x001ea20000300a00 */
[----:B------:R-:W-:-:S02]  /*524d0*/  IMAD.MOV.U32 R6, RZ, RZ, R48 ;  /* 0x000000ffff067224 */ /* 0x000fc400078e0030 */
[----:B------:R-:W-:Y:S02]  /*524e0*/  IMAD.MOV.U32 R3, RZ, RZ, R49 ;  /* 0x000000ffff037224 */ /* 0x000fe400078e0031 */
[----:B------:R-:W3:Y:S04]  /*524f0*/  LDL.LU.64 R48, [R1+0x480] ;  /* 0x0004800001307983 */ /* 0x000ee80000300a00 */
[----:B------:R-:W3:Y:S04]  /*52500*/  LDL.LU.64 R50, [R1+0x488] ;  /* 0x0004880001327983 */ /* 0x000ee80000300a00 */
[----:B------:R-:W-:Y:S04]  /*52510*/  STL.64 [R1+0x5508], R6 ;  /* 0x0055080601007387 */ /* 0x000fe80000100a00 */
[----:B----4-:R0:W-:Y:S04]  /*52520*/  STL.64 [R1+0x5500], R4 ;  /* 0x0055000401007387 */ /* 0x0101e80000100a00 */
[----:B0-----:R-:W4:Y:S04]  /*52530*/  LDL.LU.64 R4, [R1+0x490] ;  /* 0x0004900001047983 */ /* 0x001f280000300a00 */
[----:B------:R-:W4:Y:S01]  /*52540*/  LDL.LU.64 R6, [R1+0x498] ;  /* 0x0004980001067983 */ /* 0x000f220000300a00 */
[C---:B--2---:R-:W-:Y:S03]  /*52550*/  HMMA.16816.F32.BF16 R36, R8.reuse, R36, R16 ;  /* 0x000000240824723c */ /* 0x044fe60000041810 */
[----:B------:R-:W2:Y:S05]  /*52560*/  LDL.LU.64 R16, [R1+0x5590] ;  /* 0x0055900001107983 */ /* 0x000eaa0000300a00 */
[----:B------:R-:W-:Y:S01]  /*52570*/  HMMA.16816.F32.BF16 R44, R8, R56, R44 ;  /* 0x00000038082c723c */ /* 0x000fe2000004182c */
[----:B------:R-:W-:-:S02]  /*52580*/  IMAD.MOV.U32 R2, RZ, RZ, R56 ;  /* 0x000000ffff027224 */ /* 0x000fc400078e0038 */
[----:B------:R-:W-:-:S08]  /*52590*/  IMAD.MOV.U32 R0, RZ, RZ, R57 ;  /* 0x000000ffff007224 */ /* 0x000fd000078e0039 */
[----:B------:R-:W-:Y:S04]  /*525a0*/  STL.64 [R1+0x6d0], R36 ;  /* 0x0006d02401007387 */ /* 0x000fe80000100a00 */
[----:B------:R0:W-:Y:S04]  /*525b0*/  STL.64 [R1+0x6d8], R38 ;  /* 0x0006d82601007387 */ /* 0x0001e80000100a00 */
[----:B0-----:R-:W3:Y:S04]  /*525c0*/  LDL.LU.64 R38, [R1+0x5588] ;  /* 0x0055880001267983 */ /* 0x001ee80000300a00 */
[----:B------:R-:W3:Y:S01]  /*525d0*/  LDL.LU.64 R36, [R1+0x5580] ;  /* 0x0055800001247983 */ /* 0x000ee20000300a00 */
[----:B--2---:R-:W-:Y:S01]  /*525e0*/  HMMA.16816.F32.BF16 R40, R8, R16, R40 ;  /* 0x000000100828723c */ /* 0x004fe20000041828 */
[----:B------:R-:W-:-:S02]  /*525f0*/  IMAD.MOV.U32 R34, RZ, RZ, R16 ;  /* 0x000000ffff227224 */ /* 0x000fc400078e0010 */
[----:B------:R-:W-:-:S15]  /*52600*/  IMAD.MOV.U32 R15, RZ, RZ, R17 ;  /* 0x000000ffff0f7224 */ /* 0x000fde00078e0011 */
[----:B------:R-:W-:Y:S01]  /*52610*/  NOP ;  /* 0x0000000000007918 */ /* 0x000fe20000000000 */
[----:B------:R-:W-:Y:S04]  /*52620*/  STL.64 [R1+0x6c0], R40 ;  /* 0x0006c02801007387 */ /* 0x000fe80000100a00 */
[----:B------:R0:W-:Y:S04]  /*52630*/  STL.64 [R1+0x6c8], R42 ;  /* 0x0006c82a01007387 */ /* 0x0001e80000100a00 */
[----:B0-----:R-:W2:Y:S04]  /*52640*/  LDL.LU.64 R42, [R1+0x5578] ;  /* 0x00557800012a7983 */ /* 0x001ea80000300a00 */
[----:B------:R-:W2:Y:S04]  /*52650*/  LDL.LU.64 R40, [R1+0x5570] ;  /* 0x0055700001287983 */ /* 0x000ea80000300a00 */
[----:B------:R-:W2:Y:S04]  /*52660*/  LDL.LU.64 R18, [R1+0x5568] ;  /* 0x0055680001127983 */ /* 0x000ea80000300a00 */
[----:B------:R-:W2:Y:S04]  /*52670*/  LDL.LU.64 R16, [R1+0x5560] ;  /* 0x0055600001107983 */ /* 0x000ea80000300a00 */
[----:B------:R-:W-:Y:S04]  /*52680*/  STL.64 [R1+0x6b0], R44 ;  /* 0x0006b02c01007387 */ /* 0x000fe80000100a00 */
[----:B------:R0:W-:Y:S04]  /*52690*/  STL.64 [R1+0x6b8], R46 ;  /* 0x0006b82e01007387 */ /* 0x0001e80000100a00 */
[----:B0-----:R-:W2:Y:S04]  /*526a0*/  LDL.LU.64 R46, [R1+0x5558] ;  /* 0x00555800012e7983 */ /* 0x001ea80000300a00 */
[----:B------:R-:W2:Y:S04]  /*526b0*/  LDL.LU.64 R44, [R1+0x5550] ;  /* 0x00555000012c7983 */ /* 0x000ea80000300a00 */
[----:B------:R-:W2:Y:S04]  /*526c0*/  LDL.LU.64 R58, [R1+0x5548] ;  /* 0x00554800013a7983 */ /* 0x000ea80000300a00 */
[----:B------:R-:W3:Y:S02]  /*526d0*/  LDL.LU.64 R56, [R1+0x5540] ;  /* 0x0055400001387983 */ /* 0x000ee40000300a00 */
[----:B---3--:R-:W-:-:S15]  /*526e0*/  HMMA.16816.F32.BF16 R52, R8, R56, R52 ;  /* 0x000000380834723c */ /* 0x008fde0000041834 */
[----:B------:R-:W-:-:S04]  /*526f0*/  NOP ;  /* 0x0000000000007918 */ /* 0x000fc80000000000 */
[----:B------:R-:W-:Y:S04]  /*52700*/  STL.64 [R1+0x6a0], R52 ;  /* 0x0006a03401007387 */ /* 0x000fe80000100a00 */
[----:B------:R0:W-:Y:S04]  /*52710*/  STL.64 [R1+0x6a8], R54 ;  /* 0x0006a83601007387 */ /* 0x0001e80000100a00 */
[----:B0-----:R-:W3:Y:S04]  /*52720*/  LDL.LU.64 R54, [R1+0x5538] ;  /* 0x0055380001367983 */ /* 0x001ee80000300a00 */
[----:B------:R-:W4:Y:S04]  /*52730*/  LDL.LU.64 R52, [R1+0x5530] ;  /* 0x0055300001347983 */ /* 0x000f280000300a00 */
[----:B--2---:R-:W-:Y:S04]  /*52740*/  STL.64 [R1+0x53f0], R58 ;  /* 0x0053f03a01007387 */ /* 0x004fe80000100a00 */
[----:B------:R4:W-:Y:S02]  /*52750*/  STL.64 [R1+0x53e8], R56 ;  /* 0x0053e83801007387 */ /* 0x0009e40000100a00 */
[----:B----4-:R-:W-:Y:S02]  /*52760*/  HMMA.16816.F32.BF16 R56, R8, R52, R4 ;  /* 0x000000340838723c */ /* 0x010fe40000041804 */
[----:B------:R-:W2:Y:S04]  /*52770*/  LDL.LU.64 R4, [R1+0x470] ;  /* 0x0004700001047983 */ /* 0x000ea80000300a00 */
[----:B------:R-:W2:-:S13]  /*52780*/  LDL.LU.64 R6, [R1+0x478] ;  /* 0x0004780001067983 */ /* 0x000e9a0000300a00 */
[----:B------:R-:W-:Y:S04]  /*52790*/  STL.64 [R1+0x690], R56 ;  /* 0x0006903801007387 */ /* 0x000fe80000100a00 */
[----:B------:R-:W-:Y:S04]  /*527a0*/  STL.64 [R1+0x698], R58 ;  /* 0x0006983a01007387 */ /* 0x000fe80000100a00 */
[----:B---3--:R-:W-:Y:S04]  /*527b0*/  STL.64 [R1+0x5400], R54 ;  /* 0x0054003601007387 */ /* 0x008fe80000100a00 */
[----:B------:R0:W-:Y:S02]  /*527c0*/  STL.64 [R1+0x53f8], R52 ;  /* 0x0053f83401007387 */ /* 0x0001e40000100a00 */
[----:B0-----:R-:W-:Y:S01]  /*527d0*/  HMMA.16816.F32.BF16 R52, R8, R44, R48 ;  /* 0x0000002c0834723c */ /* 0x001fe20000041830 */
[----:B------:R-:W-:-:S02]  /*527e0*/  IMAD.MOV.U32 R48, RZ, RZ, R41 ;  /* 0x000000ffff307224 */ /* 0x000fc400078e0029 */
[----:B------:R-:W-:Y:S01]  /*527f0*/  IMAD.MOV.U32 R49, RZ, RZ, R42 ;  /* 0x000000ffff317224 */ /* 0x000fe200078e002a */
[----:B------:R-:W2:-:S15]  /*52800*/  LDL.LU R41, [R1+0x5528] ;  /* 0x0055280001297983 */ /* 0x000e9e0000300800 */
[----:B------:R0:W-:Y:S04]  /*52810*/  STL.64 [R1+0x680], R52 ;  /* 0x0006803401007387 */ /* 0x0001e80000100a00 */
[----:B------:R-:W-:Y:S04]  /*52820*/  STL.64 [R1+0x688], R54 ;  /* 0x0006883601007387 */ /* 0x000fe80000100a00 */
[----:B------:R-:W3:Y:S04]  /*52830*/  LDL.LU R42, [R1+0x5524] ;  /* 0x00552400012a7983 */ /* 0x000ee80000300800 */
[----:B------:R1:W-:Y:S04]  /*52840*/  STL.64 [R1+0x54d8], R48 ;  /* 0x0054d83001007387 */ /* 0x0003e80000100a00 */
[----:B0-----:R-:W4:Y:S01]  /*52850*/  LDL.64 R52, [R1+0xf0] ;  /* 0x0000f00001347983 */ /* 0x001f220000100a00 */
[----:B-1----:R-:W-:-:S02]  /*52860*/  IMAD.MOV.U32 R48, RZ, RZ, R39 ;  /* 0x000000ffff307224 */ /* 0x002fc400078e0027 */
[----:B------:R-:W-:Y:S01]  /*52870*/  IMAD.MOV.U32 R49, RZ, RZ, R18 ;  /* 0x000000ffff317224 */ /* 0x000fe200078e0012 */
[----:B--2---:R-:W-:Y:S01]  /*52880*/  HMMA.16816.F32.BF16 R4, R8, R40, R4 ;  /* 0x000000280804723c */ /* 0x004fe20000041804 */
[----:B----4-:R-:W-:Y:S04]  /*52890*/  STL.64 [R1+0x54d0], R52 ;  /* 0x0054d03401007387 */ /* 0x010fe80000100a00 */
[----:B------:R-:W-:Y:S04]  /*528a0*/  STL.64 [R1+0x5410], R46 ;  /* 0x0054102e01007387 */ /* 0x000fe80000100a00 */
[----:B------:R0:W-:Y:S02]  /*528b0*/  STL.64 [R1+0x5408], R44 ;  /* 0x0054082c01007387 */ /* 0x0001e40000100a00 */
[----:B0-----:R-:W-:Y:S01]  /*528c0*/  MOV R44, R43 ;  /* 0x0000002b002c7202 */ /* 0x001fe20000000f00 */
[----:B------:R-:W-:Y:S01]  /*528d0*/  IMAD.MOV.U32 R45, RZ, RZ, R38 ;  /* 0x000000ffff2d7224 */ /* 0x000fe200078e0026 */
[----:B------:R-:W3:Y:S04]  /*528e0*/  LDL.LU R43, [R1+0x5520] ;  /* 0x00552000012b7983 */ /* 0x000ee80000300800 */
[----:B------:R-:W2:Y:S04]  /*528f0*/  LDL.LU R38, [R1+0x551c] ;  /* 0x00551c0001267983 */ /* 0x000ea80000300800 */
[----:B------:R0:W-:Y:S04]  /*52900*/  STL.64 [R1+0x54e0], R44 ;  /* 0x0054e02c01007387 */ /* 0x0001e80000100a00 */
[----:B------:R-:W2:Y:S04]  /*52910*/  LDL.LU R39, [R1+0x5518] ;  /* 0x0055180001277983 */ /* 0x000ea80000300800 */
[----:B------:R-:W4:Y:S04]  /*52920*/  LDL.LU R18, [R1+0x5514] ;  /* 0x0055140001127983 */ /* 0x000f280000300800 */
[----:B------:R1:W-:Y:S04]  /*52930*/  STL.64 [R1+0x54e8], R48 ;  /* 0x0054e83001007387 */ /* 0x0003e80000100a00 */
[----:B------:R-:W2:Y:S04]  /*52940*/  LDL.LU.64 R52, [R1+0x440] ;  /* 0x0004400001347983 */ /* 0x000ea80000300a00 */
[----:B------:R-:W2:Y:S04]  /*52950*/  LDL.LU.64 R54, [R1+0x448] ;  /* 0x0004480001367983 */ /* 0x000ea80000300a00 */
[----:B------:R1:W-:Y:S04]  /*52960*/  STL.64 [R1+0x670], R4 ;  /* 0x0006700401007387 */ /* 0x0003e80000100a00 */
[----:B------:R1:W-:Y:S04]  /*52970*/  STL.64 [R1+0x678], R6 ;  /* 0x0006780601007387 */ /* 0x0003e80000100a00 */
[----:B0-----:R-:W2:Y:S04]  /*52980*/  LDL.LU.64 R44, [R1+0x420] ;  /* 0x00042000012c7983 */ /* 0x001ea80000300a00 */
[----:B------:R-:W2:Y:S01]  /*52990*/  LDL.LU.64 R46, [R1+0x428] ;  /* 0x00042800012e7983 */ /* 0x000ea20000300a00 */
[----:B-1----:R-:W-:-:S02]  /*529a0*/  IMAD.MOV.U32 R48, RZ, RZ, R19 ;  /* 0x000000ffff307224 */ /* 0x002fc400078e0013 */
[----:B------:R-:W-:Y:S01]  /*529b0*/  IMAD.MOV.U32 R49, RZ, RZ, R27 ;  /* 0x000000ffff317224 */ /* 0x000fe200078e001b */
[----:B------:R-:W2:Y:S04]  /*529c0*/  LDL.LU.64 R4, [R1+0x410] ;  /* 0x0004100001047983 */ /* 0x000ea80000300a00 */
[----:B------:R-:W2:Y:S04]  /*529d0*/  LDL.LU.64 R6, [R1+0x418] ;  /* 0x0004180001067983 */ /* 0x000ea80000300a00 */
[----:B------:R-:W4:Y:S04]  /*529e0*/  LDL.LU R19, [R1+0x5510] ;  /* 0x0055100001137983 */ /* 0x000f280000300800 */
[----:B------:R0:W-:Y:S04]  /*529f0*/  STL.64 [R1+0x54f8], R48 ;  /* 0x0054f83001007387 */ /* 0x0001e80000100a00 */
[----:B0-----:R-:W2:Y:S04]  /*52a00*/  LDL.LU.64 R48, [R1+0x450] ;  /* 0x0004500001307983 */ /* 0x001ea80000300a00 */
[----:B------:R-:W2:Y:S04]  /*52a10*/  LDL.LU.64 R50, [R1+0x458] ;  /* 0x0004580001327983 */ /* 0x000ea80000300a00 */
[----:B------:R-:W2:Y:S04]  /*52a20*/  LDL.64 R56, [R1+0xe0] ;  /* 0x0000e00001387983 */ /* 0x000ea80000100a00 */
[----:B--2---:R0:W-:Y:S04]  /*52a30*/  STL.64 [R1+0x54f0], R56 ;  /* 0x0054f03801007387 */ /* 0x0041e80000100a00 */
[----:B0-----:R-:W2:Y:S04]  /*52a40*/  LDL.LU.64 R56, [R1+0x460] ;  /* 0x0004600001387983 */ /* 0x001ea80000300a00 */
[----:B------:R-:W2:Y:S04]  /*52a50*/  LDL.LU.64 R58, [R1+0x468] ;  /* 0x00046800013a7983 */ /* 0x000ea80000300a00 */
[----:B---3--:R-:W-:Y:S04]  /*52a60*/  STL.64 [R1+0x5420], R42 ;  /* 0x0054202a01007387 */ /* 0x008fe80000100a00 */
[----:B------:R2:W-:Y:S04]  /*52a70*/  STL.64 [R1+0x5418], R40 ;  /* 0x0054182801007387 */ /* 0x0005e80000100a00 */
[----:B------:R-:W-:Y:S04]  /*52a80*/  STL.64 [R1+0x5430], R38 ;  /* 0x0054302601007387 */ /* 0x000fe80000100a00 */
[----:B------:R0:W-:Y:S01]  /*52a90*/  STL.64 [R1+0x5428], R36 ;  /* 0x0054282401007387 */ /* 0x0001e20000100a00 */
[C---:B------:R-:W-:Y:S08]  /*52aa0*/  HMMA.16816.F32.BF16 R44, R8.reuse, R24, R44 ;  /* 0x00000018082c723c */ /* 0x040ff0000004182c */
[C---:B--2---:R-:W-:Y:S08]  /*52ab0*/  HMMA.16816.F32.BF16 R40, R8.reuse, R36, R56 ;  /* 0x000000240828723c */ /* 0x044ff00000041838 */
[C---:B0-----:R-:W-:Y:S11]  /*52ac0*/  HMMA.16816.F32.BF16 R36, R8.reuse, R32, R48 ;  /* 0x000000200824723c */ /* 0x041ff60000041830 */
[----:B------:R-:W-:Y:S04]  /*52ad0*/  STL.64 [R1+0x660], R40 ;  /* 0x0006602801007387 */ /* 0x000fe80000100a00 */
[----:B------:R0:W-:Y:S02]  /*52ae0*/  STL.64 [R1+0x668], R42 ;  /* 0x0006682a01007387 */ /* 0x0001e40000100a00 */
[C---:B0-----:R-:W-:Y:S02]  /*52af0*/  HMMA.16816.F32.BF16 R40, R8.reuse, R28, R52 ;  /* 0x0000001c0828723c */ /* 0x041fe40000041834 */
[----:B------:R-:W-:Y:S04]  /*52b00*/  STL.64 [R1+0x54a0], R32 ;  /* 0x0054a02001007387 */ /* 0x000fe80000100a00 */
[----:B------:R0:W-:Y:S04]  /*52b10*/  STL.64 [R1+0x650], R36 ;  /* 0x0006502401007387 */ /* 0x0001e80000100a00 */
[----:B------:R1:W-:Y:S04]  /*52b20*/  STL.64 [R1+0x658], R38 ;  /* 0x0006582601007387 */ /* 0x0003e80000100a00 */
[----:B0-----:R-:W2:Y:S04]  /*52b30*/  LDL.LU.64 R36, [R1+0x380] ;  /* 0x0003800001247983 */ /* 0x001ea80000300a00 */
[----:B-1----:R-:W2:Y:S04]  /*52b40*/  LDL.LU.64 R38, [R1+0x388] ;  /* 0x0003880001267983 */ /* 0x002ea80000300a00 */
[----:B------:R-:W-:Y:S04]  /*52b50*/  STL.64 [R1+0x640], R40 ;  /* 0x0006402801007387 */ /* 0x000fe80000100a00 */
[----:B------:R0:W-:Y:S04]  /*52b60*/  STL.64 [R1+0x648], R42 ;  /* 0x0006482a01007387 */ /* 0x0001e80000100a00 */
[----:B------:R-:W-:Y:S01]  /*52b70*/  STL.64 [R1+0x5490], R28 ;  /* 0x0054901c01007387 */ /* 0x000fe20000100a00 */
[C---:B0-----:R-:W-:Y:S03]  /*52b80*/  HMMA.16816.F32.BF16 R40, R8.reuse, R20, R4 ;  /* 0x000000140828723c */ /* 0x041fe60000041804 */
[----:B------:R-:W3:Y:S04]  /*52b90*/  LDL.LU.64 R4, [R1+0x370] ;  /* 0x0003700001047983 */ /* 0x000ee80000300a00 */
[----:B------:R0:W-:Y:S04]  /*52ba0*/  STL.64 [R1+0x630], R44 ;  /* 0x0006302c01007387 */ /* 0x0001e80000100a00 */
[----:B------:R1:W-:Y:S04]  /*52bb0*/  STL.64 [R1+0x638], R46 ;  /* 0x0006382e01007387 */ /* 0x0003e80000100a00 */
[----:B------:R-:W3:Y:S04]  /*52bc0*/  LDL.LU.64 R6, [R1+0x378] ;  /* 0x0003780001067983 */ /* 0x000ee80000300a00 */
[----:B------:R0:W-:Y:S04]  /*52bd0*/  STL.64 [R1+0x620], R40 ;  /* 0x0006202801007387 */ /* 0x0001e80000100a00 */
[----:B------:R0:W-:Y:S04]  /*52be0*/  STL.64 [R1+0x628], R42 ;  /* 0x0006282a01007387 */ /* 0x0001e80000100a00 */
[----:B------:R-:W4:Y:S04]  /*52bf0*/  LDL.LU.64 R48, [R1+0x360] ;  /* 0x0003600001307983 */ /* 0x000f280000300a00 */
[----:B------:R-:W4:Y:S04]  /*52c00*/  LDL.LU.64 R50, [R1+0x368] ;  /* 0x0003680001327983 */ /* 0x000f280000300a00 */
[----:B------:R-:W4:Y:S04]  /*52c10*/  LDL.LU.64 R56, [R1+0x350] ;  /* 0x0003500001387983 */ /* 0x000f280000300a00 */
[----:B------:R-:W4:Y:S04]  /*52c20*/  LDL.LU.64 R58, [R1+0x358] ;  /* 0x00035800013a7983 */ /* 0x000f280000300a00 */
[----:B0-----:R-:W4:Y:S04]  /*52c30*/  LDL.LU.64 R44, [R1+0x340] ;  /* 0x00034000012c7983 */ /* 0x001f280000300a00 */
[----:B-1----:R-:W4:Y:S04]  /*52c40*/  LDL.LU.64 R46, [R1+0x348] ;  /* 0x00034800012e7983 */ /* 0x002f280000300a00 */
[----:B------:R-:W4:Y:S04]  /*52c50*/  LDL.LU.64 R52, [R1+0x330] ;  /* 0x0003300001347983 */ /* 0x000f280000300a00 */
[----:B------:R-:W4:Y:S04]  /*52c60*/  LDL.LU.64 R54, [R1+0x338] ;  /* 0x0003380001367983 */ /* 0x000f280000300a00 */
[----:B------:R-:W4:Y:S04]  /*52c70*/  LDL.LU.64 R40, [R1+0x1950] ;  /* 0x0019500001287983 */ /* 0x000f280000300a00 */
[----:B------:R-:W4:Y:S04]  /*52c80*/  LDL.LU.64 R42, [R1+0x1958] ;  /* 0x00195800012a7983 */ /* 0x000f280000300a00 */
[----:B------:R-:W-:Y:S01]  /*52c90*/  STL.64 [R1+0x5450], R20 ;  /* 0x0054501401007387 */ /* 0x000fe20000100a00 */
[C---:B--2---:R-:W-:Y:S08]  /*52ca0*/  HMMA.16816.F32.BF16 R36, R8.reuse, R16, R36 ;  /* 0x000000100824723c */ /* 0x044ff00000041824 */
[C---:B---3--:R-:W-:Y:S11]  /*52cb0*/  HMMA.16816.F32.BF16 R4, R8.reuse, R12, R4 ;  /* 0x0000000c0804723c */ /* 0x048ff60000041804 */
[----:B------:R0:W-:Y:S04]  /*52cc0*/  STL.64 [R1+0x610], R36 ;  /* 0x0006102401007387 */ /* 0x0001e80000100a00 */
[----:B------:R1:W-:Y:S04]  /*52cd0*/  STL.64 [R1+0x618], R38 ;  /* 0x0006182601007387 */ /* 0x0003e80000100a00 */
[----:B0-----:R-:W2:Y:S04]  /*52ce0*/  LDL.LU.64 R36, [R1+0x1930] ;  /* 0x0019300001247983 */ /* 0x001ea80000300a00 */
[----:B-1----:R-:W2:Y:S04]  /*52cf0*/  LDL.LU.64 R38, [R1+0x1938] ;  /* 0x0019380001267983 */ /* 0x002ea80000300a00 */
[----:B----4-:R-:W-:Y:S04]  /*52d00*/  STL.64 [R1+0x53d0], R18 ;  /* 0x0053d01201007387 */ /* 0x010fe80000100a00 */
[----:B------:R0:W-:Y:S04]  /*52d10*/  STL.64 [R1+0x53c8], R16 ;  /* 0x0053c81001007387 */ /* 0x0001e80000100a00 */
[----:B0-----:R-:W3:Y:S04]  /*52d20*/  LDL.LU.64 R16, [R1+0x320] ;  /* 0x0003200001107983 */ /* 0x001ee80000300a00 */
[----:B------:R-:W3:Y:S04]  /*52d30*/  LDL.LU.64 R18, [R1+0x328] ;  /* 0x0003280001127983 */ /* 0x000ee80000300a00 */
[----:B------:R-:W-:Y:S04]  /*52d40*/  STL.64 [R1+0x600], R4 ;  /* 0x0006000401007387 */ /* 0x000fe80000100a00 */
[----:B------:R0:W-:Y:S04]  /*52d50*/  STL.64 [R1+0x608], R6 ;  /* 0x0006080601007387 */ /* 0x0001e80000100a00 */
[----:B0-----:R-:W4:Y:S04]  /*52d60*/  LDL.LU.64 R6, [R1+0x5508] ;  /* 0x0055080001067983 */ /* 0x001f280000300a00 */
[----:B------:R-:W2:Y:S04]  /*52d70*/  LDL.LU.64 R4, [R1+0x5500] ;  /* 0x0055000001047983 */ /* 0x000ea80000300a00 */
[----:B------:R-:W-:Y:S01]  /*52d80*/  STL.64 [R1+0x5498], R12 ;  /* 0x0054980c01007387 */ /* 0x000fe20000100a00 */
[----:B--2---:R-:W-:-:S15]  /*52d90*/  HMMA.16816.F32.BF16 R48, R8, R4, R48 ;  /* 0x000000040830723c */ /* 0x004fde0000041830 */
[----:B------:R-:W-:-:S04]  /*52da0*/  NOP ;  /* 0x0000000000007918 */ /* 0x000fc80000000000 */
[----:B------:R0:W-:Y:S04]  /*52db0*/  STL.64 [R1+0x5f0], R48 ;  /* 0x0005f03001007387 */ /* 0x0001e80000100a00 */
[----:B------:R1:W-:Y:S04]  /*52dc0*/  STL.64 [R1+0x5f8], R50 ;  /* 0x0005f83201007387 */ /* 0x0003e80000100a00 */
[----:B0-----:R-:W1:Y:S04]  /*52dd0*/  LDL.LU.64 R48, [R1+0x54f8] ;  /* 0x0054f80001307983 */ /* 0x001e680000300a00 */
[----:B------:R-:W-:Y:S01]  /*52de0*/  STL.64 [R1+0x53c0], R4 ;  /* 0x0053c00401007387 */ /* 0x000fe20000100a00 */
[----:B-1----:R-:W-:Y:S03]  /*52df0*/  HMMA.16816.F32.BF16 R48, R8, R48, R56 ;  /* 0x000000300830723c */ /* 0x002fe60000041838 */
[----:B------:R-:W2:-:S15]  /*52e00*/  LDL.LU.64 R56, [R1+0x54f0] ;  /* 0x0054f00001387983 */ /* 0x000e9e0000300a00 */
[----:B------:R-:W-:Y:S01]  /*52e10*/  NOP ;  /* 0x0000000000007918 */ /* 0x000fe20000000000 */
[----:B------:R0:W-:Y:S04]  /*52e20*/  STL.64 [R1+0x5e0], R48 ;  /* 0x0005e03001007387 */ /* 0x0001e80000100a00 */
[----:B------:R1:W-:Y:S04]  /*52e30*/  STL.64 [R1+0x5e8], R50 ;  /* 0x0005e83201007387 */ /* 0x0003e80000100a00 */
[----:B0-----:R-:W1:Y:S02]  /*52e40*/  LDL.LU.64 R48, [R1+0x54e8] ;  /* 0x0054e80001307983 */ /* 0x001e640000300a00 */
[----:B-1----:R-:W-:Y:S02]  /*52e50*/  HMMA.16816.F32.BF16 R48, R8, R48, R44 ;  /* 0x000000300830723c */ /* 0x002fe4000004182c */
[----:B------:R-:W3:-:S15]  /*52e60*/  LDL.LU.64 R44, [R1+0x54e0] ;  /* 0x0054e000012c7983 */ /* 0x000ede0000300a00 */
[----:B------:R-:W-:Y:S02]  /*52e70*/  NOP ;  /* 0x0000000000007918 */ /* 0x000fe40000000000 */
[----:B------:R0:W-:Y:S04]  /*52e80*/  STL.64 [R1+0x5d0], R48 ;  /* 0x0005d03001007387 */ /* 0x0001e80000100a00 */
[----:B------:R1:W-:Y:S04]  /*52e90*/  STL.64 [R1+0x5d8], R50 ;  /* 0x0005d83201007387 */ /* 0x0003e80000100a00 */
[----:B0-----:R-:W1:Y:S02]  /*52ea0*/  LDL.LU.64 R48, [R1+0x54d8] ;  /* 0x0054d80001307983 */ /* 0x001e640000300a00 */
[----:B-1----:R-:W-:Y:S02]  /*52eb0*/  HMMA.16816.F32.BF16 R48, R8, R48, R52 ;  /* 0x000000300830723c */ /* 0x002fe40000041834 */
[----:B------:R-:W4:-:S15]  /*52ec0*/  LDL.LU.64 R52, [R1+0x54d0] ;  /* 0x0054d00001347983 */ /* 0x000f1e0000300a00 */
[----:B------:R-:W-:Y:S02]  /*52ed0*/  NOP ;  /* 0x0000000000007918 */ /* 0x000fe40000000000 */
[----:B------:R-:W-:Y:S04]  /*52ee0*/  STL.64 [R1+0x5c0], R48 ;  /* 0x0005c03001007387 */ /* 0x000fe80000100a00 */
[----:B------:R0:W-:Y:S04]  /*52ef0*/  STL.64 [R1+0x5c8], R50 ;  /* 0x0005c83201007387 */ /* 0x0001e80000100a00 */
[----:B0-----:R-:W4:Y:S04]  /*52f00*/  LDL.LU.64 R50, [R1+0x54c8] ;  /* 0x0054c80001327983 */ /* 0x001f280000300a00 */
[----:B------:R-:W4:Y:S01]  /*52f10*/  LDL.LU.64 R48, [R1+0x54c0] ;  /* 0x0054c00001307983 */ /* 0x000f220000300a00 */
[----:B---3--:R-:W-:Y:S03]  /*52f20*/  HMMA.16816.F32.BF16 R16, R8, R44, R16 ;  /* 0x0000002c0810723c */ /* 0x008fe60000041810 */
[----:B------:R-:W0:Y:S04]  /*52f30*/  LDSM.16.MT88.4 R8, [R26+UR5+0x8080] ;  /* 0x008080051a08783b */ /* 0x000e280008004200 */
[----:B0-----:R2:W-:-:S12]  /*52f40*/  STL [R1+0x53b4], R10 ;  /* 0x0053b40a01007387 */ /* 0x0015d80000100800 */
[----:B------:R-:W-:Y:S04]  /*52f50*/  STL.64 [R1+0x380], R16 ;  /* 0x0003801001007387 */ /* 0x000fe80000100a00 */
[----:B------:R-:W-:Y:S04]  /*52f60*/  STL.64 [R1+0x388], R18 ;  /* 0x0003881201007387 */ /* 0x000fe80000100a00 */
[----:B------:R0:W-:Y:S01]  /*52f70*/  STL [R1+0x53b0], R11 ;  /* 0x0053b00b01007387 */ /* 0x0001e20000100800 */
[----:B------:R-:W-:Y:S02]  /*52f80*/  IMAD.MOV.U32 R44, RZ, RZ, R30 ;  /* 0x000000ffff2c7224 */ /* 0x000fe400078e001e */
[----:B------:R-:W-:-:S02]  /*52f90*/  IMAD.MOV.U32 R45, RZ, RZ, R61 ;  /* 0x000000ffff2d7224 */ /* 0x000fc400078e003d */
[----:B--2---:R-:W-:Y:S02]  /*52fa0*/  IMAD.MOV.U32 R10, RZ, RZ, R56 ;  /* 0x000000ffff0a7224 */ /* 0x004fe400078e0038 */
[----:B0-----:R-:W-:Y:S01]  /*52fb0*/  IMAD.MOV.U32 R11, RZ, RZ, R57 ;  /* 0x000000ffff0b7224 */ /* 0x001fe200078e0039 */
[----:B----4-:R-:W-:Y:S01]  /*52fc0*/  HMMA.16816.F32.BF16 R16, R48, R52, R40 ;  /* 0x000000343010723c */ /* 0x010fe20000041828 */
[----:B------:R-:W-:Y:S02]  /*52fd0*/  IMAD.MOV.U32 R27, RZ, RZ, R52 ;  /* 0x000000ffff1b7224 */ /* 0x000fe400078e0034 */
[----:B------:R-:W-:-:S15]  /*52fe0*/  IMAD.MOV.U32 R26, RZ, RZ, R53 ;  /* 0x000000ffff1a7224 */ /* 0x000fde00078e0035 */
[----:B------:R-:W-:Y:S01]  /*52ff0*/  NOP ;  /* 0x0000000000007918 */ /* 0x000fe20000000000 */
[----:B------:R-:W-:Y:S04]  /*53000*/  STL.64 [R1+0xb80], R16 ;  /* 0x000b801001007387 */ /* 0x000fe80000100a00 */
[----:B------:R0:W-:Y:S02]  /*53010*/  STL.64 [R1+0xb88], R18 ;  /* 0x000b881201007387 */ /* 0x0001e40000100a00 */
[----:B0-----:R-:W-:Y:S02]  /*53020*/  HMMA.16816.F32.BF16 R16, R48, R56, R36 ;  /* 0x000000383010723c */ /* 0x001fe40000041824 */
[----:B------:R-:W-:Y:S04]  /*53030*/  STL.64 [R1+0x5440], R26 ;  /* 0x0054401a01007387 */ /* 0x000fe80000100a00 */
[----:B------:R-:W-:Y:S01]  /*53040*/  STL.64 [R1+0x5438], R24 ;  /* 0x0054381801007387 */ /* 0x000fe20000100a00 */
[----:B------:R-:W-:-:S02]  /*53050*/  IMAD.MOV.U32 R52, RZ, RZ, R34 ;  /* 0x000000ffff347224 */ /* 0x000fc400078e0022 */
[----:B------:R-:W-:Y:S02]  /*53060*/  IMAD.MOV.U32 R56, RZ, RZ, R22 ;  /* 0x000000ffff387224 */ /* 0x000fe400078e0016 */
[----:B------:R-:W-:Y:S02]  /*53070*/  IMAD.MOV.U32 R57, RZ, RZ, R23 ;  /* 0x000000ffff397224 */ /* 0x000fe400078e0017 */
[----:B------:R-:W-:-:S06]  /*53080*/  IMAD.MOV.U32 R53, RZ, RZ, R15 ;  /* 0x000000ffff357224 */ /* 0x000fcc00078e000f */
[----:B------:R0:W-:Y:S04]  /*53090*/  STL.64 [R1+0xb70], R16 ;  /* 0x000b701001007387 */ /* 0x0001e80000100a00 */
[----:B------:R-:W-:Y:S04]  /*530a0*/  STL.64 [R1+0xb78], R18 ;  /* 0x000b781201007387 */ /* 0x000fe80000100a00 */
[----:B------:R-:W2:Y:S04]  /*530b0*/  LDL.LU R34, [R1+0x54b8] ;  /* 0x0054b80001227983 */ /* 0x000ea80000300800 */
[----:B------:R-:W3:Y:S04]  /*530c0*/  LDL.LU R15, [R1+0x54b4] ;  /* 0x0054b400010f7983 */ /* 0x000ee80000300800 */
[----:B------:R-:W4:Y:S04]  /*530d0*/  LDL.LU R22, [R1+0x54b0] ;  /* 0x0054b00001167983 */ /* 0x000f280000300800 */
[----:B------:R-:W3:Y:S04]  /*530e0*/  LDL.LU R23, [R1+0x54ac] ;  /* 0x0054ac0001177983 */ /* 0x000ee80000300800 */
[----:B------:R1:W-:Y:S04]  /*530f0*/  STL.64 [R1+0x5470], R56 ;  /* 0x0054703801007387 */ /* 0x0003e80000100a00 */
[----:B------:R-:W3:Y:S04]  /*53100*/  LDL.LU R30, [R1+0x54a8] ;  /* 0x0054a800011e7983 */ /* 0x000ee80000300800 */
[----:B------:R-:W-:Y:S04]  /*53110*/  STL.64 [R1+0x5478], R44 ;  /* 0x0054782c01007387 */ /* 0x000fe80000100a00 */
[----:B0-----:R-:W3:Y:S01]  /*53120*/  LDL.64 R16, [R1+0x40] ;  /* 0x0000400001107983 */ /* 0x001ee20000100a00 */
[----:B------:R-:W-:-:S02]  /*53130*/  IMAD.MOV.U32 R4, RZ, RZ, R14 ;  /* 0x000000ffff047224 */ /* 0x000fc400078e000e */
[----:B------:R-:W-:Y:S02]  /*53140*/  IMAD.MOV.U32 R5, RZ, RZ, R7 ;  /* 0x000000ffff057224 */ /* 0x000fe400078e0007 */
[----:B-1----:R-:W-:Y:S02]  /*53150*/  IMAD.MOV.U32 R57, RZ, RZ, R31 ;  /* 0x000000ffff397224 */ /* 0x002fe400078e001f */
[----:B------:R-:W-:Y:S02]  /*53160*/  IMAD.MOV.U32 R24, RZ, RZ, R6 ;  /* 0x000000ffff187224 */ /* 0x000fe400078e0006 */
[----:B------:R-:W-:Y:S02]  /*53170*/  IMAD.MOV.U32 R25, RZ, RZ, R3 ;  /* 0x000000ffff197224 */ /* 0x000fe400078e0003 */
[----:B--2---:R-:W-:Y:S01]  /*53180*/  IMAD.MOV.U32 R56, RZ, RZ, R34 ;  /* 0x000000ffff387224 */ /* 0x004fe200078e0022 */
[----:B---3--:R0:W-:Y:S04]  /*53190*/  STL.64 [R1+0x5458], R16 ;  /* 0x0054581001007387 */ /* 0x0081e80000100a00 */
[----:B------:R-:W2:Y:S01]  /*531a0*/  LDL.LU.64 R32, [R1+0x1910] ;  /* 0x0019100001207983 */ /* 0x000ea20000300a00 */
[----:B------:R-:W-:-:S02]  /*531b0*/  IMAD.MOV.U32 R20, RZ, RZ, R30 ;  /* 0x000000ffff147224 */ /* 0x000fc400078e001e */
[----:B0-----:R-:W-:Y:S02]  /*531c0*/  IMAD.MOV.U32 R16, RZ, RZ, R60 ;  /* 0x000000ffff107224 */ /* 0x001fe400078e003c */
[----:B------:R-:W-:Y:S02]  /*531d0*/  IMAD.MOV.U32 R17, RZ, RZ, R35 ;  /* 0x000000ffff117224 */ /* 0x000fe400078e0023 */
[----:B------:R-:W2:Y:S04]  /*531e0*/  LDL.LU.64 R34, [R1+0x1918] ;  /* 0x0019180001227983 */ /* 0x000ea80000300a00 */
[----:B------:R-:W2:Y:S04]  /*531f0*/  LDL.64 R12, [R1+0xd0] ;  /* 0x0000d000010c7983 */ /* 0x000ea80000100a00 */
[----:B------:R-:W-:Y:S04]  /*53200*/  STL.64 [R1+0x5480], R56 ;  /* 0x0054803801007387 */ /* 0x000fe80000100a00 */
[----:B------:R0:W-:Y:S04]  /*53210*/  STL.64 [R1+0x5468], R16 ;  /* 0x0054681001007387 */ /* 0x0001e80000100a00 */
[----:B------:R-:W-:Y:S04]  /*53220*/  STL.64 [R1+0x5488], R4 ;  /* 0x0054880401007387 */ /* 0x000fe80000100a00 */
[----:B------:R-:W-:Y:S04]  /*53230*/  STL.64 [R1+0x5448], R52 ;  /* 0x0054483401007387 */ /* 0x000fe80000100a00 */
[----:B------:R-:W3:Y:S04]  /*53240*/  LDL.LU.64 R28, [R1+0x18f0] ;  /* 0x0018f000011c7983 */ /* 0x000ee80000300a00 */
[----:B------:R-:W3:Y:S04]  /*53250*/  LDL.LU.64 R30, [R1+0x18f8] ;  /* 0x0018f800011e7983 */ /* 0x000ee80000300a00 */
[----:B0-----:R-:W3:Y:S04]  /*53260*/  LDL.LU.64 R16, [R1+0x18d0] ;  /* 0x0018d00001107983 */ /* 0x001ee80000300a00 */
[----:B------:R-:W3:Y:S04]  /*53270*/  LDL.LU.64 R18, [R1+0x18d8] ;  /* 0x0018d80001127983 */ /* 0x000ee80000300a00 */
[----:B------:R0:W-:Y:S04]  /*53280*/  STL.64 [R1+0x5460], R24 ;  /* 0x0054601801007387 */ /* 0x0001e80000100a00 */
[----:B------:R-:W3:Y:S04]  /*53290*/  LDL.64 R40, [R1+0x20] ;  /* 0x0000200001287983 */ /* 0x000ee80000100a00 */
[----:B0-----:R-:W3:Y:S04]  /*532a0*/  LDL.64 R24, [R1+0xc0] ;  /* 0x0000c00001187983 */ /* 0x001ee80000100a00 */
[----:B------:R-:W-:Y:S04]  /*532b0*/  STL.64 [R1+0x53e0], R10 ;  /* 0x0053e00a01007387 */ /* 0x000fe80000100a00 */
[----:B------:R-:W-:Y:S04]  /*532c0*/  STL.64 [R1+0x53d8], R8 ;  /* 0x0053d80801007387 */ /* 0x000fe80000100a00 */
[----:B------:R-:W3:Y:S04]  /*532d0*/  LDL.LU.64 R4, [R1+0x18b0] ;  /* 0x0018b00001047983 */ /* 0x000ee80000300a00 */
[----:B------:R-:W3:Y:S01]  /*532e0*/  LDL.LU.64 R6, [R1+0x18b8] ;  /* 0x0018b80001067983 */ /* 0x000ee20000300a00 */
[----:B------:R-:W-:-:S02]  /*532f0*/  IMAD.MOV.U32 R21, RZ, RZ, R23 ;  /* 0x000000ffff157224 */ /* 0x000fc400078e0017 */
[----:B----4-:R-:W-:Y:S01]  /*53300*/  IMAD.MOV.U32 R56, RZ, RZ, R22 ;  /* 0x000000ffff387224 */ /* 0x010fe200078e0016 */
[----:B------:R-:W-:Y:S01]  /*53310*/  MOV R57, R15 ;  /* 0x0000000f00397202 */ /* 0x000fe20000000f00 */
[----:B------:R-:W4:Y:S04]  /*53320*/  LDL.LU.64 R44, [R1+0x1890] ;  /* 0x00189000012c7983 */ /* 0x000f280000300a00 */
[----:B------:R-:W4:Y:S04]  /*53330*/  LDL.LU.64 R46, [R1+0x1898] ;  /* 0x00189800012e7983 */ /* 0x000f280000300a00 */
[----:B------:R-:W4:Y:S04]  /*53340*/  LDL.LU.64 R52, [R1+0x1770] ;  /* 0x0017700001347983 */ /* 0x000f280000300a00 */
[----:B------:R-:W4:Y:S04]  /*53350*/  LDL.LU.64 R54, [R1+0x1778] ;  /* 0x0017780001367983 */ /* 0x000f280000300a00 */
[----:B------:R-:W4:Y:S04]  /*53360*/  LDL.LU.64 R36, [R1+0x1750] ;  /* 0x0017500001247983 */ /* 0x000f280000300a00 */
[----:B------:R-:W4:Y:S01]  /*53370*/  LDL.LU.64 R38, [R1+0x1758] ;  /* 0x0017580001267983 */ /* 0x000f220000300a00 */
[C---:B--2---:R-:W-:Y:S08]  /*53380*/  HMMA.16816.F32.BF16 R32, R48.reuse, R12, R32 ;  /* 0x0000000c3020723c */ /* 0x044ff00000041820 */
[C---:B---3--:R-:W-:Y:S08]  /*53390*/  HMMA.16816.F32.BF16 R20, R48.reuse, R20, R16 ;  /* 0x000000143014723c */ /* 0x048ff00000041810 */
[C---:B------:R-:W-:Y:S08]  /*533a0*/  HMMA.16816.F32.BF16 R28, R48.reuse, R24, R28 ;  /* 0x00000018301c723c */ /* 0x040ff0000004181c */
[----:B------:R-:W-:Y:S01]  /*533b0*/  HMMA.16816.F32.BF16 R56, R48, R56, R4 ;  /* 0x000000383038723c */ /* 0x000fe20000041804 */
[----:B------:R0:W-:Y:S04]  /*533c0*/  STL.64 [R1+0xb60], R32 ;  /* 0x000b602001007387 */ /* 0x0001e80000100a00 */
[----:B------:R1:W-:Y:S01]  /*533d0*/  STL.64 [R1+0xb68], R34 ;  /* 0x000b682201007387 */ /* 0x0003e20000100a00 */
[----:B------:R-:W-:-:S03]  /*533e0*/  IMAD.MOV.U32 R14, RZ, RZ, R24 ;  /* 0x000000ffff0e7224 */ /* 0x000fc600078e0018 */
[----:B0-----:R-:W2:Y:S01]  /*533f0*/  LDL.LU.64 R32, [R1+0x54a0] ;  /* 0x0054a00001207983 */ /* 0x001ea20000300a00 */
[----:B-1----:R-:W-:Y:S02]  /*53400*/  IMAD.MOV.U32 R35, RZ, RZ, R12 ;  /* 0x000000ffff237224 */ /* 0x002fe400078e000c */
[----:B------:R-:W-:Y:S02]  /*53410*/  IMAD.MOV.U32 R34, RZ, RZ, R13 ;  /* 0x000000ffff227224 */ /* 0x000fe400078e000d */
[----:B------:R-:W3:Y:S04]  /*53420*/  LDL.LU.64 R12, [R1+0x5498] ;  /* 0x00549800010c7983 */ /* 0x000ee80000300a00 */
[----:B------:R0:W-:Y:S04]  /*53430*/  STL.64 [R1+0xb50], R28 ;  /* 0x000b501c01007387 */ /* 0x0001e80000100a00 */
[----:B------:R1:W-:Y:S04]  /*53440*/  STL.64 [R1+0xb58], R30 ;  /* 0x000b581e01007387 */ /* 0x0003e80000100a00 */
[----:B0-----:R-:W2:Y:S04]  /*53450*/  LDL.LU.64 R28, [R1+0x5490] ;  /* 0x00549000011c7983 */ /* 0x001ea80000300a00 */
[----:B------:R-:W2:Y:S04]  /*53460*/  LDL.LU.64 R16, [R1+0x1730] ;  /* 0x0017300001107983 */ /* 0x000ea80000300a00 */
[----:B------:R-:W2:Y:S04]  /*53470*/  LDL.LU.64 R18, [R1+0x1738] ;  /* 0x0017380001127983 */ /* 0x000ea80000300a00 */
[----:B------:R0:W-:Y:S01]  /*53480*/  STL.64 [R1+0xb40], R20 ;  /* 0x000b401401007387 */ /* 0x0001e20000100a00 */
[----:B-1----:R-:W-:-:S03]  /*53490*/  IMAD.MOV.U32 R31, RZ, RZ, R25 ;  /* 0x000000ffff1f7224 */ /* 0x002fc600078e0019 */
[----:B------:R1:W-:Y:S04]  /*534a0*/  STL.64 [R1+0xb48], R22 ;  /* 0x000b481601007387 */ /* 0x0003e80000100a00 */
[----:B------:R-:W2:Y:S04]  /*534b0*/  LDL.LU.64 R24, [R1+0x1710] ;  /* 0x0017100001187983 */ /* 0x000ea80000300a00 */
[----:B------:R-:W2:Y:S04]  /*534c0*/  LDL.LU.64 R26, [R1+0x1718] ;  /* 0x00171800011a7983 */ /* 0x000ea80000300a00 */
[----:B0-----:R-:W2:Y:S04]  /*534d0*/  LDL.LU.64 R20, [R1+0x16f0] ;  /* 0x0016f00001147983 */ /* 0x001ea80000300a00 */
[----:B-1----:R-:W2:Y:S04]  /*534e0*/  LDL.LU.64 R22, [R1+0x16f8] ;  /* 0x0016f80001167983 */ /* 0x002ea80000300a00 */
[----:B------:R-:W2:Y:S04]  /*534f0*/  LDL.LU.64 R4, [R1+0x5488] ;  /* 0x0054880001047983 */ /* 0x000ea80000300a00 */
[----:B------:R0:W-:Y:S04]  /*53500*/  STL.64 [R1+0xb30], R56 ;  /* 0x000b303801007387 */ /* 0x0001e80000100a00 */
[----:B------:R4:W-:Y:S04]  /*53510*/  STL.64 [R1+0xb38], R58 ;  /* 0x000b383a01007387 */ /* 0x0009e80000100a00 */
[----:B0-----:R-:W4:Y:S02]  /*53520*/  LDL.LU.64 R56, [R1+0x5480] ;  /* 0x0054800001387983 */ /* 0x001f240000300a00 */
[----:B----4-:R-:W-:Y:S02]  /*53530*/  HMMA.16816.F32.BF16 R56, R48, R56, R44 ;  /* 0x000000383038723c */ /* 0x010fe4000004182c */
[----:B------:R-:W4:-:S15]  /*53540*/  LDL.LU.64 R44, [R1+0x5478] ;  /* 0x00547800012c7983 */ /* 0x000f1e0000300a00 */
[----:B------:R-:W-:Y:S02]  /*53550*/  NOP ;  /* 0x0000000000007918 */ /* 0x000fe40000000000 */
[----:B------:R0:W-:Y:S04]  /*53560*/  STL.64 [R1+0xb20], R56 ;  /* 0x000b203801007387 */ /* 0x0001e80000100a00 */
[----:B------:R-:W-:Y:S04]  /*53570*/  STL.64 [R1+0xb28], R58 ;  /* 0x000b283a01007387 */ /* 0x000fe80000100a00 */
[----:B0-----:R-:W3:Y:S01]  /*53580*/  LDL.LU.64 R56, [R1+0x5470] ;  /* 0x0054700001387983 */ /* 0x001ee20000300a00 */
[C---:B--2---:R-:W-:Y:S08]  /*53590*/  HMMA.16816.F32.BF16 R4, R48.reuse, R4, R16 ;  /* 0x000000043004723c */ /* 0x044ff00000041810 */
[C---:B----4-:R-:W-:Y:S01]  /*535a0*/  HMMA.16816.F32.BF16 R44, R48.reuse, R44, R52 ;  /* 0x0000002c302c723c */ /* 0x050fe20000041834 */
[----:B------:R-:W2:Y:S07]  /*535b0*/  LDL.LU.64 R52, [R1+0x16d0] ;  /* 0x0016d00001347983 */ /* 0x000eae0000300a00 */
[C---:B---3--:R-:W-:Y:S11]  /*535c0*/  HMMA.16816.F32.BF16 R36, R48.reuse, R56, R36 ;  /* 0x000000383024723c */ /* 0x048ff60000041824 */
[----:B------:R-:W-:Y:S04]  /*535d0*/  STL.64 [R1+0xb10], R44 ;  /* 0x000b102c01007387 */ /* 0x000fe80000100a00 */
[----:B------:R-:W-:Y:S04]  /*535e0*/  STL.64 [R1+0xb18], R46 ;  /* 0x000b182e01007387 */ /* 0x000fe80000100a00 */
[----:B------:R-:W2:Y:S04]  /*535f0*/  LDL.LU.64 R54, [R1+0x16d8] ;  /* 0x0016d80001367983 */ /* 0x000ea80000300a00 */
[----:B------:R0:W-:Y:S04]  /*53600*/  STL.64 [R1+0xb00], R36 ;  /* 0x000b002401007387 */ /* 0x0001e80000100a00 */
[----:B------:R1:W-:Y:S04]  /*53610*/  STL.64 [R1+0xb08], R38 ;  /* 0x000b082601007387 */ /* 0x0003e80000100a00 */
[----:B0-----:R-:W3:Y:S04]  /*53620*/  LDL.LU.64 R36, [R1+0x16b0] ;  /* 0x0016b00001247983 */ /* 0x001ee80000300a00 */
[----:B-1----:R-:W3:Y:S04]  /*53630*/  LDL.LU.64 R38, [R1+0x16b8] ;  /* 0x0016b80001267983 */ /* 0x002ee80000300a00 */
[----:B------:R-:W4:Y:S04]  /*53640*/  LDL.LU.64 R44, [R1+0x1690] ;  /* 0x00169000012c7983 */ /* 0x000f280000300a00 */
[----:B------:R-:W4:Y:S04]  /*53650*/  LDL.LU.64 R46, [R1+0x1698] ;  /* 0x00169800012e7983 */ /* 0x000f280000300a00 */
[----:B------:R-:W2:Y:S04]  /*53660*/  LDL.LU.64 R56, [R1+0x1670] ;  /* 0x0016700001387983 */ /* 0x000ea80000300a00 */
[----:B------:R-:W2:Y:S04]  /*53670*/  LDL.LU.64 R58, [R1+0x1678] ;  /* 0x00167800013a7983 */ /* 0x000ea80000300a00 */
[----:B------:R-:W2:Y:S04]  /*53680*/  LDL.LU.64 R16, [R1+0x5468] ;  /* 0x0054680001107983 */ /* 0x000ea80000300a00 */
[----:B------:R0:W-:Y:S04]  /*53690*/  STL.64 [R1+0xaf0], R4 ;  /* 0x000af00401007387 */ /* 0x0001e80000100a00 */
[----:B------:R1:W-:Y:S04]  /*536a0*/  STL.64 [R1+0xaf8], R6 ;  /* 0x000af80601007387 */ /* 0x0003e80000100a00 */
[----:B0-----:R-:W3:Y:S04]  /*536b0*/  LDL.LU.64 R4, [R1+0x1660] ;  /* 0x0016600001047983 */ /* 0x001ee80000300a00 */
[----:B-1----:R-:W3:Y:S01]  /*536c0*/  LDL.LU.64 R6, [R1+0x1668] ;  /* 0x0016680001067983 */ /* 0x002ee20000300a00 */
[----:B--2---:R-:W-:Y:S03]  /*536d0*/  HMMA.16816.F32.BF16 R16, R48, R16, R24 ;  /* 0x000000103010723c */ /* 0x004fe60000041818 */
[----:B------:R-:W2:-:S15]  /*536e0*/  LDL.LU.64 R24, [R1+0x5460] ;  /* 0x0054600001187983 */ /* 0x000e9e0000300a00 */
[----:B------:R-:W-:Y:S01]  /*536f0*/  NOP ;  /* 0x0000000000007918 */ /* 0x000fe20000000000 */
[----:B------:R0:W-:Y:S04]  /*53700*/  STL.64 [R1+0xae0], R16 ;  /* 0x000ae01001007387 */ /* 0x0001e80000100a00 */
[----:B------:R-:W-:Y:S04]  /*53710*/  STL.64 [R1+0xae8], R18 ;  /* 0x000ae81201007387 */ /* 0x000fe80000100a00 */
[----:B0-----:R-:W3:Y:S01]  /*53720*/  LDL.LU.64 R16, [R1+0x5458] ;  /* 0x0054580001107983 */ /* 0x001ee20000300a00 */
[C---:B--2---:R-:W-:Y:S08]  /*53730*/  HMMA.16816.F32.BF16 R24, R48.reuse, R24, R52 ;  /* 0x000000183018723c */ /* 0x044ff00000041834 */
[----:B---3--:R-:W-:-:S15]  /*53740*/  HMMA.16816.F32.BF16 R20, R48, R16, R20 ;  /* 0x000000103014723c */ /* 0x008fde0000041814 */
[----:B------:R-:W-:-:S04]  /*53750*/  NOP ;  /* 0x0000000000007918 */ /* 0x000fc80000000000 */
[----:B------:R0:W-:Y:S04]  /*53760*/  STL.64 [R1+0xad0], R20 ;  /* 0x000ad01401007387 */ /* 0x0001e80000100a00 */
[----:B------:R1:W-:Y:S04]  /*53770*/  STL.64 [R1+0xad8], R22 ;  /* 0x000ad81601007387 */ /* 0x0003e80000100a00 */
[----:B0-----:R-:W2:Y:S01]  /*53780*/  LDL.LU.64 R20, [R1+0x5450] ;  /* 0x0054500001147983 */ /* 0x001ea20000300a00 */
[----:B-1----:R-:W-:Y:S02]  /*53790*/  IMAD.MOV.U32 R22, RZ, RZ, R17 ;  /* 0x000000ffff167224 */ /* 0x002fe400078e0011 */
[----:B------:R-:W-:-:S02]  /*537a0*/  IMAD.MOV.U32 R23, RZ, RZ, R16 ;  /* 0x000000ffff177224 */ /* 0x000fc400078e0010 */
[----:B------:R-:W3:Y:S04]  /*537b0*/  LDL.LU.64 R16, [R1+0x1640] ;  /* 0x0016400001107983 */ /* 0x000ee80000300a00 */
[----:B------:R-:W3:Y:S04]  /*537c0*/  LDL.LU.64 R18, [R1+0x1648] ;  /* 0x0016480001127983 */ /* 0x000ee80000300a00 */
[----:B------:R0:W-:Y:S04]  /*537d0*/  STL [R1+0x53ac], R22 ;  /* 0x0053ac1601007387 */ /* 0x0001e80000100800 */
[----:B------:R1:W-:Y:S04]  /*537e0*/  STL [R1+0x53a8], R23 ;  /* 0x0053a81701007387 */ /* 0x0003e80000100800 */
[----:B------:R-:W4:Y:S01]  /*537f0*/  LDL.LU.64 R52, [R1+0x5448] ;  /* 0x0054480001347983 */ /* 0x000f220000300a00 */
[----:B------:R-:W-:Y:S03]  /*53800*/  HMMA.16816.F32.BF16 R36, R48, R40, R36 ;  /* 0x000000283024723c */ /* 0x000fe60000041824 */
[----:B------:R-:W-:Y:S04]  /*53810*/  STL.64 [R1+0xac0], R24 ;  /* 0x000ac01801007387 */ /* 0x000fe80000100a00 */
[----:B------:R1:W-:Y:S01]  /*53820*/  STL.64 [R1+0xac8], R26 ;  /* 0x000ac81a01007387 */ /* 0x0003e20000100a00 */
[----:B------:R-:W-:-:S02]  /*53830*/  IMAD.MOV.U32 R8, RZ, RZ, R2 ;  /* 0x000000ffff087224 */ /* 0x000fc400078e0002 */
[----:B------:R-:W-:Y:S02]  /*53840*/  IMAD.MOV.U32 R9, RZ, RZ, R0 ;  /* 0x000000ffff097224 */ /* 0x000fe400078e0000 */
[----:B0-----:R-:W-:Y:S02]  /*53850*/  IMAD.MOV.U32 R22, RZ, RZ, R40 ;  /* 0x000000ffff167224 */ /* 0x001fe400078e0028 */
[----:B-1----:R-:W-:Y:S01]  /*53860*/  IMAD.MOV.U32 R23, RZ, RZ, R41 ;  /* 0x000000ffff177224 */ /* 0x002fe200078e0029 */
[----:B------:R-:W2:Y:S04]  /*53870*/  LDL.LU.64 R26, [R1+0x5440] ;  /* 0x00544000011a7983 */ /* 0x000ea80000300a00 */
[----:B------:R-:W2:Y:S04]  /*53880*/  LDL.LU.64 R24, [R1+0x5438] ;  /* 0x0054380001187983 */ /* 0x000ea80000300a00 */
[----:B------:R-:W-:Y:S04]  /*53890*/  STL.64 [R1+0xab0], R36 ;  /* 0x000ab02401007387 */ /* 0x000fe80000100a00 */
[----:B------:R0:W-:Y:S01]  /*538a0*/  STL.64 [R1+0xab8], R38 ;  /* 0x000ab82601007387 */ /* 0x0001e20000100a00 */
[C---:B------:R-:W-:Y:S03]  /*538b0*/  HMMA.16816.F32.BF16 R8, R48.reuse, R8, R56 ;  /* 0x000000083008723c */ /* 0x040fe60000041838 */
[----:B0-----:R-:W2:Y:S04]  /*538c0*/  LDL.LU.64 R38, [R1+0x5430] ;  /* 0x0054300001267983 */ /* 0x001ea80000300a00 */
[----:B------:R-:W2:Y:S04]  /*538d0*/  LDL.LU.64 R36, [R1+0x5428] ;  /* 0x0054280001247983 */ /* 0x000ea80000300a00 */
[----:B------:R-:W2:Y:S04]  /*538e0*/  LDL.LU.64 R42, [R1+0x5420] ;  /* 0x00542000012a7983 */ /* 0x000ea80000300a00 */
[----:B------:R-:W2:Y:S01]  /*538f0*/  LDL.LU.64 R40, [R1+0x5418] ;  /* 0x0054180001287983 */ /* 0x000ea20000300a00 */
[----:B----4-:R-:W-:Y:S03]  /*53900*/  HMMA.16816.F32.BF16 R52, R48, R52, R44 ;  /* 0x000000343034723c */ /* 0x010fe6000004182c */
[----:B------:R-:W4:Y:S04]  /*53910*/  LDL.LU.64 R46, [R1+0x5410] ;  /* 0x00541000012e7983 */ /* 0x000f280000300a00 */
[----:B------:R-:W3:-:S12]  /*53920*/  LDL.LU.64 R44, [R1+0x5408] ;  /* 0x00540800012c7983 */ /* 0x000ed80000300a00 */
[----:B------:R-:W-:Y:S04]  /*53930*/  STL.64 [R1+0xaa0], R52 ;  /* 0x000aa03401007387 */ /* 0x000fe80000100a00 */
[----:B------:R0:W-:Y:S04]  /*53940*/  STL.64 [R1+0xaa8], R54 ;  /* 0x000aa83601007387 */ /* 0x0001e80000100a00 */
[----:B0-----:R-:W2:Y:S04]  /*53950*/  LDL.LU.64 R54, [R1+0x5400] ;  /* 0x0054000001367983 */ /* 0x001ea80000300a00 */
[----:B------:R-:W2:Y:S04]  /*53960*/  LDL.LU.64 R52, [R1+0x53f8] ;  /* 0x0053f80001347983 */ /* 0x000ea80000300a00 */
[----:B------:R-:W2:Y:S04]  /*53970*/  LDL.LU.64 R58, [R1+0x53f0] ;  /* 0x0053f000013a7983 */ /* 0x000ea80000300a00 */
[----:B------:R-:W2:Y:S04]  /*53980*/  LDL.LU.64 R56, [R1+0x53e8] ;  /* 0x0053e80001387983 */ /* 0x000ea80000300a00 */
[----:B------:R0:W-:Y:S04]  /*53990*/  STL.64 [R1+0xa90], R8 ;  /* 0x000a900801007387 */ /* 0x0001e80000100a00 */
[----:B------:R1:W-:Y:S04]  /*539a0*/  STL.64 [R1+0xa98], R10 ;  /* 0x000a980a01007387 */ /* 0x0003e80000100a00 */
[----:B0-----:R-:W3:Y:S04]  /*539b0*/  LDL.LU.64 R8, [R1+0x1630] ;  /* 0x0016300001087983 */ /* 0x001ee80000300a00 */
[----:B-1----:R-:W3:Y:S01]  /*539c0*/  LDL.LU.64 R10, [R1+0x1638] ;  /* 0x00163800010a7983 */ /* 0x002ee20000300a00 */
[----:B--2---:R-:W-:-:S15]  /*539d0*/  HMMA.16816.F32.BF16 R4, R48, R56, R4 ;  /* 0x000000383004723c */ /* 0x004fde0000041804 */
        /* <DEDUP_REMOVED lines=8> */
[----:B------:R-:W2:Y:S04]  /*53a60*/  LDL.LU.64 R58, [R1+0x1658] ;  /* 0x00165800013a7983 */ /* 0x000ea80000300a00 */
[----:B------:R-:W-:Y:S04]  /*53a70*/  STL.64 [R1+0x5308], R54 ;  /* 0x0053083601007387 */ /* 0x000fe80000100a00 */
[----:B------:R-:W-:Y:S01]  /*53a80*/  STL.64 [R1+0x5300], R52 ;  /* 0x0053003401007387 */ /* 0x000fe20000100a00 */
[C---:B---3--:R-:W-:Y:S08]  /*53a90*/  HMMA.16816.F32.BF16 R16, R48.reuse, R44, R16 ;  /* 0x0000002c3010723c */ /* 0x048ff00000041810 */
[C---:B------:R-:W-:Y:S08]  /*53aa0*/  HMMA.16816.F32.BF16 R8, R48.reuse, R40, R8 ;  /* 0x000000283008723c */ /* 0x040ff00000041808 */
[C---:B--2---:R-:W-:Y:S08]  /*53ab0*/  HMMA.16816.F32.BF16 R56, R48.reuse, R52, R56 ;  /* 0x000000343038723c */ /* 0x044ff00000041838 */
[C---:B------:R-:W-:Y:S11]  /*53ac0*/  HMMA.16816.F32.BF16 R4, R48.reuse, R36, R4 ;  /* 0x000000243004723c */ /* 0x040ff60000041804 */
[----:B------:R0:W-:Y:S04]  /*53ad0*/  STL.64 [R1+0xa70], R56 ;  /* 0x000a703801007387 */ /* 0x0001e80000100a00 */
[----:B------:R1:W-:Y:S04]  /*53ae0*/  STL.64 [R1+0xa78], R58 ;  /* 0x000a783a01007387 */ /* 0x0003e80000100a00 */
[----:B0-----:R-:W2:Y:S04]  /*53af0*/  LDL.LU.64 R56, [R1+0x1610] ;  /* 0x0016100001387983 */ /* 0x001ea80000300a00 */
[----:B-1----:R-:W2:Y:S04]  /*53b00*/  LDL.LU.64 R58, [R1+0x1618] ;  /* 0x00161800013a7983 */ /* 0x002ea80000300a00 */
[----:B------:R-:W-:Y:S04]  /*53b10*/  STL.64 [R1+0xa60], R16 ;  /* 0x000a601001007387 */ /* 0x000fe80000100a00 */
[----:B------:R-:W-:Y:S04]  /*53b20*/  STL.64 [R1+0xa68], R18 ;  /* 0x000a681201007387 */ /* 0x000fe80000100a00 */
[----:B------:R-:W3:Y:S04]  /*53b30*/  LDL.LU.64 R52, [R1+0x1600] ;  /* 0x0016000001347983 */ /* 0x000ee80000300a00 */
[----:B------:R-:W3:Y:S04]  /*53b40*/  LDL.LU.64 R54, [R1+0x1608] ;  /* 0x0016080001367983 */ /* 0x000ee80000300a00 */
[----:B----4-:R-:W-:Y:S04]  /*53b50*/  STL.64 [R1+0x52f8], R46 ;  /* 0x0052f82e01007387 */ /* 0x010fe80000100a00 */
[----:B------:R0:W-:Y:S04]  /*53b60*/  STL.64 [R1+0x52f0], R44 ;  /* 0x0052f02c01007387 */ /* 0x0001e80000100a00 */
[----:B0-----:R-:W4:Y:S04]  /*53b70*/  LDL.64 R44, [R1+0x110] ;  /* 0x00011000012c7983 */ /* 0x001f280000100a00 */
[----:B------:R-:W-:Y:S04]  /*53b80*/  STL.64 [R1+0x5328], R42 ;  /* 0x0053282a01007387 */ /* 0x000fe80000100a00 */
[----:B------:R-:W-:Y:S04]  /*53b90*/  STL.64 [R1+0x5320], R40 ;  /* 0x0053202801007387 */ /* 0x000fe80000100a00 */
[----:B------:R0:W-:Y:S04]  /*53ba0*/  STL.64 [R1+0xa50], R8 ;  /* 0x000a500801007387 */ /* 0x0001e80000100a00 */
[----:B------:R1:W-:Y:S04]  /*53bb0*/  STL.64 [R1+0xa58], R10 ;  /* 0x000a580a01007387 */ /* 0x0003e80000100a00 */
[----:B0-----:R-:W4:Y:S04]  /*53bc0*/  LDL.LU.64 R8, [R1+0x15f0] ;  /* 0x0015f00001087983 */ /* 0x001f280000300a00 */
[----:B-1----:R-:W4:Y:S04]  /*53bd0*/  LDL.LU.64 R10, [R1+0x15f8] ;  /* 0x0015f800010a7983 */ /* 0x002f280000300a00 */
[----:B------:R0:W-:Y:S04]  /*53be0*/  STL.64 [R1+0xa40], R4 ;  /* 0x000a400401007387 */ /* 0x0001e80000100a00 */
[----:B------:R1:W-:Y:S04]  /*53bf0*/  STL.64 [R1+0xa48], R6 ;  /* 0x000a480601007387 */ /* 0x0003e80000100a00 */
[----:B------:R-:W4:Y:S04]  /*53c00*/  LDL.LU.64 R16, [R1+0x15e0] ;  /* 0x0015e00001107983 */ /* 0x000f280000300a00 */
[----:B------:R-:W4:Y:S04]  /*53c10*/  LDL.LU.64 R18, [R1+0x15e8] ;  /* 0x0015e80001127983 */ /* 0x000f280000300a00 */
[----:B0-----:R-:W4:Y:S04]  /*53c20*/  LDL.LU.64 R4, [R1+0x15d0] ;  /* 0x0015d00001047983 */ /* 0x001f280000300a00 */
[----:B-1----:R-:W4:Y:S04]  /*53c30*/  LDL.LU.64 R6, [R1+0x15d8] ;  /* 0x0015d80001067983 */ /* 0x002f280000300a00 */
[----:B------:R-:W-:Y:S04]  /*53c40*/  STL.64 [R1+0x5338], R38 ;  /* 0x0053382601007387 */ /* 0x000fe80000100a00 */
[----:B------:R0:W-:Y:S04]  /*53c50*/  STL.64 [R1+0x5330], R36 ;  /* 0x0053302401007387 */ /* 0x0001e80000100a00 */
[----:B0-----:R-:W4:Y:S04]  /*53c60*/  LDL.LU.64 R36, [R1+0x15c0] ;  /* 0x0015c00001247983 */ /* 0x001f280000300a00 */
[----:B------:R-:W4:Y:S01]  /*53c70*/  LDL.LU.64 R38, [R1+0x15c8] ;  /* 0x0015c80001267983 */ /* 0x000f220000300a00 */
[----:B--2---:R-:W-:-:S15]  /*53c80*/  HMMA.16816.F32.BF16 R40, R48, R32, R56 ;  /* 0x000000203028723c */ /* 0x004fde0000041838 */
[----:B------:R-:W-:-:S04]  /*53c90*/  NOP ;  /* 0x0000000000007918 */ /* 0x000fc80000000000 */
[----:B------:R-:W-:Y:S04]  /*53ca0*/  STL.64 [R1+0xa30], R40 ;  /* 0x000a302801007387 */ /* 0x000fe80000100a00 */
[----:B------:R3:W-:Y:S04]  /*53cb0*/  STL.64 [R1+0xa38], R42 ;  /* 0x000a382a01007387 */ /* 0x0007e80000100a00 */
[----:B------:R-:W2:Y:S01]  /*53cc0*/  LDL.64 R56, [R1+0x100] ;  /* 0x0001000001387983 */ /* 0x000ea20000100a00 */
[C---:B---3--:R-:W-:Y:S08]  /*53cd0*/  HMMA.16816.F32.BF16 R40, R48.reuse, R28, R52 ;  /* 0x0000001c3028723c */ /* 0x048ff00000041834 */
[C---:B----4-:R-:W-:Y:S08]  /*53ce0*/  HMMA.16816.F32.BF16 R8, R48.reuse, R24, R8 ;  /* 0x000000183008723c */ /* 0x050ff00000041808 */
[----:B------:R-:W-:Y:S03]  /*53cf0*/  HMMA.16816.F32.BF16 R16, R48, R20, R16 ;  /* 0x000000143010723c */ /* 0x000fe60000041810 */
[----:B------:R0:W-:Y:S04]  /*53d00*/  STL.64 [R1+0xa20], R40 ;  /* 0x000a202801007387 */ /* 0x0001e80000100a00 */
[----:B------:R1:W-:Y:S01]  /*53d10*/  STL [R1+0xa28], R42 ;  /* 0x000a282a01007387 */ /* 0x0003e20000100800 */
[----:B------:R-:W-:-:S03]  /*53d20*/  IMAD.MOV.U32 R61, RZ, RZ, R43 ;  /* 0x000000ffff3d7224 */ /* 0x000fc600078e002b */
[----:B------:R-:W3:Y:S04]  /*53d30*/  LDL.LU.64 R52, [R1+0x15b0] ;  /* 0x0015b00001347983 */ /* 0x000ee80000300a00 */
[----:B------:R-:W3:Y:S04]  /*53d40*/  LDL.LU.64 R54, [R1+0x15b8] ;  /* 0x0015b80001367983 */ /* 0x000ee80000300a00 */
[----:B0-----:R-:W4:Y:S04]  /*53d50*/  LDL.LU.64 R40, [R1+0x15a0] ;  /* 0x0015a00001287983 */ /* 0x001f280000300a00 */
[----:B-1----:R-:W4:Y:S04]  /*53d60*/  LDL.LU.64 R42, [R1+0x15a8] ;  /* 0x0015a800012a7983 */ /* 0x002f280000300a00 */
[----:B------:R0:W-:Y:S04]  /*53d70*/  STL [R1+0x48a0], R61 ;  /* 0x0048a03d01007387 */ /* 0x0001e80000100800 */
[----:B------:R-:W-:Y:S04]  /*53d80*/  STL.64 [R1+0xa10], R8 ;  /* 0x000a100801007387 */ /* 0x000fe80000100a00 */
[----:B------:R1:W-:Y:S01]  /*53d90*/  STL.64 [R1+0xa18], R10 ;  /* 0x000a180a01007387 */ /* 0x0003e20000100a00 */
[----:B0-----:R-:W-:-:S03]  /*53da0*/  IMAD.MOV.U32 R61, RZ, RZ, R19 ;  /* 0x000000ffff3d7224 */ /* 0x001fc600078e0013 */
[----:B-1----:R-:W2:Y:S04]  /*53db0*/  LDL.LU.64 R10, [R1+0x53e0] ;  /* 0x0053e000010a7983 */ /* 0x002ea80000300a00 */
[----:B------:R-:W2:Y:S04]  /*53dc0*/  LDL.LU.64 R8, [R1+0x53d8] ;  /* 0x0053d80001087983 */ /* 0x000ea80000300a00 */
[----:B------:R-:W-:Y:S04]  /*53dd0*/  STL.64 [R1+0xa00], R16 ;  /* 0x000a001001007387 */ /* 0x000fe80000100a00 */
[----:B------:R0:W-:Y:S04]  /*53de0*/  STL [R1+0xa08], R18 ;  /* 0x000a081201007387 */ /* 0x0001e80000100800 */
[----:B0-----:R-:W2:Y:S04]  /*53df0*/  LDL.LU.64 R18, [R1+0x53d0] ;  /* 0x0053d00001127983 */ /* 0x001ea80000300a00 */
[----:B------:R-:W2:Y:S04]  /*53e00*/  LDL.LU.64 R16, [R1+0x53c8] ;  /* 0x0053c80001107983 */ /* 0x000ea80000300a00 */
[----:B------:R-:W-:Y:S04]  /*53e10*/  STL.64 [R1+0x5398], R20 ;  /* 0x0053981401007387 */ /* 0x000fe80000100a00 */
[----:B------:R0:W-:Y:S01]  /*53e20*/  STL [R1+0x48c8], R61 ;  /* 0x0048c83d01007387 */ /* 0x0001e20000100800 */
[----:B------:R-:W-:-:S15]  /*53e30*/  HMMA.16816.F32.BF16 R36, R48, R12, R36 ;  /* 0x0000000c3024723c */ /* 0x000fde0000041824 */
[----:B------:R-:W-:-:S04]  /*53e40*/  NOP ;  /* 0x0000000000007918 */ /* 0x000fc80000000000 */
[----:B0-----:R-:W-:Y:S01]  /*53e50*/  IMAD.MOV.U32 R61, RZ, RZ, R39 ;  /* 0x000000ffff3d7224 */ /* 0x001fe200078e0027 */
[----:B--2---:R-:W-:-:S15]  /*53e60*/  HMMA.16816.F32.BF16 R4, R48, R16, R4 ;  /* 0x000000103004723c */ /* 0x004fde0000041804 */
[----:B------:R-:W-:-:S04]  /*53e70*/  NOP ;  /* 0x0000000000007918 */ /* 0x000fc80000000000 */
[----:B------:R0:W-:Y:S04]  /*53e80*/  STL.64 [R1+0x9f0], R4 ;  /* 0x0009f00401007387 */ /* 0x0001e80000100a00 */
[----:B------:R-:W-:Y:S04]  /*53e90*/  STL.64 [R1+0x9f8], R6 ;  /* 0x0009f80601007387 */ /* 0x000fe80000100a00 */
[----:B0-----:R-:W3:Y:S04]  /*53ea0*/  LDL.LU.64 R4, [R1+0x53c0] ;  /* 0x0053c00001047983 */ /* 0x001ee80000300a00 */
[----:B------:R-:W-:Y:S04]  /*53eb0*/  STL.64 [R1+0x52c8], R18 ;  /* 0x0052c81201007387 */ /* 0x000fe80000100a00 */
[----:B------:R-:W-:Y:S04]  /*53ec0*/  STL.64 [R1+0x52c0], R16 ;  /* 0x0052c01001007387 */ /* 0x000fe80000100a00 */
[----:B------:R0:W-:Y:S04]  /*53ed0*/  STL.64 [R1+0x9e0], R36 ;  /* 0x0009e02401007387 */ /* 0x0001e80000100a00 */
[----:B------:R1:W-:Y:S04]  /*53ee0*/  STL [R1+0x9e8], R38 ;  /* 0x0009e82601007387 */ /* 0x0003e80000100800 */
[----:B0-----:R-:W2:Y:S04]  /*53ef0*/  LDL.LU.64 R36, [R1+0x1590] ;  /* 0x0015900001247983 */ /* 0x001ea80000300a00 */
[----:B-1----:R-:W2:Y:S01]  /*53f00*/  LDL.LU.64 R38, [R1+0x1598] ;  /* 0x0015980001267983 */ /* 0x002ea20000300a00 */
[----:B----4-:R-:W-:Y:S03]  /*53f10*/  HMMA.16816.F32.BF16 R40, R48, R44, R40 ;  /* 0x0000002c3028723c */ /* 0x010fe60000041828 */
[----:B------:R-:W-:Y:S01]  /*53f20*/  STL [R1+0x49d8], R61 ;  /* 0x0049d83d01007387 */ /* 0x000fe20000100800 */
[----:B------:R-:W-:-:S02]  /*53f30*/  IMAD.MOV.U32 R7, RZ, RZ, R44 ;  /* 0x000000ffff077224 */ /* 0x000fc400078e002c */
[----:B------:R-:W-:Y:S02]  /*53f40*/  IMAD.MOV.U32 R6, RZ, RZ, R45 ;  /* 0x000000ffff067224 */ /* 0x000fe400078e002d */
[----:B------:R-:W-:-:S11]  /*53f50*/  IMAD.MOV.U32 R44, RZ, RZ, R14 ;  /* 0x000000ffff2c7224 */ /* 0x000fd600078e000e */
[----:B------:R-:W-:Y:S01]  /*53f60*/  MOV R0, R43 ;  /* 0x0000002b00007202 */ /* 0x000fe20000000f00 */
[----:B------:R-:W-:Y:S02]  /*53f70*/  IMAD.MOV.U32 R3, RZ, RZ, R41 ;  /* 0x000000ffff037224 */ /* 0x000fe400078e0029 */
[----:B------:R-:W-:Y:S02]  /*53f80*/  IMAD.MOV.U32 R60, RZ, RZ, R40 ;  /* 0x000000ffff3c7224 */ /* 0x000fe400078e0028 */
[----:B------:R-:W-:Y:S01]  /*53f90*/  IMAD.MOV.U32 R2, RZ, RZ, R42 ;  /* 0x000000ffff027224 */ /* 0x000fe200078e002a */
[----:B---3--:R-:W-:Y:S01]  /*53fa0*/  HMMA.16816.F32.BF16 R16, R48, R4, R52 ;  /* 0x000000043010723c */ /* 0x008fe20000041834 */
[----:B------:R-:W3:-:S15]  /*53fb0*/  LDL.64 R52, [R1+0x120] ;  /* 0x0001200001347983 */ /* 0x000ede0000100a00 */
[----:B------:R-:W-:-:S03]  /*53fc0*/  NOP ;  /* 0x0000000000007918 */ /* 0x000fc60000000000 */
[----:B------:R0:W-:Y:S04]  /*53fd0*/  STL.64 [R1+0x9d0], R16 ;  /* 0x0009d01001007387 */ /* 0x0001e80000100a00 */
[----:B------:R-:W-:Y:S04]  /*53fe0*/  STL.64 [R1+0x9d8], R18 ;  /* 0x0009d81201007387 */ /* 0x000fe80000100a00 */
[----:B0-----:R-:W4:Y:S04]  /*53ff0*/  LDL.64 R16, [R1+0x130] ;  /* 0x0001300001107983 */ /* 0x001f280000100a00 */
[----:B------:R-:W-:Y:S04]  /*54000*/  STL.64 [R1+0x5348], R6 ;  /* 0x0053480601007387 */ /* 0x000fe80000100a00 */
[----:B------:R2:W-:Y:S02]  /*54010*/  STL.64 [R1+0x5340], R4 ;  /* 0x0053400401007387 */ /* 0x0005e40000100a00 */
[----:B--2---:R-:W-:Y:S02]  /*54020*/  HMMA.16816.F32.BF16 R4, R48, R56, R36 ;  /* 0x000000383004723c */ /* 0x004fe40000041824 */
[----:B------:R-:W-:Y:S04]  /*54030*/  STL [R1+0x486c], R0 ;  /* 0x00486c0001007387 */ /* 0x000fe80000100800 */
[----:B------:R-:W-:Y:S04]  /*54040*/  STL [R1+0x4868], R3 ;  /* 0x0048680301007387 */ /* 0x000fe80000100800 */
[----:B------:R-:W-:Y:S04]  /*54050*/  STL [R1+0x4864], R60 ;  /* 0x0048643c01007387 */ /* 0x000fe80000100800 */
[----:B------:R-:W-:Y:S05]  /*54060*/  STL [R1+0x4860], R2 ;  /* 0x0048600201007387 */ /* 0x000fea0000100800 */
[----:B------:R0:W-:Y:S04]  /*54070*/  STL.64 [R1+0x9b0], R4 ;  /* 0x0009b00401007387 */ /* 0x0001e80000100a00 */
[----:B------:R1:W-:Y:S04]  /*54080*/  STL.64 [R1+0x9b8], R6 ;  /* 0x0009b80601007387 */ /* 0x0003e80000100a00 */
[----:B------:R-:W2:Y:S01]  /*54090*/  LDL.LU R14, [R1+0x53bc] ;  /* 0x0053bc00010e7983 */ /* 0x000ea20000300800 */
[----:B------:R-:W-:-:S02]  /*540a0*/  IMAD.MOV.U32 R45, RZ, RZ, R31 ;  /* 0x000000ffff2d7224 */ /* 0x000fc400078e001f */
[----:B------:R-:W-:Y:S01]  /*540b0*/  IMAD.MOV.U32 R15, RZ, RZ, R57 ;  /* 0x000000ffff0f7224 */ /* 0x000fe200078e0039 */
[----:B------:R-:W3:Y:S01]  /*540c0*/  LDL.LU R31, [R1+0x53b8] ;  /* 0x0053b800011f7983 */ /* 0x000ee20000300800 */
[----:B------:R-:W-:Y:S02]  /*540d0*/  IMAD.MOV.U32 R36, RZ, RZ, R10 ;  /* 0x000000ffff247224 */ /* 0x000fe400078e000a */
[----:B------:R-:W-:Y:S02]  /*540e0*/  IMAD.MOV.U32 R37, RZ, RZ, R11 ;  /* 0x000000ffff257224 */ /* 0x000fe400078e000b */
[----:B------:R-:W-:Y:S01]  /*540f0*/  IMAD.MOV.U32 R30, RZ, RZ, R56 ;  /* 0x000000ffff1e7224 */ /* 0x000fe200078e0038 */
[----:B0-----:R-:W4:Y:S04]  /*54100*/  LDL.LU.64 R4, [R1+0x1570] ;  /* 0x0015700001047983 */ /* 0x001f280000300a00 */
[----:B-1----:R-:W4:Y:S04]  /*54110*/  LDL.LU.64 R6, [R1+0x1578] ;  /* 0x0015780001067983 */ /* 0x002f280000300a00 */
[----:B------:R-:W3:Y:S04]  /*54120*/  LDL.LU R10, [R1+0x53b4] ;  /* 0x0053b400010a7983 */ /* 0x000ee80000300800 */
[----:B------:R-:W3:Y:S04]  /*54130*/  LDL.LU R11, [R1+0x53b0] ;  /* 0x0053b000010b7983 */ /* 0x000ee80000300800 */
[----:B------:R-:W3:Y:S04]  /*54140*/  LDL.64 R56, [R1+0xb0] ;  /* 0x0000b00001387983 */ /* 0x000ee80000100a00 */
[----:B--2---:R-:W-:Y:S04]  /*54150*/  STL.64 [R1+0x5368], R14 ;  /* 0x0053680e01007387 */ /* 0x004fe80000100a00 */
[----:B------:R0:W-:Y:S04]  /*54160*/  STL.64 [R1+0x5360], R12 ;  /* 0x0053600c01007387 */ /* 0x0001e80000100a00 */
[----:B0-----:R-:W2:Y:S04]  /*54170*/  LDL.LU.64 R12, [R1+0x1580] ;  /* 0x00158000010c7983 */ /* 0x001ea80000300a00 */
[----:B------:R-:W2:Y:S01]  /*54180*/  LDL.LU.64 R14, [R1+0x1588] ;  /* 0x00158800010e7983 */ /* 0x000ea20000300a00 */
[----:B----4-:R-:W-:Y:S01]  /*54190*/  HMMA.16816.F32.BF16 R4, R48, R16, R4 ;  /* 0x000000103004723c */ /* 0x010fe20000041804 */
[----:B------:R-:W-:-:S02]  /*541a0*/  IMAD.MOV.U32 R40, RZ, RZ, R35 ;  /* 0x000000ffff287224 */ /* 0x000fc400078e0023 */
[----:B------:R-:W-:Y:S01]  /*541b0*/  IMAD.MOV.U32 R41, RZ, RZ, R34 ;  /* 0x000000ffff297224 */ /* 0x000fe200078e0022 */
[----:B---3--:R-:W-:Y:S01]  /*541c0*/  STL.64 [R1+0x5358], R30 ;  /* 0x0053581e01007387 */ /* 0x008fe20000100a00 */
[----:B------:R-:W-:Y:S02]  /*541d0*/  IMAD.MOV.U32 R35, RZ, RZ, R52 ;  /* 0x000000ffff237224 */ /* 0x000fe400078e0034 */
[----:B------:R-:W-:Y:S01]  /*541e0*/  IMAD.MOV.U32 R34, RZ, RZ, R53 ;  /* 0x000000ffff227224 */ /* 0x000fe200078e0035 */
[----:B------:R-:W-:Y:S11]  /*541f0*/  STL.64 [R1+0x5350], R28 ;  /* 0x0053501c01007387 */ /* 0x000ff60000100a00 */
[----:B------:R-:W-:-:S02]  /*54200*/  IMAD.MOV.U32 R0, RZ, RZ, R5 ;  /* 0x000000ffff007224 */ /* 0x000fc400078e0005 */
[----:B------:R-:W-:Y:S02]  /*54210*/  IMAD.MOV.U32 R3, RZ, RZ, R6 ;  /* 0x000000ffff037224 */ /* 0x000fe400078e0006 */
[----:B------:R-:W-:Y:S01]  /*54220*/  IMAD.MOV.U32 R60, RZ, RZ, R7 ;  /* 0x000000ffff3c7224 */ /* 0x000fe200078e0007 */
[----:B--2---:R-:W-:-:S15]  /*54230*/  HMMA.16816.F32.BF16 R12, R48, R52, R12 ;  /* 0x00000034300c723c */ /* 0x004fde000004180c */
[----:B------:R-:W-:-:S04]  /*54240*/  NOP ;  /* 0x0000000000007918 */ /* 0x000fc80000000000 */
[----:B------:R-:W-:Y:S04]  /*54250*/  STL.64 [R1+0x9a0], R12 ;  /* 0x0009a00c01007387 */ /* 0x000fe80000100a00 */
[----:B------:R-:W-:Y:S04]  /*54260*/  STL.64 [R1+0x9a8], R14 ;  /* 0x0009a80e01007387 */ /* 0x000fe80000100a00 */
[----:B------:R-:W2:Y:S04]  /*54270*/  LDL.64 R52, [R1+0xa0] ;  /* 0x0000a00001347983 */ /* 0x000ea80000100a00 */
[----:B------:R-:W-:Y:S04]  /*54280*/  STL.64 [R1+0x5378], R34 ;  /* 0x0053782201007387 */ /* 0x000fe80000100a00 */
[----:B------:R-:W-:Y:S04]  /*54290*/  STL.64 [R1+0x5370], R32 ;  /* 0x0053702001007387 */ /* 0x000fe80000100a00 */
[----:B------:R0:W-:Y:S04]  /*542a0*/  STL [R1+0x420], R4 ;  /* 0x0004200401007387 */ /* 0x0001e80000100800 */
[----:B------:R-:W3:Y:S04]  /*542b0*/  LDL.LU.64 R48, [R1+0x12e0] ;  /* 0x0012e00001307983 */ /* 0x000ee80000300a00 */
[----:B------:R-:W3:Y:S04]  /*542c0*/  LDL.LU.64 R50, [R1+0x12e8] ;  /* 0x0012e80001327983 */ /* 0x000ee80000300a00 */
[----:B0-----:R-:W4:Y:S04]  /*542d0*/  LDL.LU.64 R4, [R1+0x12c0] ;  /* 0x0012c00001047983 */ /* 0x001f280000300a00 */
[----:B------:R-:W4:Y:S01]  /*542e0*/  LDL.LU.64 R6, [R1+0x12c8] ;  /* 0x0012c80001067983 */ /* 0x000f220000300a00 */
[----:B------:R-:W-:-:S02]  /*542f0*/  IMAD.MOV.U32 R32, RZ, RZ, R27 ;  /* 0x000000ffff207224 */ /* 0x000fc400078e001b */
[----:B------:R-:W-:Y:S01]  /*54300*/  IMAD.MOV.U32 R33, RZ, RZ, R26 ;  /* 0x000000ffff217224 */ /* 0x000fe200078e001a */
[----:B------:R-:W2:Y:S01]  /*54310*/  LDL.LU.64 R28, [R1+0x1290] ;  /* 0x00129000011c7983 */ /* 0x000ea20000300a00 */
[----:B------:R-:W-:Y:S02]  /*54320*/  IMAD.MOV.U32 R26, RZ, RZ, R16 ;  /* 0x000000ffff1a7224 */ /* 0x000fe400078e0010 */
[----:B------:R-:W-:Y:S01]  /*54330*/  IMAD.MOV.U32 R27, RZ, RZ, R17 ;  /* 0x000000ffff1b7224 */ /* 0x000fe200078e0011 */
[----:B------:R-:W2:Y:S04]  /*54340*/  LDL.LU.64 R30, [R1+0x1298] ;  /* 0x00129800011e7983 */ /* 0x000ea80000300a00 */
[----:B------:R-:W2:Y:S04]  /*54350*/  LDL.LU.64 R16, [R1+0x1270] ;  /* 0x0012700001107983 */ /* 0x000ea80000300a00 */
[----:B------:R-:W2:Y:S04]  /*54360*/  LDL.LU.64 R18, [R1+0x1278] ;  /* 0x0012780001127983 */ /* 0x000ea80000300a00 */
[----:B------:R-:W2:Y:S04]  /*54370*/  LDL.LU.64 R12, [R1+0x1250] ;  /* 0x00125000010c7983 */ /* 0x000ea80000300a00 */
[----:B------:R-:W2:Y:S04]  /*54380*/  LDL.LU.64 R14, [R1+0x1258] ;  /* 0x00125800010e7983 */ /* 0x000ea80000300a00 */
[----:B------:R-:W-:Y:S04]  /*54390*/  STL.64 [R1+0x5388], R26 ;  /* 0x0053881a01007387 */ /* 0x000fe80000100a00 */
[----:B------:R3:W-:Y:S04]  /*543a0*/  STL.64 [R1+0x5380], R24 ;  /* 0x0053801801007387 */ /* 0x0007e80000100a00 */
[----:B------:R-:W-:Y:S04]  /*543b0*/  STL [R1+0x49e4], R60 ;  /* 0x0049e43c01007387 */ /* 0x000fe80000100800 */
[----:B------:R-:W-:Y:S04]  /*543c0*/  STL [R1+0x49e0], R3 ;  /* 0x0049e00301007387 */ /* 0x000fe80000100800 */
[----:B------:R-:W-:Y:S01]  /*543d0*/  STL [R1+0x49dc], R0 ;  /* 0x0049dc0001007387 */ /* 0x000fe20000100800 */
[C---:B---3--:R-:W-:Y:S08]  /*543e0*/  HMMA.16816.F32.BF16 R24, R8.reuse, R32, R48 ;  /* 0x000000200818723c */ /* 0x048ff00000041830 */
[C---:B----4-:R-:W-:Y:S08]  /*543f0*/  HMMA.16816.F32.BF16 R4, R8.reuse, R36, R4 ;  /* 0x000000240804723c */ /* 0x050ff00000041804 */
[C---:B--2---:R-:W-:Y:S08]  /*54400*/  HMMA.16816.F32.BF16 R16, R8.reuse, R44, R16 ;  /* 0x0000002c0810723c */ /* 0x044ff00000041810 */
[C---:B------:R-:W-:Y:S03]  /*54410*/  HMMA.16816.F32.BF16 R12, R8.reuse, R56, R12 ;  /* 0x00000038080c723c */ /* 0x040fe6000004180c */
[----:B------:R-:W-:Y:S04]  /*54420*/  STL [R1+0x364], R5 ;  /* 0x0003640501007387 */ /* 0x000fe80000100800 */
[----:B------:R-:W-:Y:S04]  /*54430*/  STL.64 [R1+0x370], R24 ;  /* 0x0003701801007387 */ /* 0x000fe80000100a00 */
[----:B------:R0:W-:Y:S02]  /*54440*/  STL.64 [R1+0x378], R26 ;  /* 0x0003781a01007387 */ /* 0x0001e40000100a00 */
[----:B0-----:R-:W-:Y:S01]  /*54450*/  HMMA.16816.F32.BF16 R24, R8, R40, R28 ;  /* 0x000000280818723c */ /* 0x001fe2000004181c */
[----:B------:R-:W-:Y:S01]  /*54460*/  IMAD.MOV.U32 R2, RZ, RZ, R4 ;  /* 0x000000ffff027224 */ /* 0x000fe200078e0004 */
[----:B------:R0:W-:Y:S04]  /*54470*/  STL.64 [R1+0x368], R6 ;  /* 0x0003680601007387 */ /* 0x0001e80000100a00 */
[----:B------:R-:W2:Y:S04]  /*54480*/  LDL.LU.64 R4, [R1+0x1230] ;  /* 0x0012300001047983 */ /* 0x000ea80000300a00 */
[----:B0-----:R-:W2:Y:S04]  /*54490*/  LDL.LU.64 R6, [R1+0x1238] ;  /* 0x0012380001067983 */ /* 0x001ea80000300a00 */
[----:B------:R-:W-:Y:S04]  /*544a0*/  STL [R1+0x49e8], R2 ;  /* 0x0049e80201007387 */ /* 0x000fe80000100800 */
[----:B------:R-:W3:Y:S04]  /*544b0*/  LDL R20, [R1+0x80] ;  /* 0x0000800001147983 */ /* 0x000ee80000100800 */
[----:B------:R0:W-:Y:S04]  /*544c0*/  STL.64 [R1+0x350], R24 ;  /* 0x0003501801007387 */ /* 0x0001e80000100a00 */
[----:B------:R1:W-:Y:S04]  /*544d0*/  STL.64 [R1+0x358], R26 ;  /* 0x0003581a01007387 */ /* 0x0003e80000100a00 */
[----:B------:R-:W-:Y:S04]  /*544e0*/  STL.64 [R1+0x340], R16 ;  /* 0x0003401001007387 */ /* 0x000fe80000100a00 */
[----:B------:R-:W-:Y:S04]  /*544f0*/  STL.64 [R1+0x348], R18 ;  /* 0x0003481201007387 */ /* 0x000fe80000100a00 */
[----:B------:R-:W3:Y:S04]  /*54500*/  LDL R21, [R1+0x84] ;  /* 0x0000840001157983 */ /* 0x000ee80000100800 */
[----:B------:R-:W4:Y:S04]  /*54510*/  LDL.64 R48, [R1+0x90] ;  /* 0x0000900001307983 */ /* 0x000f280000100a00 */
[----:B------:R-:W2:Y:S04]  /*54520*/  LDL.64 R40, [R1+0x70] ;  /* 0x0000700001287983 */ /* 0x000ea80000100a00 */
[----:B------:R0:W-:Y:S04]  /*54530*/  STL.64 [R1+0x330], R12 ;  /* 0x0003300c01007387 */ /* 0x0001e80000100a00 */
[----:B------:R0:W-:Y:S04]  /*54540*/  STL.64 [R1+0x338], R14 ;  /* 0x0003380e01007387 */ /* 0x0001e80000100a00 */
[----:B------:R-:W2:Y:S04]  /*54550*/  LDL R36, [R1+0x10] ;  /* 0x0000100001247983 */ /* 0x000ea80000100800 */
[----:B------:R-:W2:Y:S01]  /*54560*/  LDL R37, [R1+0x14] ;  /* 0x0000140001257983 */ /* 0x000ea20000100800 */
[----:B------:R-:W-:-:S02]  /*54570*/  IMAD.MOV.U32 R60, RZ, RZ, R56 ;  /* 0x000000ffff3c7224 */ /* 0x000fc400078e0038 */
[----:B------:R-:W-:Y:S01]  /*54580*/  IMAD.MOV.U32 R3, RZ, RZ, R57 ;  /* 0x000000ffff037224 */ /* 0x000fe200078e0039 */
[----:B--2---:R-:W-:Y:S04]  /*54590*/  STL.64 [R1+0x5390], R36 ;  /* 0x0053902401007387 */ /* 0x004fe80000100a00 */
[----:B------:R-:W2:Y:S01]  /*545a0*/  LDL.64 R56, [R1] ;  /* 0x0000000001387983 */ /* 0x000ea20000100a00 */
[----:B------:R-:W-:Y:S01]  /*545b0*/  HMMA.16816.F32.BF16 R4, R8, R52, R4 ;  /* 0x000000340804723c */ /* 0x000fe20000041804 */
[----:B------:R-:W-:Y:S02]  /*545c0*/  IMAD.MOV.U32 R61, RZ, RZ, R53 ;  /* 0x000000ffff3d7224 */ /* 0x000fe400078e0035 */
[----:B------:R-:W-:Y:S01]  /*545d0*/  IMAD.MOV.U32 R28, RZ, RZ, R22 ;  /* 0x000000ffff1c7224 */ /* 0x000fe200078e0016 */
[----:B------:R-:W-:Y:S01]  /*545e0*/  MOV R29, R23 ;  /* 0x00000017001d7202 */ /* 0x000fe20000000f00 */
[----:B------:R-:W0:Y:S01]  /*545f0*/  S2R R59, SR_TID.X ;  /* 0x00000000003b7919 */ /* 0x000e220000002100 */
[----:B--2---:R-:W-:Y:S04]  /*54600*/  STL.64 [R1+0x53a0], R56 ;  /* 0x0053a03801007387 */ /* 0x004fe80000100a00 */
[----:B------:R-:W-:Y:S04]  /*54610*/  STL [R1+0x52b4], R3 ;  /* 0x0052b40301007387 */ /* 0x000fe80000100800 */
[----:B------:R-:W-:Y:S04]  /*54620*/  STL [R1+0x52b0], R60 ;  /* 0x0052b03c01007387 */ /* 0x000fe80000100800 */
[----:B0-----:R-:W2:Y:S04]  /*54630*/  LDL.LU.64 R24, [R1+0x1210] ;  /* 0x0012100001187983 */ /* 0x001ea80000300a00 */
[----:B------:R0:W-:Y:S04]  /*54640*/  STL.64 [R1+0x320], R4 ;  /* 0x0003200401007387 */ /* 0x0001e80000100a00 */
[----:B------:R0:W-:Y:S04]  /*54650*/  STL.64 [R1+0x328], R6 ;  /* 0x0003280601007387 */ /* 0x0001e80000100a00 */
[----:B-1----:R-:W2:Y:S04]  /*54660*/  LDL.LU.64 R26, [R1+0x1218] ;  /* 0x00121800011a7983 */ /* 0x002ea80000300a00 */
[----:B------:R-:W2:Y:S04]  /*54670*/  LDL.64 R52, [R1+0x60] ;  /* 0x0000600001347983 */ /* 0x000ea80000100a00 */
[----:B------:R-:W2:Y:S04]  /*54680*/  LDL.LU R22, [R1+0x53ac] ;  /* 0x0053ac0001167983 */ /* 0x000ea80000300800 */
[----:B------:R-:W3:Y:S04]  /*54690*/  LDL.LU R23, [R1+0x53a8] ;  /* 0x0053a80001177983 */ /* 0x000ee80000300800 */
[----:B------:R-:W3:Y:S04]  /*546a0*/  LDL.LU.64 R12, [R1+0x970] ;  /* 0x00097000010c7983 */ /* 0x000ee80000300a00 */
[----:B------:R-:W3:Y:S04]  /*546b0*/  LDL.LU.64 R14, [R1+0x978] ;  /* 0x00097800010e7983 */ /* 0x000ee80000300a00 */
[----:B0-----:R-:W3:Y:S04]  /*546c0*/  LDL.LU.64 R4, [R1+0x960] ;  /* 0x0009600001047983 */ /* 0x001ee80000300a00 */
[----:B------:R-:W3:Y:S01]  /*546d0*/  LDL.LU.64 R6, [R1+0x968] ;  /* 0x0009680001067983 */ /* 0x000ee20000300a00 */
[----:B------:R-:W-:-:S02]  /*546e0*/  IMAD.SHL.U32 R0, R59, 0x2, RZ ;  /* 0x000000023b007824 */ /* 0x000fc400078e00ff */
[----:B----4-:R-:W-:Y:S02]  /*546f0*/  IMAD.MOV.U32 R3, RZ, RZ, R48 ;  /* 0x000000ffff037224 */ /* 0x010fe400078e0030 */
[----:B------:R-:W-:Y:S01]  /*54700*/  IMAD.MOV.U32 R60, RZ, RZ, R49 ;  /* 0x000000ffff3c7224 */ /* 0x000fe200078e0031 */
[----:B------:R-:W4:Y:S04]  /*54710*/  LDL.64 R44, [R1+0x50] ;  /* 0x00005000012c7983 */ /* 0x000f280000100a00 */
[----:B------:R-:W4:Y:S04]  /*54720*/  LDL R32, [R1+0x30] ;  /* 0x0000300001207983 */ /* 0x000f280000100800 */
[----:B------:R-:W4:Y:S04]  /*54730*/  LDL R33, [R1+0x34] ;  /* 0x0000340001217983 */ /* 0x000f280000100800 */
[----:B------:R-:W-:Y:S01]  /*54740*/  STL [R1+0x52b8], R61 ;  /* 0x0052b83d01007387 */ /* 0x000fe20000100800 */
[----:B--2---:R-:W-:Y:S01]  /*54750*/  IMAD.MOV.U32 R17, RZ, RZ, R22 ;  /* 0x000000ffff117224 */ /* 0x004fe200078e0016 */
[----:B------:R-:W-:Y:S01]  /*54760*/  LOP3.LUT R22, R59, 0x7, RZ, 0xc0, !PT ;  /* 0x000000073b167812 */ /* 0x000fe200078ec0ff */
[----:B---3--:R-:W-:-:S04]  /*54770*/  IMAD.MOV.U32 R16, RZ, RZ, R23 ;  /* 0x000000ffff107224 */ /* 0x008fc800078e0017 */
[----:B------:R-:W-:Y:S02]  /*54780*/  IMAD R22, R22, 0x110, RZ ;  /* 0x0000011016167824 */ /* 0x000fe400078e02ff */
[----:B------:R-:W-:-:S03]  /*54790*/  IMAD.SHL.U32 R23, R59, 0x80, RZ ;  /* 0x000000803b177824 */ /* 0x000fc600078e00ff */
[----:B------:R-:W-:-:S04]  /*547a0*/  LOP3.LUT R0, R22, 0x10, R0, 0x78, !PT ;  /* 0x0000001016007812 */ /* 0x000fc800078e7800 */
[----:B------:R-:W-:-:S04]  /*547b0*/  LOP3.LUT R0, R0, 0x800, R23, 0xf8, !PT ;  /* 0x0000080000007812 */ /* 0x000fc800078ef817 */
[----:B------:R-:W-:Y:S01]  /*547c0*/  LOP3.LUT R0, R0, 0x60, RZ, 0x3c, !PT ;  /* 0x0000006000007812 */ /* 0x000fe200078e3cff */
[C---:B------:R-:W-:Y:S04]  /*547d0*/  HMMA.16816.F32.BF16 R24, R8.reuse, R48, R24 ;  /* 0x000000300818723c */ /* 0x040fe80000041818 */
[----:B------:R-:W0:Y:S04]  /*547e0*/  LDSM.16.MT88.4 R48, [R0+UR5+0x8000] ;  /* 0x008000050030783b */ /* 0x000e280008004200 */
[C---:B------:R-:W-:Y:S08]  /*547f0*/  HMMA.16816.F32.BF16 R12, R8.reuse, R20, R12 ;  /* 0x00000014080c723c */ /* 0x040ff0000004180c */
[----:B------:R-:W-:Y:S03]  /*54800*/  HMMA.16816.F32.BF16 R4, R8, R40, R4 ;  /* 0x000000280804723c */ /* 0x000fe60000041804 */
[----:B------:R1:W-:Y:S04]  /*54810*/  STL.64 [R1+0x310], R24 ;  /* 0x0003101801007387 */ /* 0x0003e80000100a00 */
[----:B------:R2:W-:Y:S04]  /*54820*/  STL.64 [R1+0x318], R26 ;  /* 0x0003181a01007387 */ /* 0x0005e80000100a00 */
[----:B------:R-:W3:Y:S04]  /*54830*/  LDL.LU.64 R56, [R1+0x940] ;  /* 0x0009400001387983 */ /* 0x000ee80000300a00 */
[----:B------:R-:W3:Y:S04]  /*54840*/  LDL.LU.64 R58, [R1+0x948] ;  /* 0x00094800013a7983 */ /* 0x000ee80000300a00 */
[----:B0-----:R-:W-:Y:S04]  /*54850*/  STL [R1+0x52bc], R49 ;  /* 0x0052bc3101007387 */ /* 0x001fe80000100800 */
[----:B------:R-:W-:Y:S04]  /*54860*/  STL [R1+0x52ac], R50 ;  /* 0x0052ac3201007387 */ /* 0x000fe80000100800 */
[----:B------:R-:W-:Y:S04]  /*54870*/  STL [R1+0x52a8], R51 ;  /* 0x0052a83301007387 */ /* 0x000fe80000100800 */
[----:B------:R0:W-:Y:S04]  /*54880*/  STL.64 [R1+0x5b0], R12 ;  /* 0x0005b00c01007387 */ /* 0x0001e80000100a00 */
[----:B------:R0:W-:Y:S04]  /*54890*/  STL.64 [R1+0x5b8], R14 ;  /* 0x0005b80e01007387 */ /* 0x0001e80000100a00 */
[----:B------:R0:W-:Y:S04]  /*548a0*/  STL.64 [R1+0x5a0], R4 ;  /* 0x0005a00401007387 */ /* 0x0001e80000100a00 */
[----:B------:R0:W-:Y:S04]  /*548b0*/  STL.64 [R1+0x5a8], R6 ;  /* 0x0005a80601007387 */ /* 0x0001e80000100a00 */
[----:B------:R-:W4:Y:S04]  /*548c0*/  LDL.LU.64 R20, [R1+0x920] ;  /* 0x0009200001147983 */ /* 0x000f280000300a00 */
[----:B------:R-:W4:Y:S04]  /*548d0*/  LDL.LU.64 R22, [R1+0x928] ;  /* 0x0009280001167983 */ /* 0x000f280000300a00 */
[----:B------:R-:W4:Y:S04]  /*548e0*/  LDL.LU.64 R36, [R1+0x900] ;  /* 0x0009000001247983 */ /* 0x000f280000300a00 */
[----:B------:R-:W4:Y:S04]  /*548f0*/  LDL.LU.64 R38, [R1+0x908] ;  /* 0x0009080001267983 */ /* 0x000f280000300a00 */
[----:B-1----:R-:W4:Y:S04]  /*54900*/  LDL.LU.64 R24, [R1+0x8e0] ;  /* 0x0008e00001187983 */ /* 0x002f280000300a00 */
[----:B--2---:R-:W2:Y:S04]  /*54910*/  LDL.LU.64 R26, [R1+0x8e8] ;  /* 0x0008e800011a7983 */ /* 0x004ea80000300a00 */
[----:B0-----:R-:W2:Y:S01]  /*54920*/  LDL.LU.64 R12, [R1+0x8d0] ;  /* 0x0008d000010c7983 */ /* 0x001ea20000300a00 */
[----:B------:R-:W-:-:S03]  /*54930*/  IMAD.MOV.U32 R50, RZ, RZ, R40 ;  /* 0x000000ffff327224 */ /* 0x000fc600078e0028 */
[----:B------:R-:W2:Y:S04]  /*54940*/  LDL.LU.64 R14, [R1+0x8d8] ;  /* 0x0008d800010e7983 */ /* 0x000ea80000300a00 */
[----:B------:R-:W2:Y:S01]  /*54950*/  LDL.LU.64 R4, [R1+0x8c0] ;  /* 0x0008c00001047983 */ /* 0x000ea20000300a00 */
[----:B------:R-:W-:-:S03]  /*54960*/  IMAD.MOV.U32 R51, RZ, RZ, R41 ;  /* 0x000000ffff337224 */ /* 0x000fc600078e0029 */
[----:B------:R-:W2:Y:S04]  /*54970*/  LDL.LU.64 R6, [R1+0x8c8] ;  /* 0x0008c80001067983 */ /* 0x000ea80000300a00 */
[----:B------:R-:W2:Y:S04]  /*54980*/  LDL.LU.64 R40, [R1+0x8b0] ;  /* 0x0008b00001287983 */ /* 0x000ea80000300a00 */
[----:B------:R-:W2:Y:S01]  /*54990*/  LDL.LU.64 R42, [R1+0x8b8] ;  /* 0x0008b800012a7983 */ /* 0x000ea20000300a00 */
[----:B------:R-:W-:Y:S02]  /*549a0*/  IMAD.MOV.U32 R49, RZ, RZ, R52 ;  /* 0x000000ffff317224 */ /* 0x000fe400078e0034 */
[----:B------:R-:W-:Y:S01]  /*549b0*/  IMAD.MOV.U32 R61, RZ, RZ, R53 ;  /* 0x000000ffff3d7224 */ /* 0x000fe200078e0035 */
[C---:B---3--:R-:W-:Y:S08]  /*549c0*/  HMMA.16816.F32.BF16 R56, R8.reuse, R52, R56 ;  /* 0x000000340838723c */ /* 0x048ff00000041838 */
[C---:B----4-:R-:W-:Y:S11]  /*549d0*/  HMMA.16816.F32.BF16 R20, R8.reuse, R44, R20 ;  /* 0x0000002c0814723c */ /* 0x050ff60000041814 */
[----:B------:R0:W-:Y:S04]  /*549e0*/  STL.64 [R1+0x590], R56 ;  /* 0x0005903801007387 */ /* 0x0001e80000100a00 */
[----:B------:R-:W-:Y:S01]  /*549f0*/  STL.64 [R1+0x598], R58 ;  /* 0x0005983a01007387 */ /* 0x000fe20000100a00 */
[----:B------:R-:W-:Y:S03]  /*54a00*/  HMMA.16816.F32.BF16 R16, R8, R16, R36 ;  /* 0x000000100810723c */ /* 0x000fe60000041824 */
[----:B0-----:R-:W3:Y:S04]  /*54a10*/  LDL.LU.64 R56, [R1+0x53a0] ;  /* 0x0053a00001387983 */ /* 0x001ee80000300a00 */
[----:B------:R-:W4:Y:S04]  /*54a20*/  LDL.LU.64 R52, [R1+0x8a0] ;  /* 0x0008a00001347983 */ /* 0x000f280000300a00 */
[----:B------:R-:W4:Y:S04]  /*54a30*/  LDL.LU.64 R54, [R1+0x8a8] ;  /* 0x0008a80001367983 */ /* 0x000f280000300a00 */
[----:B------:R0:W-:Y:S04]  /*54a40*/  STL.64 [R1+0x580], R20 ;  /* 0x0005801401007387 */ /* 0x0001e80000100a00 */
[----:B------:R1:W-:Y:S04]  /*54a50*/  STL.64 [R1+0x588], R22 ;  /* 0x0005881601007387 */ /* 0x0003e80000100a00 */
[----:B0-----:R-:W4:Y:S01]  /*54a60*/  LDL.LU.64 R20, [R1+0x5398] ;  /* 0x0053980001147983 */ /* 0x001f220000300a00 */
[----:B-1----:R-:W-:-:S02]  /*54a70*/  IMAD.MOV.U32 R23, RZ, RZ, R44 ;  /* 0x000000ffff177224 */ /* 0x002fc400078e002c */
[----:B------:R-:W-:Y:S02]  /*54a80*/  IMAD.MOV.U32 R22, RZ, RZ, R45 ;  /* 0x000000ffff167224 */ /* 0x000fe400078e002d */
[----:B------:R-:W4:Y:S04]  /*54a90*/  LDL.LU.64 R44, [R1+0x890] ;  /* 0x00089000012c7983 */ /* 0x000f280000300a00 */
[----:B------:R-:W4:Y:S04]  /*54aa0*/  LDL.LU.64 R46, [R1+0x898] ;  /* 0x00089800012e7983 */ /* 0x000f280000300a00 */
[----:B------:R-:W4:Y:S01]  /*54ab0*/  LDL.LU.64 R36, [R1+0x5390] ;  /* 0x0053900001247983 */ /* 0x000f220000300a00 */
[C---:B--2---:R-:W-:Y:S08]  /*54ac0*/  HMMA.16816.F32.BF16 R32, R8.reuse, R32, R24 ;  /* 0x000000200820723c */ /* 0x044ff00000041818 */
[C---:B------:R-:W-:Y:S01]  /*54ad0*/  HMMA.16816.F32.BF16 R28, R8.reuse, R28, R12 ;  /* 0x0000001c081c723c */ /* 0x040fe2000004180c */
[----:B------:R0:W-:Y:S04]  /*54ae0*/  STL.64 [R1+0x570], R16 ;  /* 0x0005701001007387 */ /* 0x0001e80000100a00 */
[----:B------:R1:W-:Y:S04]  /*54af0*/  STL.64 [R1+0x578], R18 ;  /* 0x0005781201007387 */ /* 0x0003e80000100a00 */
[----:B0-----:R-:W2:Y:S04]  /*54b00*/  LDL.LU.64 R16, [R1+0x880] ;  /* 0x0008800001107983 */ /* 0x001ea80000300a00 */
[----:B-1----:R-:W2:Y:S04]  /*54b10*/  LDL.LU.64 R18, [R1+0x888] ;  /* 0x0008880001127983 */ /* 0x002ea80000300a00 */
[----:B------:R-:W2:Y:S04]  /*54b20*/  LDL.LU.64 R26, [R1+0x5388] ;  /* 0x00538800011a7983 */ /* 0x000ea80000300a00 */
[----:B------:R-:W2:Y:S04]  /*54b30*/  LDL.LU.64 R24, [R1+0x5380] ;  /* 0x0053800001187983 */ /* 0x000ea80000300a00 */
        /* <DEDUP_REMOVED lines=9> */
[----:B------:R-:W2:Y:S01]  /*54bd0*/  LDL.LU.64 R28, [R1+0x5350] ;  /* 0x00535000011c7983 */ /* 0x000ea20000300a00 */
[C---:B---3--:R-:W-:Y:S08]  /*54be0*/  HMMA.16816.F32.BF16 R40, R8.reuse, R56, R40 ;  /* 0x000000380828723c */ /* 0x048ff00000041828 */
[----:B----4-:R-:W-:Y:S01]  /*54bf0*/  HMMA.16816.F32.BF16 R36, R8, R36, R4 ;  /* 0x000000240824723c */ /* 0x010fe20000041804 */
[----:B------:R-:W3:Y:S04]  /*54c00*/  LDL.LU.64 R6, [R1+0x5348] ;  /* 0x0053480001067983 */ /* 0x000ee80000300a00 */
[----:B------:R-:W4:Y:S01]  /*54c10*/  LDL.LU.64 R4, [R1+0x5340] ;  /* 0x0053400001047983 */ /* 0x000f220000300a00 */
[----:B------:R-:W-:-:S02]  /*54c20*/  IMAD.MOV.U32 R2, RZ, RZ, R56 ;  /* 0x000000ffff027224 */ /* 0x000fc400078e0038 */
[----:B------:R-:W-:-:S11]  /*54c30*/  IMAD.MOV.U32 R0, RZ, RZ, R57 ;  /* 0x000000ffff007224 */ /* 0x000fd600078e0039 */
[----:B------:R-:W-:Y:S04]  /*54c40*/  STL.64 [R1+0x540], R36 ;  /* 0x0005402401007387 */ /* 0x000fe80000100a00 */
[----:B------:R0:W-:Y:S04]  /*54c50*/  STL.64 [R1+0x548], R38 ;  /* 0x0005482601007387 */ /* 0x0001e80000100a00 */
[----:B0-----:R-:W2:Y:S04]  /*54c60*/  LDL.LU.64 R38, [R1+0x5338] ;  /* 0x0053380001267983 */ /* 0x001ea80000300a00 */
[----:B------:R-:W2:Y:S04]  /*54c70*/  LDL.LU.64 R36, [R1+0x5330] ;  /* 0x0053300001247983 */ /* 0x000ea80000300a00 */
[----:B------:R-:W-:Y:S04]  /*54c80*/  STL.64 [R1+0x530], R40 ;  /* 0x0005302801007387 */ /* 0x000fe80000100a00 */
[----:B------:R0:W-:Y:S04]  /*54c90*/  STL.64 [R1+0x538], R42 ;  /* 0x0005382a01007387 */ /* 0x0001e80000100a00 */
[----:B0-----:R-:W2:Y:S04]  /*54ca0*/  LDL.LU.64 R42, [R1+0x5328] ;  /* 0x00532800012a7983 */ /* 0x001ea80000300a00 */
[----:B------:R-:W2:Y:S04]  /*54cb0*/  LDL.LU.64 R40, [R1+0x5320] ;  /* 0x0053200001287983 */ /* 0x000ea80000300a00 */
[----:B------:R-:W2:Y:S04]  /*54cc0*/  LDL.LU.64 R58, [R1+0x5318] ;  /* 0x00531800013a7983 */ /* 0x000ea80000300a00 */
[----:B------:R-:W2:Y:S02]  /*54cd0*/  LDL.LU.64 R56, [R1+0x5310] ;  /* 0x0053100001387983 */ /* 0x000ea40000300a00 */
[----:B--2---:R-:W-:-:S15]  /*54ce0*/  HMMA.16816.F32.BF16 R52, R8, R56, R52 ;  /* 0x000000380834723c */ /* 0x004fde0000041834 */
[----:B------:R-:W-:-:S04]  /*54cf0*/  NOP ;  /* 0x0000000000007918 */ /* 0x000fc80000000000 */
[----:B------:R-:W-:Y:S04]  /*54d00*/  STL.64 [R1+0x520], R52 ;  /* 0x0005203401007387 */ /* 0x000fe80000100a00 */
[----:B------:R0:W-:Y:S04]  /*54d10*/  STL.64 [R1+0x528], R54 ;  /* 0x0005283601007387 */ /* 0x0001e80000100a00 */
[----:B0-----:R-:W2:Y:S04]  /*54d20*/  LDL.LU.64 R54, [R1+0x5308] ;  /* 0x0053080001367983 */ /* 0x001ea80000300a00 */
[----:B------:R-:W2:Y:S04]  /*54d30*/  LDL.LU.64 R52, [R1+0x5300] ;  /* 0x0053000001347983 */ /* 0x000ea80000300a00 */
[----:B------:R-:W-:Y:S04]  /*54d40*/  STL.64 [R1+0x51d8], R58 ;  /* 0x0051d83a01007387 */ /* 0x000fe80000100a00 */
[----:B------:R0:W-:Y:S04]  /*54d50*/  STL.64 [R1+0x51d0], R56 ;  /* 0x0051d03801007387 */ /* 0x0001e80000100a00 */
[----:B0-----:R-:W3:Y:S04]  /*54d60*/  LDL.LU.64 R56, [R1+0x860] ;  /* 0x0008600001387983 */ /* 0x001ee80000300a00 */
[----:B------:R-:W3:Y:S01]  /*54d70*/  LDL.LU.64 R58, [R1+0x868] ;  /* 0x00086800013a7983 */ /* 0x000ee20000300a00 */
        /* <DEDUP_REMOVED lines=18> */
[----:B------:R-:W-:Y:S04]  /*54ea0*/  STL.64 [R1+0x5208], R42 ;  /* 0x0052082a01007387 */ /* 0x000fe80000100a00 */
[----:B------:R0:W-:Y:S01]  /*54eb0*/  STL.64 [R1+0x5200], R40 ;  /* 0x0052002801007387 */ /* 0x0001e20000100a00 */
[C---:B---3--:R-:W-:Y:S08]  /*54ec0*/  HMMA.16816.F32.BF16 R44, R8.reuse, R40, R52 ;  /* 0x00000028082c723c */ /* 0x048ff00000041834 */
[----:B0-----:R-:W-:Y:S01]  /*54ed0*/  HMMA.16816.F32.BF16 R40, R8, R36, R56 ;  /* 0x000000240828723c */ /* 0x001fe20000041838 */
[----:B------:R-:W-:-:S02]  /*54ee0*/  IMAD.MOV.U32 R56, RZ, RZ, R30 ;  /* 0x000000ffff387224 */ /* 0x000fc400078e001e */
[----:B------:R-:W-:Y:S02]  /*54ef0*/  IMAD.MOV.U32 R57, RZ, RZ, R15 ;  /* 0x000000ffff397224 */ /* 0x000fe400078e000f */
[----:B------:R-:W-:Y:S02]  /*54f00*/  IMAD.MOV.U32 R52, RZ, RZ, R7 ;  /* 0x000000ffff347224 */ /* 0x000fe400078e0007 */
[----:B------:R-:W-:-:S04]  /*54f10*/  IMAD.MOV.U32 R53, RZ, RZ, R6 ;  /* 0x000000ffff357224 */ /* 0x000fc800078e0006 */
[----:B------:R0:W-:Y:S04]  /*54f20*/  STL.64 [R1+0x4f0], R44 ;  /* 0x0004f02c01007387 */ /* 0x0001e80000100a00 */
[----:B------:R-:W-:Y:S04]  /*54f30*/  STL.64 [R1+0x4f8], R46 ;  /* 0x0004f82e01007387 */ /* 0x000fe80000100a00 */
[----:B------:R-:W3:Y:S04]  /*54f40*/  LDL.LU R30, [R1+0x52ec] ;  /* 0x0052ec00011e7983 */ /* 0x000ee80000300800 */
[----:B------:R1:W-:Y:S04]  /*54f50*/  STL.64 [R1+0x4e0], R40 ;  /* 0x0004e02801007387 */ /* 0x0003e80000100a00 */
[----:B------:R4:W-:Y:S04]  /*54f60*/  STL.64 [R1+0x4e8], R42 ;  /* 0x0004e82a01007387 */ /* 0x0009e80000100a00 */
[----:B------:R-:W3:Y:S01]  /*54f70*/  LDL.LU R15, [R1+0x52e8] ;  /* 0x0052e800010f7983 */ /* 0x000ee20000300800 */
[----:B0-----:R-:W-:-:S02]  /*54f80*/  IMAD.MOV.U32 R44, RZ, RZ, R35 ;  /* 0x000000ffff2c7224 */ /* 0x001fc400078e0023 */
[----:B------:R-:W-:Y:S01]  /*54f90*/  IMAD.MOV.U32 R45, RZ, RZ, R34 ;  /* 0x000000ffff2d7224 */ /* 0x000fe200078e0022 */
[----:B-1----:R-:W3:Y:S04]  /*54fa0*/  LDL.LU.64 R40, [R1+0x830] ;  /* 0x0008300001287983 */ /* 0x002ee80000300a00 */
[----:B----4-:R-:W4:Y:S04]  /*54fb0*/  LDL.LU.64 R42, [R1+0x838] ;  /* 0x00083800012a7983 */ /* 0x010f280000300a00 */
[----:B------:R-:W3:Y:S04]  /*54fc0*/  LDL.LU R35, [R1+0x52e4] ;  /* 0x0052e40001237983 */ /* 0x000ee80000300800 */
[----:B------:R-:W3:Y:S04]  /*54fd0*/  LDL.LU R34, [R1+0x52e0] ;  /* 0x0052e00001227983 */ /* 0x000ee80000300800 */
[----:B------:R-:W4:Y:S04]  /*54fe0*/  LDL.LU R7, [R1+0x52dc] ;  /* 0x0052dc0001077983 */ /* 0x000f280000300800 */
[----:B------:R-:W4:Y:S04]  /*54ff0*/  LDL.LU R6, [R1+0x52d8] ;  /* 0x0052d80001067983 */ /* 0x000f280000300800 */
[----:B------:R-:W-:Y:S04]  /*55000*/  STL.64 [R1+0x5218], R38 ;  /* 0x0052182601007387 */ /* 0x000fe80000100a00 */
[----:B------:R0:W-:Y:S04]  /*55010*/  STL.64 [R1+0x5210], R36 ;  /* 0x0052102401007387 */ /* 0x0001e80000100a00 */
[----:B0-----:R-:W4:Y:S04]  /*55020*/  LDL.LU.64 R36, [R1+0x840] ;  /* 0x0008400001247983 */ /* 0x001f280000300a00 */
[----:B------:R-:W4:Y:S01]  /*55030*/  LDL.LU.64 R38, [R1+0x848] ;  /* 0x0008480001267983 */ /* 0x000f220000300a00 */
[----:B--2---:R-:W-:-:S15]  /*55040*/  HMMA.16816.F32.BF16 R16, R8, R32, R16 ;  /* 0x000000200810723c */ /* 0x004fde0000041810 */
[----:B------:R-:W-:-:S04]  /*55050*/  NOP ;  /* 0x0000000000007918 */ /* 0x000fc80000000000 */
[----:B------:R0:W-:Y:S04]  /*55060*/  STL.64 [R1+0x4d0], R16 ;  /* 0x0004d01001007387 */ /* 0x0001e80000100a00 */
[----:B------:R1:W-:Y:S04]  /*55070*/  STL.64 [R1+0x4d8], R18 ;  /* 0x0004d81201007387 */ /* 0x0003e80000100a00 */
[----:B0-----:R-:W2:Y:S04]  /*55080*/  LDL.LU.64 R16, [R1+0x820] ;  /* 0x0008200001107983 */ /* 0x001ea80000300a00 */
[----:B-1----:R-:W2:Y:S04]  /*55090*/  LDL.LU.64 R18, [R1+0x828] ;  /* 0x0008280001127983 */ /* 0x002ea80000300a00 */
[----:B---3--:R-:W-:Y:S04]  /*550a0*/  STL.64 [R1+0x51c8], R34 ;  /* 0x0051c82201007387 */ /* 0x008fe80000100a00 */
[----:B------:R0:W-:Y:S01]  /*550b0*/  STL.64 [R1+0x51c0], R32 ;  /* 0x0051c02001007387 */ /* 0x0001e20000100a00 */
[----:B----4-:R-:W-:Y:S01]  /*550c0*/  HMMA.16816.F32.BF16 R36, R8, R28, R36 ;  /* 0x0000001c0824723c */ /* 0x010fe20000041824 */
[----:B0-----:R-:W-:-:S02]  /*550d0*/  IMAD.MOV.U32 R32, RZ, RZ, R26 ;  /* 0x000000ffff207224 */ /* 0x001fc400078e001a */
[----:B------:R-:W3:Y:S01]  /*550e0*/  LDL.LU R26, [R1+0x52d4] ;  /* 0x0052d400011a7983 */ /* 0x000ee20000300800 */
[----:B------:R-:W-:-:S15]  /*550f0*/  IMAD.MOV.U32 R33, RZ, RZ, R27 ;  /* 0x000000ffff217224 */ /* 0x000fde00078e001b */
[----:B------:R-:W-:Y:S04]  /*55100*/  STL.64 [R1+0x4c0], R36 ;  /* 0x0004c02401007387 */ /* 0x000fe80000100a00 */
[----:B------:R-:W-:Y:S04]  /*55110*/  STL.64 [R1+0x4c8], R38 ;  /* 0x0004c82601007387 */ /* 0x000fe80000100a00 */
[----:B------:R-:W3:Y:S04]  /*55120*/  LDL.LU R27, [R1+0x52d0] ;  /* 0x0052d000011b7983 */ /* 0x000ee80000300800 */
[----:B------:R-:W-:Y:S04]  /*55130*/  STL.64 [R1+0x51b8], R30 ;  /* 0x0051b81e01007387 */ /* 0x000fe80000100a00 */
[----:B------:R0:W-:Y:S02]  /*55140*/  STL.64 [R1+0x51b0], R28 ;  /* 0x0051b01c01007387 */ /* 0x0001e40000100a00 */
[----:B0-----:R-:W-:Y:S02]  /*55150*/  HMMA.16816.F32.BF16 R28, R8, R24, R40 ;  /* 0x00000018081c723c */ /* 0x001fe40000041828 */
[----:B------:R-:W4:Y:S04]  /*55160*/  LDL.LU.64 R40, [R1+0x7f0] ;  /* 0x0007f00001287983 */ /* 0x000f280000300a00 */
[----:B------:R-:W4:-:S13]  /*55170*/  LDL.LU.64 R42, [R1+0x7f8] ;  /* 0x0007f800012a7983 */ /* 0x000f1a0000300a00 */
[----:B------:R0:W-:Y:S04]  /*55180*/  STL.64 [R1+0x4b0], R28 ;  /* 0x0004b01c01007387 */ /* 0x0001e80000100a00 */
[----:B------:R1:W-:Y:S04]  /*55190*/  STL.64 [R1+0x4b8], R30 ;  /* 0x0004b81e01007387 */ /* 0x0003e80000100a00 */
[----:B------:R-:W4:Y:S04]  /*551a0*/  LDL.LU.64 R36, [R1+0x7e0] ;  /* 0x0007e00001247983 */ /* 0x000f280000300a00 */
[----:B------:R-:W4:Y:S04]  /*551b0*/  LDL.LU.64 R38, [R1+0x7e8] ;  /* 0x0007e80001267983 */ /* 0x000f280000300a00 */
[----:B0-----:R-:W4:Y:S04]  /*551c0*/  LDL.LU.64 R28, [R1+0x7d0] ;  /* 0x0007d000011c7983 */ /* 0x001f280000300a00 */
[----:B-1----:R-:W4:Y:S01]  /*551d0*/  LDL.LU.64 R30, [R1+0x7d8] ;  /* 0x0007d800011e7983 */ /* 0x002f220000300a00 */
[C---:B--2---:R-:W-:Y:S03]  /*551e0*/  HMMA.16816.F32.BF16 R16, R8.reuse, R20, R16 ;  /* 0x000000140810723c */ /* 0x044fe60000041810 */
[----:B---3--:R-:W-:Y:S04]  /*551f0*/  STL.64 [R1+0x5228], R26 ;  /* 0x0052281a01007387 */ /* 0x008fe80000100a00 */
[----:B------:R0:W-:Y:S04]  /*55200*/  STL.64 [R1+0x5220], R24 ;  /* 0x0052201801007387 */ /* 0x0001e80000100a00 */
[----:B0-----:R-:W2:Y:S04]  /*55210*/  LDL.LU.64 R24, [R1+0x810] ;  /* 0x0008100001187983 */ /* 0x001ea80000300a00 */
[----:B------:R-:W2:Y:S04]  /*55220*/  LDL.LU.64 R26, [R1+0x818] ;  /* 0x00081800011a7983 */ /* 0x000ea80000300a00 */
[----:B------:R-:W-:Y:S04]  /*55230*/  STL.64 [R1+0x4a0], R16 ;  /* 0x0004a01001007387 */ /* 0x000fe80000100a00 */
[----:B------:R0:W-:Y:S04]  /*55240*/  STL.64 [R1+0x4a8], R18 ;  /* 0x0004a81201007387 */ /* 0x0001e80000100a00 */
[----:B0-----:R-:W3:Y:S04]  /*55250*/  LDL.LU.64 R18, [R1+0x52c8] ;  /* 0x0052c80001127983 */ /* 0x001ee80000300a00 */
[----:B------:R-:W2:Y:S04]  /*55260*/  LDL.LU.64 R16, [R1+0x52c0] ;  /* 0x0052c00001107983 */ /* 0x000ea80000300a00 */
[----:B------:R-:W-:Y:S01]  /*55270*/  STL.64 [R1+0x5268], R20 ;  /* 0x0052681401007387 */ /* 0x000fe20000100a00 */
[----:B--2---:R-:W-:-:S15]  /*55280*/  HMMA.16816.F32.BF16 R24, R8, R16, R24 ;  /* 0x000000100818723c */ /* 0x004fde0000041818 */
[----:B------:R-:W-:-:S04]  /*55290*/  NOP ;  /* 0x0000000000007918 */ /* 0x000fc80000000000 */
[----:B------:R0:W-:Y:S04]  /*552a0*/  STL.64 [R1+0x490], R24 ;  /* 0x0004901801007387 */ /* 0x0001e80000100a00 */
[----:B------:R1:W-:Y:S04]  /*552b0*/  STL.64 [R1+0x498], R26 ;  /* 0x0004981a01007387 */ /* 0x0003e80000100a00 */
[----:B0-----:R-:W2:Y:S04]  /*552c0*/  LDL.LU.64 R24, [R1+0x7c0] ;  /* 0x0007c00001187983 */ /* 0x001ea80000300a00 */
[----:B-1----:R-:W2:Y:S04]  /*552d0*/  LDL.LU.64 R26, [R1+0x7c8] ;  /* 0x0007c800011a7983 */ /* 0x002ea80000300a00 */
[----:B---3--:R-:W-:Y:S04]  /*552e0*/  STL.64 [R1+0x5238], R18 ;  /* 0x0052381201007387 */ /* 0x008fe80000100a00 */
[----:B------:R0:W-:Y:S04]  /*552f0*/  STL.64 [R1+0x5230], R16 ;  /* 0x0052301001007387 */ /* 0x0001e80000100a00 */
[----:B0-----:R-:W3:Y:S04]  /*55300*/  LDL.LU.64 R16, [R1+0x800] ;  /* 0x0008000001107983 */ /* 0x001ee80000300a00 */
[----:B------:R-:W3:Y:S04]  /*55310*/  LDL.LU.64 R18, [R1+0x808] ;  /* 0x0008080001127983 */ /* 0x000ee80000300a00 */
[----:B------:R-:W-:Y:S04]  /*55320*/  STL.64 [R1+0x5248], R14 ;  /* 0x0052480e01007387 */ /* 0x000fe80000100a00 */
[----:B------:R0:W-:Y:S01]  /*55330*/  STL.64 [R1+0x5240], R12 ;  /* 0x0052400c01007387 */ /* 0x0001e20000100a00 */
[----:B---3--:R-:W-:-:S15]  /*55340*/  HMMA.16816.F32.BF16 R16, R8, R12, R16 ;  /* 0x0000000c0810723c */ /* 0x008fde0000041810 */
[----:B------:R-:W-:-:S04]  /*55350*/  NOP ;  /* 0x0000000000007918 */ /* 0x000fc80000000000 */
[----:B------:R-:W-:Y:S04]  /*55360*/  STL.64 [R1+0x480], R16 ;  /* 0x0004801001007387 */ /* 0x000fe80000100a00 */
[----:B------:R4:W-:Y:S04]  /*55370*/  STL.64 [R1+0x488], R18 ;  /* 0x0004881201007387 */ /* 0x0009e80000100a00 */
[----:B0-----:R-:W3:Y:S04]  /*55380*/  LDL.LU.64 R12, [R1+0x7b0] ;  /* 0x0007b000010c7983 */ /* 0x001ee80000300a00 */
[----:B------:R-:W3:Y:S01]  /*55390*/  LDL.LU.64 R14, [R1+0x7b8] ;  /* 0x0007b800010e7983 */ /* 0x000ee20000300a00 */
[----:B----4-:R-:W-:-:S15]  /*553a0*/  HMMA.16816.F32.BF16 R16, R8, R4, R40 ;  /* 0x000000040810723c */ /* 0x010fde0000041828 */
[----:B------:R-:W-:-:S04]  /*553b0*/  NOP ;  /* 0x0000000000007918 */ /* 0x000fc80000000000 */
[----:B------:R-:W-:Y:S04]  /*553c0*/  STL.64 [R1+0x470], R16 ;  /* 0x0004701001007387 */ /* 0x000fe80000100a00 */
[----:B------:R0:W-:Y:S04]  /*553d0*/  STL.64 [R1+0x478], R18 ;  /* 0x0004781201007387 */ /* 0x0001e80000100a00 */
[----:B------:R-:W-:Y:S04]  /*553e0*/  STL.64 [R1+0x5258], R6 ;  /* 0x0052580601007387 */ /* 0x000fe80000100a00 */
[----:B------:R1:W-:Y:S01]  /*553f0*/  STL.64 [R1+0x5250], R4 ;  /* 0x0052500401007387 */ /* 0x0003e20000100a00 */
[C---:B0-----:R-:W-:Y:S08]  /*55400*/  HMMA.16816.F32.BF16 R16, R8.reuse, R52, R36 ;  /* 0x000000340810723c */ /* 0x041ff00000041824 */
[C---:B-1----:R-:W-:Y:S01]  /*55410*/  HMMA.16816.F32.BF16 R4, R8.reuse, R56, R28 ;  /* 0x000000380804723c */ /* 0x042fe2000004181c */
[----:B------:R-:W4:Y:S10]  /*55420*/  LDL R56, [R1+0xd0] ;  /* 0x0000d00001387983 */ /* 0x000f340000100800 */
[----:B------:R-:W-:Y:S04]  /*55430*/  STL.64 [R1+0x460], R16 ;  /* 0x0004601001007387 */ /* 0x000fe80000100a00 */
[----:B------:R-:W-:Y:S04]  /*55440*/  STL.64 [R1+0x468], R18 ;  /* 0x0004681201007387 */ /* 0x000fe80000100a00 */
[----:B------:R-:W-:Y:S04]  /*55450*/  STL.64 [R1+0x450], R4 ;  /* 0x0004500401007387 */ /* 0x000fe80000100a00 */
[----:B------:R2:W-:Y:S04]  /*55460*/  STL.64 [R1+0x458], R6 ;  /* 0x0004580601007387 */ /* 0x0005e80000100a00 */
[----:B------:R-:W4:Y:S04]  /*55470*/  LDL R57, [R1+0xd4] ;  /* 0x0000d40001397983 */ /* 0x000f280000100800 */
[----:B------:R-:W3:Y:S01]  /*55480*/  LDL.LU.64 R52, [R1+0x40] ;  /* 0x0000400001347983 */ /* 0x000ee20000300a00 */
[----:B--2---:R-:W-:Y:S01]  /*55490*/  HMMA.16816.F32.BF16 R4, R8, R44, R24 ;  /* 0x0000002c0804723c */ /* 0x004fe20000041818 */
[----:B------:R-:W-:Y:S01]  /*554a0*/  MOV R40, R23 ;  /* 0x0000001700287202 */ /* 0x000fe20000000f00 */
[----:B------:R-:W-:-:S02]  /*554b0*/  IMAD.MOV.U32 R41, RZ, RZ, R22 ;  /* 0x000000ffff297224 */ /* 0x000fc400078e0016 */
[----:B------:R-:W-:Y:S02]  /*554c0*/  IMAD.MOV.U32 R16, RZ, RZ, R49 ;  /* 0x000000ffff107224 */ /* 0x000fe400078e0031 */
[----:B------:R-:W-:Y:S01]  /*554d0*/  IMAD.MOV.U32 R17, RZ, RZ, R61 ;  /* 0x000000ffff117224 */ /* 0x000fe200078e003d */
[----:B---3--:R-:W-:Y:S04]  /*554e0*/  STL.64 [R1+0x5260], R52 ;  /* 0x0052603401007387 */ /* 0x008fe80000100a00 */
[----:B------:R-:W2:Y:S08]  /*554f0*/  LDL R44, [R1+0xe0] ;  /* 0x0000e000012c7983 */ /* 0x000eb00000100800 */
[----:B------:R-:W-:Y:S04]  /*55500*/  STL.64 [R1+0x440], R4 ;  /* 0x0004400401007387 */ /* 0x000fe80000100a00 */
[----:B------:R0:W-:Y:S04]  /*55510*/  STL.64 [R1+0x448], R6 ;  /* 0x0004480601007387 */ /* 0x0001e80000100a00 */
[----:B------:R-:W2:Y:S04]  /*55520*/  LDL R45, [R1+0xe4] ;  /* 0x0000e400012d7983 */ /* 0x000ea80000100800 */
[----:B------:R-:W3:Y:S04]  /*55530*/  LDL R36, [R1+0xf0] ;  /* 0x0000f00001247983 */ /* 0x000ee80000100800 */
[----:B------:R-:W3:Y:S01]  /*55540*/  LDL R37, [R1+0xf4] ;  /* 0x0000f40001257983 */ /* 0x000ee20000100800 */
[----:B0-----:R-:W-:Y:S03]  /*55550*/  HMMA.16816.F32.BF16 R4, R8, R32, R12 ;  /* 0x000000200804723c */ /* 0x001fe6000004180c */
[----:B------:R0:W-:Y:S04]  /*55560*/  STL.64 [R1+0x5270], R40 ;  /* 0x0052702801007387 */ /* 0x0001e80000100a00 */
[----:B------:R-:W3:Y:S04]  /*55570*/  LDL.LU.64 R28, [R1+0x19d0] ;  /* 0x0019d000011c7983 */ /* 0x000ee80000300a00 */
[----:B------:R-:W3:Y:S01]  /*55580*/  LDL.LU.64 R30, [R1+0x19d8] ;  /* 0x0019d800011e7983 */ /* 0x000ee20000300a00 */
[----:B0-----:R-:W-:-:S07]  /*55590*/  IMAD.MOV.U32 R40, RZ, RZ, R3 ;  /* 0x000000ffff287224 */ /* 0x001fce00078e0003 */
[----:B------:R0:W-:Y:S04]  /*555a0*/  STL.64 [R1+0x300], R4 ;  /* 0x0003000401007387 */ /* 0x0001e80000100a00 */
[----:B------:R-:W-:Y:S04]  /*555b0*/  STL.64 [R1+0x308], R6 ;  /* 0x0003080601007387 */ /* 0x000fe80000100a00 */
[----:B------:R-:W2:Y:S04]  /*555c0*/  LDL.LU.64 R20, [R1+0x19c0] ;  /* 0x0019c00001147983 */ /* 0x000ea80000300a00 */
[----:B------:R-:W2:Y:S04]  /*555d0*/  LDL.LU.64 R22, [R1+0x19c8] ;  /* 0x0019c80001167983 */ /* 0x000ea80000300a00 */
[----:B------:R-:W4:Y:S04]  /*555e0*/  LDL.LU.64 R12, [R1+0x19b0] ;  /* 0x0019b000010c7983 */ /* 0x000f280000300a00 */
[----:B------:R-:W4:Y:S04]  /*555f0*/  LDL.LU.64 R14, [R1+0x19b8] ;  /* 0x0019b800010e7983 */ /* 0x000f280000300a00 */
[----:B------:R-:W2:Y:S01]  /*55600*/  LDL.LU R49, [R1+0x52bc] ;  /* 0x0052bc0001317983 */ /* 0x000ea20000300800 */
[----:B------:R-:W-:-:S03]  /*55610*/  IMAD.MOV.U32 R41, RZ, RZ, R60 ;  /* 0x000000ffff297224 */ /* 0x000fc600078e003c */
[----:B------:R-:W2:Y:S04]  /*55620*/  LDL.LU R61, [R1+0x52b8] ;  /* 0x0052b800013d7983 */ /* 0x000ea80000300800 */
[----:B------:R-:W-:Y:S04]  /*55630*/  STL.64 [R1+0x5278], R16 ;  /* 0x0052781001007387 */ /* 0x000fe80000100a00 */
[----:B------:R-:W2:Y:S04]  /*55640*/  LDL.LU R3, [R1+0x52b4] ;  /* 0x0052b40001037983 */ /* 0x000ea80000300800 */
[----:B------:R-:W2:Y:S04]  /*55650*/  LDL.LU R60, [R1+0x52b0] ;  /* 0x0052b000013c7983 */ /* 0x000ea80000300800 */
[----:B------:R1:W-:Y:S04]  /*55660*/  STL.64 [R1+0x5280], R40 ;  /* 0x0052802801007387 */ /* 0x0003e80000100a00 */
[----:B------:R-:W2:Y:S01]  /*55670*/  LDL.64 R24, [R1+0x80] ;  /* 0x0000800001187983 */ /* 0x000ea20000100a00 */
[----:B0-----:R-:W-:-:S02]  /*55680*/  IMAD.MOV.U32 R4, RZ, RZ, R50 ;  /* 0x000000ffff047224 */ /* 0x001fc400078e0032 */
[----:B------:R-:W-:Y:S01]  /*55690*/  IMAD.MOV.U32 R5, RZ, RZ, R51 ;  /* 0x000000ffff057224 */ /* 0x000fe200078e0033 */
[----:B------:R-:W0:Y:S02]  /*556a0*/  S2R R59, SR_TID.X ;  /* 0x00000000003b7919 */ /* 0x000e240000002100 */
[C---:B0-----:R-:W-:Y:S01]  /*556b0*/  LOP3.LUT R55, R59.reuse, 0x7, RZ, 0xc0, !PT ;  /* 0x000000073b377812 */ /* 0x041fe200078ec0ff */
[C---:B------:R-:W-:Y:S02]  /*556c0*/  IMAD.SHL.U32 R58, R59.reuse, 0x80, RZ ;  /* 0x000000803b3a7824 */ /* 0x040fe400078e00ff */
[----:B------:R-:W-:Y:S02]  /*556d0*/  IMAD.SHL.U32 R59, R59, 0x2, RZ ;  /* 0x000000023b3b7824 */ /* 0x000fe400078e00ff */
[----:B------:R-:W-:-:S05]  /*556e0*/  IMAD R55, R55, 0x110, RZ ;  /* 0x0000011037377824 */ /* 0x000fca00078e02ff */
[----:B------:R-:W-:Y:S01]  /*556f0*/  LOP3.LUT R59, R55, 0x10, R59, 0x78, !PT ;  /* 0x00000010373b7812 */ /* 0x000fe200078e783b */
[----:B--2---:R-:W-:Y:S04]  /*55700*/  STL.64 [R1+0x5288], R24 ;  /* 0x0052881801007387 */ /* 0x004fe80000100a00 */
[----:B------:R-:W2:Y:S04]  /*55710*/  LDL.LU R50, [R1+0x52ac] ;  /* 0x0052ac0001327983 */ /* 0x000ea80000300800 */
[----:B------:R-:W2:Y:S04]  /*55720*/  LDL.LU R51, [R1+0x52a8] ;  /* 0x0052a80001337983 */ /* 0x000ea80000300800 */
[----:B------:R0:W-:Y:S04]  /*55730*/  STL.64 [R1+0x5290], R4 ;  /* 0x0052900401007387 */ /* 0x0001e80000100a00 */
[----:B-1----:R-:W2:Y:S01]  /*55740*/  LDL R40, [R1+0xa0] ;  /* 0x0000a00001287983 */ /* 0x002ea20000100800 */
[----:B------:R-:W-:-:S04]  /*55750*/  LOP3.LUT R59, R59, 0x800, R58, 0xf8, !PT ;  /* 0x000008003b3b7812 */ /* 0x000fc800078ef83a */
[----:B------:R-:W-:-:S05]  /*55760*/  LOP3.LUT R59, R59, 0x60, RZ, 0x3c, !PT ;  /* 0x000000603b3b7812 */ /* 0x000fca00078e3cff */
[----:B------:R-:W1:Y:S01]  /*55770*/  LDSM.16.MT88.4 R8, [R59+UR5+0x8080] ;  /* 0x008080053b08783b */ /* 0x000e620008004200 */
[----:B------:R-:W-:Y:S02]  /*55780*/  IMAD.MOV.U32 R41, RZ, RZ, R61 ;  /* 0x000000ffff297224 */ /* 0x000fe400078e003d */
[----:B0-----:R-:W-:Y:S02]  /*55790*/  IMAD.MOV.U32 R4, RZ, RZ, R60 ;  /* 0x000000ffff047224 */ /* 0x001fe400078e003c */
[----:B------:R-:W-:Y:S01]  /*557a0*/  IMAD.MOV.U32 R5, RZ, RZ, R3 ;  /* 0x000000ffff057224 */ /* 0x000fe200078e0003 */
[----:B--2---:R-:W-:Y:S04]  /*557b0*/  STL.64 [R1+0x5298], R40 ;  /* 0x0052982801007387 */ /* 0x004fe80000100a00 */
[----:B------:R0:W-:Y:S01]  /*557c0*/  STL.64 [R1+0x52a0], R4 ;  /* 0x0052a00401007387 */ /* 0x0001e20000100a00 */
[C---:B------:R-:W-:Y:S03]  /*557d0*/  HMMA.16816.F32.BF16 R16, R48.reuse, R44, R20 ;  /* 0x0000002c3010723c */ /* 0x040fe60000041814 */
[----:B0-----:R-:W2:Y:S04]  /*557e0*/  LDL.LU.64 R4, [R1+0xc0] ;  /* 0x0000c00001047983 */ /* 0x001ea80000300a00 */
[----:B-1----:R-:W-:Y:S04]  /*557f0*/  STL [R1+0x5194], R8 ;  /* 0x0051940801007387 */ /* 0x002fe80000100800 */
[----:B------:R-:W-:Y:S04]  /*55800*/  STL [R1+0x5190], R9 ;  /* 0x0051900901007387 */ /* 0x000fe80000100800 */
[----:B------:R-:W-:Y:S04]  /*55810*/  STL [R1+0x518c], R10 ;  /* 0x00518c0a01007387 */ /* 0x000fe80000100800 */
[----:B------:R3:W-:Y:S02]  /*55820*/  STL [R1+0x5188], R11 ;  /* 0x0051880b01007387 */ /* 0x0007e40000100800 */
[----:B---3--:R-:W-:-:S15]  /*55830*/  HMMA.16816.F32.BF16 R8, R48, R36, R28 ;  /* 0x000000243008723c */ /* 0x008fde000004181c */
[----:B------:R-:W-:-:S04]  /*55840*/  NOP ;  /* 0x0000000000007918 */ /* 0x000fc80000000000 */
[----:B------:R0:W-:Y:S04]  /*55850*/  STL.64 [R1+0x990], R8 ;  /* 0x0009900801007387 */ /* 0x0001e80000100a00 */
[----:B------:R1:W-:Y:S04]  /*55860*/  STL.64 [R1+0x998], R10 ;  /* 0x0009980a01007387 */ /* 0x0003e80000100a00 */
[----:B0-----:R-:W2:Y:S04]  /*55870*/  LDL.LU.64 R8, [R1+0x19a0] ;  /* 0x0019a00001087983 */ /* 0x001ea80000300a00 */
[----:B------:R0:W-:Y:S04]  /*55880*/  STL.64 [R1+0x980], R16 ;  /* 0x0009801001007387 */ /* 0x0001e80000100a00 */
[----:B------:R3:W-:Y:S04]  /*55890*/  STL.64 [R1+0x988], R18 ;  /* 0x0009881201007387 */ /* 0x0007e80000100a00 */
[----:B-1----:R-:W2:Y:S01]  /*558a0*/  LDL.LU.64 R10, [R1+0x19a8] ;  /* 0x0019a800010a7983 */ /* 0x002ea20000300a00 */
[----:B----4-:R-:W-:-:S15]  /*558b0*/  HMMA.16816.F32.BF16 R12, R48, R56, R12 ;  /* 0x00000038300c723c */ /* 0x010fde000004180c */
[----:B------:R-:W-:-:S04]  /*558c0*/  NOP ;  /* 0x0000000000007918 */ /* 0x000fc80000000000 */
[----:B------:R1:W-:Y:S04]  /*558d0*/  STL.64 [R1+0x970], R12 ;  /* 0x0009700c01007387 */ /* 0x0003e80000100a00 */
[----:B------:R4:W-:Y:S04]  /*558e0*/  STL.64 [R1+0x978], R14 ;  /* 0x0009780e01007387 */ /* 0x0009e80000100a00 */
[----:B------:R-:W2:Y:S04]  /*558f0*/  LDL.LU.64 R28, [R1+0x30] ;  /* 0x00003000011c7983 */ /* 0x000ea80000300a00 */
[----:B------:R-:W2:Y:S04]  /*55900*/  LDL.LU.64 R40, [R1+0x1990] ;  /* 0x0019900001287983 */ /* 0x000ea80000300a00 */
[----:B------:R-:W2:Y:S04]  /*55910*/  LDL.LU.64 R42, [R1+0x1998] ;  /* 0x00199800012a7983 */ /* 0x000ea80000300a00 */
[----:B------:R-:W2:Y:S04]  /*55920*/  LDL.LU.64 R24, [R1+0x1980] ;  /* 0x0019800001187983 */ /* 0x000ea80000300a00 */
[----:B------:R-:W2:Y:S04]  /*55930*/  LDL.LU.64 R26, [R1+0x1988] ;  /* 0x00198800011a7983 */ /* 0x000ea80000300a00 */
[----:B0-----:R-:W2:Y:S04]  /*55940*/  LDL.LU.64 R16, [R1+0x1970] ;  /* 0x0019700001107983 */ /* 0x001ea80000300a00 */
[----:B---3--:R-:W3:Y:S04]  /*55950*/  LDL.LU.64 R18, [R1+0x1978] ;  /* 0x0019780001127983 */ /* 0x008ee80000300a00 */
[----:B------:R-:W3:Y:S04]  /*55960*/  LDL.LU.64 R20, [R1+0x1960] ;  /* 0x0019600001147983 */ /* 0x000ee80000300a00 */
[----:B------:R-:W3:Y:S04]  /*55970*/  LDL.LU.64 R22, [R1+0x1968] ;  /* 0x0019680001167983 */ /* 0x000ee80000300a00 */
[----:B------:R-:W3:Y:S04]  /*55980*/  LDL.LU.64 R52, [R1+0x1940] ;  /* 0x0019400001347983 */ /* 0x000ee80000300a00 */
[----:B------:R-:W3:Y:S04]  /*55990*/  LDL.LU.64 R54, [R1+0x1948] ;  /* 0x0019480001367983 */ /* 0x000ee80000300a00 */
[----:B-1----:R-:W3:Y:S04]  /*559a0*/  LDL.LU.64 R12, [R1+0x1920] ;  /* 0x00192000010c7983 */ /* 0x002ee80000300a00 */
[----:B----4-:R-:W4:Y:S04]  /*559b0*/  LDL.LU.64 R14, [R1+0x1928] ;  /* 0x00192800010e7983 */ /* 0x010f280000300a00 */
[----:B------:R-:W3:Y:S04]  /*559c0*/  LDL.LU.64 R32, [R1+0x18e0] ;  /* 0x0018e00001207983 */ /* 0x000ee80000300a00 */
[----:B------:R-:W3:Y:S04]  /*559d0*/  LDL.LU.64 R34, [R1+0x18e8] ;  /* 0x0018e80001227983 */ /* 0x000ee80000300a00 */
[----:B------:R-:W3:Y:S04]  /*559e0*/  LDL.LU.64 R36, [R1+0x20] ;  /* 0x0000200001247983 */ /* 0x000ee80000300a00 */
[----:B------:R-:W3:Y:S01]  /*559f0*/  LDL.LU.64 R44, [R1+0x10] ;  /* 0x00001000012c7983 */ /* 0x000ee20000300a00 */
[----:B--2---:R-:W-:-:S15]  /*55a00*/  HMMA.16816.F32.BF16 R8, R48, R4, R8 ;  /* 0x000000043008723c */ /* 0x004fde0000041808 */
[----:B------:R-:W-:-:S04]  /*55a10*/  NOP ;  /* 0x0000000000007918 */ /* 0x000fc80000000000 */
[----:B------:R0:W-:Y:S04]  /*55a20*/  STL.64 [R1+0x960], R8 ;  /* 0x0009600801007387 */ /* 0x0001e80000100a00 */
[----:B------:R-:W-:Y:S01]  /*55a30*/  STL.64 [R1+0x968], R10 ;  /* 0x0009680a01007387 */ /* 0x000fe20000100a00 */
[----:B0-----:R-:W-:Y:S02]  /*55a40*/  IMAD.MOV.U32 R8, RZ, RZ, R4 ;  /* 0x000000ffff087224 */ /* 0x001fe400078e0004 */
[----:B------:R-:W-:Y:S02]  /*55a50*/  IMAD.MOV.U32 R9, RZ, RZ, R5 ;  /* 0x000000ffff097224 */ /* 0x000fe400078e0005 */
[----:B------:R-:W2:Y:S04]  /*55a60*/  LDL.LU.64 R4, [R1+0x52a0] ;  /* 0x0052a00001047983 */ /* 0x000ea80000300a00 */
[----:B------:R-:W-:Y:S04]  /*55a70*/  STL [R1+0x519c], R9 ;  /* 0x00519c0901007387 */ /* 0x000fe80000100800 */
[----:B------:R0:W-:Y:S04]  /*55a80*/  STL [R1+0x5198], R8 ;  /* 0x0051980801007387 */ /* 0x0001e80000100800 */
[----:B0-----:R-:W3:Y:S04]  /*55a90*/  LDL.LU.64 R8, [R1+0x1900] ;  /* 0x0019000001087983 */ /* 0x001ee80000300a00 */
[----:B------:R-:W3:Y:S01]  /*55aa0*/  LDL.LU.64 R10, [R1+0x1908] ;  /* 0x00190800010a7983 */ /* 0x000ee20000300a00 */
[----:B--2---:R-:W-:Y:S03]  /*55ab0*/  HMMA.16816.F32.BF16 R4, R48, R4, R40 ;  /* 0x000000043004723c */ /* 0x004fe60000041828 */
[----:B------:R-:W2:-:S15]  /*55ac0*/  LDL.LU.64 R40, [R1+0x5298] ;  /* 0x0052980001287983 */ /* 0x000e9e0000300a00 */
[----:B------:R-:W-:Y:S01]  /*55ad0*/  NOP ;  /* 0x0000000000007918 */ /* 0x000fe20000000000 */
[----:B------:R0:W-:Y:S04]  /*55ae0*/  STL.64 [R1+0x950], R4 ;  /* 0x0009500401007387 */ /* 0x0001e80000100a00 */
[----:B------:R-:W-:Y:S04]  /*55af0*/  STL.64 [R1+0x958], R6 ;  /* 0x0009580601007387 */ /* 0x000fe80000100a00 */
[----:B0-----:R-:W3:Y:S01]  /*55b00*/  LDL.LU.64 R4, [R1+0x5290] ;  /* 0x0052900001047983 */ /* 0x001ee20000300a00 */
[----:B--2---:R-:W-:Y:S03]  /*55b10*/  HMMA.16816.F32.BF16 R40, R48, R40, R24 ;  /* 0x000000283028723c */ /* 0x004fe60000041818 */
[----:B------:R-:W2:-:S15]  /*55b20*/  LDL.LU.64 R24, [R1+0x5288] ;  /* 0x0052880001187983 */ /* 0x000e9e0000300a00 */
[----:B------:R-:W-:Y:S01]  /*55b30*/  NOP ;  /* 0x0000000000007918 */ /* 0x000fe20000000000 */
[----:B------:R0:W-:Y:S04]  /*55b40*/  STL.64 [R1+0x940], R40 ;  /* 0x0009402801007387 */ /* 0x0001e80000100a00 */
[----:B------:R1:W-:Y:S04]  /*55b50*/  STL.64 [R1+0x948], R42 ;  /* 0x0009482a01007387 */ /* 0x0003e80000100a00 */
[----:B0-----:R-:W1:Y:S01]  /*55b60*/  LDL.LU.64 R40, [R1+0x5280] ;  /* 0x0052800001287983 */ /* 0x001e620000300a00 */
[C---:B---3--:R-:W-:Y:S08]  /*55b70*/  HMMA.16816.F32.BF16 R4, R48.reuse, R4, R52 ;  /* 0x000000043004723c */ /* 0x048ff00000041834 */
[C---:B--2---:R-:W-:Y:S08]  /*55b80*/  HMMA.16816.F32.BF16 R20, R48.reuse, R24, R20 ;  /* 0x000000183014723c */ /* 0x044ff00000041814 */
[----:B-1----:R-:W-:Y:S01]  /*55b90*/  HMMA.16816.F32.BF16 R40, R48, R40, R16 ;  /* 0x000000283028723c */ /* 0x002fe20000041810 */
[----:B------:R-:W4:-:S15]  /*55ba0*/  LDL.LU.64 R16, [R1+0x5278] ;  /* 0x0052780001107983 */ /* 0x000f1e0000300a00 */
[----:B------:R-:W-:-:S03]  /*55bb0*/  NOP ;  /* 0x0000000000007918 */ /* 0x000fc60000000000 */
[----:B------:R0:W-:Y:S04]  /*55bc0*/  STL.64 [R1+0x930], R40 ;  /* 0x0009302801007387 */ /* 0x0001e80000100a00 */
[----:B------:R-:W-:Y:S04]  /*55bd0*/  STL.64 [R1+0x938], R42 ;  /* 0x0009382a01007387 */ /* 0x000fe80000100a00 */
[----:B0-----:R-:W2:Y:S04]  /*55be0*/  LDL.LU.64 R40, [R1+0x5270] ;  /* 0x0052700001287983 */ /* 0x001ea80000300a00 */
[----:B------:R0:W-:Y:S04]  /*55bf0*/  STL.64 [R1+0x920], R20 ;  /* 0x0009201401007387 */ /* 0x0001e80000100a00 */
[----:B------:R1:W-:Y:S04]  /*55c00*/  STL.64 [R1+0x928], R22 ;  /* 0x0009281601007387 */ /* 0x0003e80000100a00 */
[----:B0-----:R-:W3:Y:S01]  /*55c10*/  LDL.LU.64 R20, [R1+0x5268] ;  /* 0x0052680001147983 */ /* 0x001ee20000300a00 */
[----:B-1----:R-:W-:-:S03]  /*55c20*/  IMAD.MOV.U32 R23, RZ, RZ, R25 ;  /* 0x000000ffff177224 */ /* 0x002fc600078e0019 */
[----:B------:R-:W3:Y:S04]  /*55c30*/  LDL.LU.64 R24, [R1+0x18c0] ;  /* 0x0018c00001187983 */ /* 0x000ee80000300a00 */
[----:B------:R-:W3:Y:S04]  /*55c40*/  LDL.LU.64 R26, [R1+0x18c8] ;  /* 0x0018c800011a7983 */ /* 0x000ee80000300a00 */
[----:B------:R-:W3:Y:S04]  /*55c50*/  LDL.LU.64 R52, [R1+0x5260] ;  /* 0x0052600001347983 */ /* 0x000ee80000300a00 */
[----:B------:R-:W-:Y:S04]  /*55c60*/  STL.64 [R1+0x910], R4 ;  /* 0x0009100401007387 */ /* 0x000fe80000100a00 */
[----:B------:R0:W-:Y:S04]  /*55c70*/  STL.64 [R1+0x918], R6 ;  /* 0x0009180601007387 */ /* 0x0001e80000100a00 */
[----:B0-----:R-:W3:Y:S04]  /*55c80*/  LDL.LU.64 R6, [R1+0x5258] ;  /* 0x0052580001067983 */ /* 0x001ee80000300a00 */
[----:B------:R-:W3:Y:S01]  /*55c90*/  LDL.LU.64 R4, [R1+0x5250] ;  /* 0x0052500001047983 */ /* 0x000ee20000300a00 */
[C---:B----4-:R-:W-:Y:S03]  /*55ca0*/  HMMA.16816.F32.BF16 R16, R48.reuse, R16, R12 ;  /* 0x000000103010723c */ /* 0x050fe6000004180c */
[----:B------:R-:W4:Y:S04]  /*55cb0*/  LDL.LU.64 R14, [R1+0x5248] ;  /* 0x00524800010e7983 */ /* 0x000f280000300a00 */
[----:B------:R-:W4:Y:S01]  /*55cc0*/  LDL.LU.64 R12, [R1+0x5240] ;  /* 0x00524000010c7983 */ /* 0x000f220000300a00 */
[C---:B--2---:R-:W-:Y:S11]  /*55cd0*/  HMMA.16816.F32.BF16 R40, R48.reuse, R40, R8 ;  /* 0x000000283028723c */ /* 0x044ff60000041808 */
[----:B------:R-:W-:Y:S04]  /*55ce0*/  STL.64 [R1+0x900], R16 ;  /* 0x0009001001007387 */ /* 0x000fe80000100a00 */
[----:B------:R0:W-:Y:S04]  /*55cf0*/  STL.64 [R1+0x908], R18 ;  /* 0x0009081201007387 */ /* 0x0001e80000100a00 */
[----:B0-----:R-:W2:Y:S04]  /*55d00*/  LDL.LU.64 R18, [R1+0x5238] ;  /* 0x0052380001127983 */ /* 0x001ea80000300a00 */
[----:B------:R-:W2:Y:S01]  /*55d10*/  LDL.LU.64 R16, [R1+0x5230] ;  /* 0x0052300001107983 */ /* 0x000ea20000300a00 */
[----:B---3--:R-:W-:Y:S03]  /*55d20*/  HMMA.16816.F32.BF16 R32, R48, R52, R32 ;  /* 0x000000343020723c */ /* 0x008fe60000041820 */
[----:B------:R0:W-:Y:S04]  /*55d30*/  STL.64 [R1+0x8f0], R40 ;  /* 0x0008f02801007387 */ /* 0x0001e80000100a00 */
[----:B------:R1:W-:Y:S01]  /*55d40*/  STL.64 [R1+0x8f8], R42 ;  /* 0x0008f82a01007387 */ /* 0x0003e20000100a00 */
[----:B------:R-:W-:-:S02]  /*55d50*/  IMAD.MOV.U32 R10, RZ, RZ, R52 ;  /* 0x000000ffff0a7224 */ /* 0x000fc400078e0034 */
[----:B------:R-:W-:-:S09]  /*55d60*/  IMAD.MOV.U32 R11, RZ, RZ, R53 ;  /* 0x000000ffff0b7224 */ /* 0x000fd200078e0035 */
[----:B------:R3:W-:Y:S04]  /*55d70*/  STL.64 [R1+0x8e0], R32 ;  /* 0x0008e02001007387 */ /* 0x0007e80000100a00 */
[----:B------:R3:W-:Y:S04]  /*55d80*/  STL.64 [R1+0x8e8], R34 ;  /* 0x0008e82201007387 */ /* 0x0007e80000100a00 */
[----:B0-----:R-:W2:Y:S04]  /*55d90*/  LDL.LU.64 R40, [R1+0x1880] ;  /* 0x0018800001287983 */ /* 0x001ea80000300a00 */
[----:B-1----:R-:W2:Y:S04]  /*55da0*/  LDL.LU.64 R42, [R1+0x1888] ;  /* 0x00188800012a7983 */ /* 0x002ea80000300a00 */
[----:B------:R-:W4:Y:S04]  /*55db0*/  LDL.LU.64 R52, [R1+0x1870] ;  /* 0x0018700001347983 */ /* 0x000f280000300a00 */
[----:B------:R-:W4:Y:S04]  /*55dc0*/  LDL.LU.64 R54, [R1+0x1878] ;  /* 0x0018780001367983 */ /* 0x000f280000300a00 */
[----:B---3--:R-:W3:Y:S04]  /*55dd0*/  LDL.LU.64 R32, [R1+0x1860] ;  /* 0x0018600001207983 */ /* 0x008ee80000300a00 */
[----:B------:R-:W3:Y:S04]  /*55de0*/  LDL.LU.64 R34, [R1+0x1868] ;  /* 0x0018680001227983 */ /* 0x000ee80000300a00 */
[----:B------:R-:W-:Y:S04]  /*55df0*/  STL [R1+0x51a4], R11 ;  /* 0x0051a40b01007387 */ /* 0x000fe80000100800 */
[----:B------:R0:W-:Y:S04]  /*55e00*/  STL [R1+0x51a0], R10 ;  /* 0x0051a00a01007387 */ /* 0x0001e80000100800 */
[----:B------:R-:W3:Y:S04]  /*55e10*/  LDL.LU.64 R8, [R1+0x18a0] ;  /* 0x0018a00001087983 */ /* 0x000ee80000300a00 */
[----:B0-----:R-:W3:Y:S01]  /*55e20*/  LDL.LU.64 R10, [R1+0x18a8] ;  /* 0x0018a800010a7983 */ /* 0x001ee20000300a00 */
[----:B------:R-:W-:Y:S01]  /*55e30*/  HMMA.16816.F32.BF16 R24, R48, R28, R24 ;  /* 0x0000001c3018723c */ /* 0x000fe20000041818 */
[----:B------:R-:W-:-:S02]  /*55e40*/  IMAD.MOV.U32 R56, RZ, RZ, R2 ;  /* 0x000000ffff387224 */ /* 0x000fc400078e0002 */
[----:B------:R-:W-:Y:S02]  /*55e50*/  IMAD.MOV.U32 R57, RZ, RZ, R0 ;  /* 0x000000ffff397224 */ /* 0x000fe400078e0000 */
[----:B------:R-:W-:Y:S02]  /*55e60*/  IMAD.MOV.U32 R2, RZ, RZ, R28 ;  /* 0x000000ffff027224 */ /* 0x000fe400078e001c */
[----:B------:R-:W-:-:S12]  /*55e70*/  IMAD.MOV.U32 R0, RZ, RZ, R29 ;  /* 0x000000ffff007224 */ /* 0x000fd800078e001d */
[----:B------:R-:W-:Y:S04]  /*55e80*/  STL.64 [R1+0x8d0], R24 ;  /* 0x0008d01801007387 */ /* 0x000fe80000100a00 */
[----:B------:R0:W-:Y:S04]  /*55e90*/  STL.64 [R1+0x8d8], R26 ;  /* 0x0008d81a01007387 */ /* 0x0001e80000100a00 */
[----:B0-----:R-:W3:Y:S04]  /*55ea0*/  LDL.LU.64 R26, [R1+0x5228] ;  /* 0x00522800011a7983 */ /* 0x001ee80000300a00 */
[----:B------:R-:W3:Y:S04]  /*55eb0*/  LDL.LU.64 R24, [R1+0x5220] ;  /* 0x0052200001187983 */ /* 0x000ee80000300a00 */
[----:B------:R-:W3:Y:S04]  /*55ec0*/  LDL.LU.64 R28, [R1+0x1850] ;  /* 0x00185000011c7983 */ /* 0x000ee80000300a00 */
[----:B------:R-:W3:Y:S01]  /*55ed0*/  LDL.LU.64 R30, [R1+0x1858] ;  /* 0x00185800011e7983 */ /* 0x000ee20000300a00 */
[C---:B--2---:R-:W-:Y:S08]  /*55ee0*/  HMMA.16816.F32.BF16 R40, R48.reuse, R44, R40 ;  /* 0x0000002c3028723c */ /* 0x044ff00000041828 */
[C---:B----4-:R-:W-:Y:S08]  /*55ef0*/  HMMA.16816.F32.BF16 R56, R48.reuse, R56, R52 ;  /* 0x000000383038723c */ /* 0x050ff00000041834 */
[----:B---3--:R-:W-:-:S15]  /*55f00*/  HMMA.16816.F32.BF16 R8, R48, R36, R8 ;  /* 0x000000243008723c */ /* 0x008fde0000041808 */
[----:B------:R-:W-:-:S04]  /*55f10*/  NOP ;  /* 0x0000000000007918 */ /* 0x000fc80000000000 */
[----:B------:R0:W-:Y:S04]  /*55f20*/  STL.64 [R1+0x8c0], R8 ;  /* 0x0008c00801007387 */ /* 0x0001e80000100a00 */
[----:B------:R1:W-:Y:S04]  /*55f30*/  STL.64 [R1+0x8c8], R10 ;  /* 0x0008c80a01007387 */ /* 0x0003e80000100a00 */
[----:B------:R-:W2:Y:S01]  /*55f40*/  LDL.LU.64 R38, [R1+0x5218] ;  /* 0x0052180001267983 */ /* 0x000ea20000300a00 */
[----:B0-----:R-:W-:Y:S01]  /*55f50*/  IMAD.MOV.U32 R9, RZ, RZ, R36 ;  /* 0x000000ffff097224 */ /* 0x001fe200078e0024 */
[----:B------:R-:W-:-:S02]  /*55f60*/  MOV R8, R37 ;  /* 0x0000002500087202 */ /* 0x000fc40000000f00 */
[----:B------:R-:W3:Y:S04]  /*55f70*/  LDL.LU.64 R36, [R1+0x5210] ;  /* 0x0052100001247983 */ /* 0x000ee80000300a00 */
[----:B------:R-:W-:Y:S04]  /*55f80*/  STL.64 [R1+0x8b0], R40 ;  /* 0x0008b02801007387 */ /* 0x000fe80000100a00 */
[----:B------:R0:W-:Y:S01]  /*55f90*/  STL.64 [R1+0x8b8], R42 ;  /* 0x0008b82a01007387 */ /* 0x0001e20000100a00 */
[----:B-1----:R-:W-:Y:S02]  /*55fa0*/  IMAD.MOV.U32 R11, RZ, RZ, R44 ;  /* 0x000000ffff0b7224 */ /* 0x002fe400078e002c */
[----:B------:R-:W-:Y:S01]  /*55fb0*/  IMAD.MOV.U32 R10, RZ, RZ, R45 ;  /* 0x000000ffff0a7224 */ /* 0x000fe200078e002d */
[----:B0-----:R-:W4:Y:S04]  /*55fc0*/  LDL.LU.64 R42, [R1+0x5208] ;  /* 0x00520800012a7983 */ /* 0x001f280000300a00 */
[----:B------:R-:W2:Y:S04]  /*55fd0*/  LDL.LU.64 R40, [R1+0x5200] ;  /* 0x0052000001287983 */ /* 0x000ea80000300a00 */
[----:B------:R-:W2:Y:S04]  /*55fe0*/  LDL.LU.64 R46, [R1+0x51f8] ;  /* 0x0051f800012e7983 */ /* 0x000ea80000300a00 */
[----:B------:R-:W2:Y:S04]  /*55ff0*/  LDL.LU.64 R44, [R1+0x51f0] ;  /* 0x0051f000012c7983 */ /* 0x000ea80000300a00 */
[----:B------:R-:W2:Y:S04]  /*56000*/  LDL.LU.64 R54, [R1+0x51e8] ;  /* 0x0051e80001367983 */ /* 0x000ea80000300a00 */
[----:B------:R-:W2:Y:S04]  /*56010*/  LDL.LU.64 R52, [R1+0x51e0] ;  /* 0x0051e00001347983 */ /* 0x000ea80000300a00 */
[----:B------:R-:W-:Y:S04]  /*56020*/  STL.64 [R1+0x8a0], R56 ;  /* 0x0008a03801007387 */ /* 0x000fe80000100a00 */
[----:B------:R0:W-:Y:S04]  /*56030*/  STL.64 [R1+0x8a8], R58 ;  /* 0x0008a83a01007387 */ /* 0x0001e80000100a00 */
[----:B0-----:R-:W3:Y:S04]  /*56040*/  LDL.LU.64 R58, [R1+0x51d8] ;  /* 0x0051d800013a7983 */ /* 0x001ee80000300a00 */
[----:B------:R-:W3:Y:S01]  /*56050*/  LDL.LU.64 R56, [R1+0x51d0] ;  /* 0x0051d00001387983 */ /* 0x000ee20000300a00 */
[C---:B--2---:R-:W-:Y:S08]  /*56060*/  HMMA.16816.F32.BF16 R28, R48.reuse, R52, R28 ;  /* 0x00000034301c723c */ /* 0x044ff0000004181c */
[----:B---3--:R-:W-:-:S15]  /*56070*/  HMMA.16816.F32.BF16 R32, R48, R56, R32 ;  /* 0x000000383020723c */ /* 0x008fde0000041820 */
[----:B------:R-:W-:-:S04]  /*56080*/  NOP ;  /* 0x0000000000007918 */ /* 0x000fc80000000000 */
[----:B------:R0:W-:Y:S04]  /*56090*/  STL.64 [R1+0x890], R32 ;  /* 0x0008902001007387 */ /* 0x0001e80000100a00 */
[----:B------:R1:W-:Y:S04]  /*560a0*/  STL.64 [R1+0x898], R34 ;  /* 0x0008982201007387 */ /* 0x0003e80000100a00 */
[----:B0-----:R-:W2:Y:S04]  /*560b0*/  LDL.LU.64 R32, [R1+0x1820] ;  /* 0x0018200001207983 */ /* 0x001ea80000300a00 */
[----:B-1----:R-:W2:Y:S04]  /*560c0*/  LDL.LU.64 R34, [R1+0x1828] ;  /* 0x0018280001227983 */ /* 0x002ea80000300a00 */
[----:B------:R-:W-:Y:S04]  /*560d0*/  STL.64 [R1+0x50d0], R58 ;  /* 0x0050d03a01007387 */ /* 0x000fe80000100a00 */
[----:B------:R0:W-:Y:S04]  /*560e0*/  STL.64 [R1+0x50c8], R56 ;  /* 0x0050c83801007387 */ /* 0x0001e80000100a00 */
[----:B0-----:R-:W3:Y:S04]  /*560f0*/  LDL.LU.64 R56, [R1+0x1830] ;  /* 0x0018300001387983 */ /* 0x001ee80000300a00 */
[----:B------:R-:W3:Y:S04]  /*56100*/  LDL.LU.64 R58, [R1+0x1838] ;  /* 0x00183800013a7983 */ /* 0x000ee80000300a00 */
[----:B------:R0:W-:Y:S04]  /*56110*/  STL.64 [R1+0x880], R28 ;  /* 0x0008801c01007387 */ /* 0x0001e80000100a00 */
[----:B------:R1:W-:Y:S04]  /*56120*/  STL.64 [R1+0x888], R30 ;  /* 0x0008881e01007387 */ /* 0x0003e80000100a00 */
[----:B0-----:R-:W4:Y:S04]  /*56130*/  LDL.LU.64 R28, [R1+0x1810] ;  /* 0x00181000011c7983 */ /* 0x001f280000300a00 */
[----:B-1----:R-:W4:Y:S04]  /*56140*/  LDL.LU.64 R30, [R1+0x1818] ;  /* 0x00181800011e7983 */ /* 0x002f280000300a00 */
[----:B------:R-:W-:Y:S04]  /*56150*/  STL.64 [R1+0x50e0], R54 ;  /* 0x0050e03601007387 */ /* 0x000fe80000100a00 */
[----:B------:R0:W-:Y:S04]  /*56160*/  STL.64 [R1+0x50d8], R52 ;  /* 0x0050d83401007387 */ /* 0x0001e80000100a00 */
[----:B0-----:R-:W4:Y:S04]  /*56170*/  LDL.LU.64 R52, [R1+0x1840] ;  /* 0x0018400001347983 */ /* 0x001f280000300a00 */
[----:B------:R-:W4:Y:S04]  /*56180*/  LDL.LU.64 R54, [R1+0x1848] ;  /* 0x0018480001367983 */ /* 0x000f280000300a00 */
[----:B------:R-:W-:Y:S04]  /*56190*/  STL.64 [R1+0x50c0], R46 ;  /* 0x0050c02e01007387 */ /* 0x000fe80000100a00 */
[----:B------:R0:W-:Y:S01]  /*561a0*/  STL.64 [R1+0x50b8], R44 ;  /* 0x0050b82c01007387 */ /* 0x0001e20000100a00 */
[C---:B--2---:R-:W-:Y:S08]  /*561b0*/  HMMA.16816.F32.BF16 R32, R48.reuse, R36, R32 ;  /* 0x000000243020723c */ /* 0x044ff00000041820 */
[C---:B---3--:R-:W-:Y:S08]  /*561c0*/  HMMA.16816.F32.BF16 R56, R48.reuse, R40, R56 ;  /* 0x000000283038723c */ /* 0x048ff00000041838 */
[----:B----4-:R-:W-:-:S15]  /*561d0*/  HMMA.16816.F32.BF16 R52, R48, R44, R52 ;  /* 0x0000002c3034723c */ /* 0x010fde0000041834 */
[----:B------:R-:W-:-:S04]  /*561e0*/  NOP ;  /* 0x0000000000007918 */ /* 0x000fc80000000000 */
[----:B------:R1:W-:Y:S04]  /*561f0*/  STL.64 [R1+0x870], R52 ;  /* 0x0008703401007387 */ /* 0x0003e80000100a00 */
[----:B------:R-:W-:Y:S04]  /*56200*/  STL.64 [R1+0x878], R54 ;  /* 0x0008783601007387 */ /* 0x000fe80000100a00 */
[----:B0-----:R-:W2:Y:S04]  /*56210*/  LDL.LU.64 R44, [R1+0x110] ;  /* 0x00011000012c7983 */ /* 0x001ea80000300a00 */
[----:B-1----:R-:W3:Y:S04]  /*56220*/  LDL.LU.64 R52, [R1+0x100] ;  /* 0x0001000001347983 */ /* 0x002ee80000300a00 */
[----:B------:R0:W-:Y:S04]  /*56230*/  STL.64 [R1+0x860], R56 ;  /* 0x0008603801007387 */ /* 0x0001e80000100a00 */
[----:B------:R-:W-:Y:S04]  /*56240*/  STL.64 [R1+0x868], R58 ;  /* 0x0008683a01007387 */ /* 0x000fe80000100a00 */
[----:B0-----:R-:W4:Y:S04]  /*56250*/  LDL.LU.64 R56, [R1+0x120] ;  /* 0x0001200001387983 */ /* 0x001f280000300a00 */
        /* <DEDUP_REMOVED lines=20> */
[----:B0-----:R-:W4:Y:S04]  /*563a0*/  LDL.LU.64 R32, [R1+0x17e0] ;  /* 0x0017e00001207983 */ /* 0x001f280000300a00 */
[----:B------:R-:W4:Y:S01]  /*563b0*/  LDL.LU.64 R34, [R1+0x17e8] ;  /* 0x0017e80001227983 */ /* 0x000f220000300a00 */
[C---:B---3--:R-:W-:Y:S08]  /*563c0*/  HMMA.16816.F32.BF16 R36, R48.reuse, R24, R36 ;  /* 0x000000183024723c */ /* 0x048ff00000041824 */
        /* <DEDUP_REMOVED lines=18> */
[----:B----4-:R-:W-:-:S15]  /*564f0*/  HMMA.16816.F32.BF16 R32, R48, R20, R32 ;  /* 0x000000143020723c */ /* 0x010fde0000041820 */
[----:B------:R-:W-:-:S04]  /*56500*/  NOP ;  /* 0x0000000000007918 */ /* 0x000fc80000000000 */
        /* <DEDUP_REMOVED lines=8> */
[----:B0-----:R-:W3:Y:S04]  /*56590*/  LDL.LU.64 R28, [R1+0x1780] ;  /* 0x00178000011c7983 */ /* 0x001ee80000300a00 */
[----:B-1----:R-:W3:Y:S04]  /*565a0*/  LDL.LU.64 R30, [R1+0x1788] ;  /* 0x00178800011e7983 */ /* 0x002ee80000300a00 */
[----:B------:R-:W-:Y:S04]  /*565b0*/  STL.64 [R1+0x5110], R18 ;  /* 0x0051101201007387 */ /* 0x000fe80000100a00 */
[----:B------:R2:W-:Y:S02]  /*565c0*/  STL.64 [R1+0x5108], R16 ;  /* 0x0051081001007387 */ /* 0x0005e40000100a00 */
[C---:B--2---:R-:W-:Y:S02]  /*565d0*/  HMMA.16816.F32.BF16 R16, R48.reuse, R12, R24 ;  /* 0x0000000c3010723c */ /* 0x044fe40000041818 */
[----:B------:R-:W-:Y:S04]  /*565e0*/  STL.64 [R1+0x5120], R14 ;  /* 0x0051200e01007387 */ /* 0x000fe80000100a00 */
[----:B------:R0:W-:Y:S02]  /*565f0*/  STL.64 [R1+0x5118], R12 ;  /* 0x0051180c01007387 */ /* 0x0001e40000100a00 */
[C---:B0-----:R-:W-:Y:S11]  /*56600*/  HMMA.16816.F32.BF16 R12, R48.reuse, R4, R40 ;  /* 0x00000004300c723c */ /* 0x041ff60000041828 */
[----:B------:R-:W-:Y:S04]  /*56610*/  STL.64 [R1+0x7f0], R16 ;  /* 0x0007f01001007387 */ /* 0x000fe80000100a00 */
[----:B------:R-:W-:Y:S04]  /*56620*/  STL.64 [R1+0x7f8], R18 ;  /* 0x0007f81201007387 */ /* 0x000fe80000100a00 */
[----:B------:R-:W-:Y:S04]  /*56630*/  STL.64 [R1+0x5130], R6 ;  /* 0x0051300601007387 */ /* 0x000fe80000100a00 */
[----:B------:R0:W-:Y:S02]  /*56640*/  STL.64 [R1+0x5128], R4 ;  /* 0x0051280401007387 */ /* 0x0001e40000100a00 */
[----:B0-----:R-:W-:Y:S02]  /*56650*/  HMMA.16816.F32.BF16 R4, R48, R44, R36 ;  /* 0x0000002c3004723c */ /* 0x001fe40000041824 */
[----:B------:R-:W-:Y:S04]  /*56660*/  STL.64 [R1+0x7e0], R12 ;  /* 0x0007e00c01007387 */ /* 0x000fe80000100a00 */
[----:B------:R-:W-:Y:S01]  /*56670*/  STL.64 [R1+0x7e8], R14 ;  /* 0x0007e80e01007387 */ /* 0x000fe20000100a00 */
[----:B------:R-:W-:-:S02]  /*56680*/  IMAD.MOV.U32 R25, RZ, RZ, R44 ;  /* 0x000000ffff197224 */ /* 0x000fc400078e002c */
[----:B------:R-:W-:-:S10]  /*56690*/  IMAD.MOV.U32 R24, RZ, RZ, R45 ;  /* 0x000000ffff187224 */ /* 0x000fd400078e002d */
[----:B------:R-:W-:Y:S04]  /*566a0*/  STL.64 [R1+0x7d0], R4 ;  /* 0x0007d00401007387 */ /* 0x000fe80000100a00 */
[----:B------:R4:W-:Y:S04]  /*566b0*/  STL.64 [R1+0x7d8], R6 ;  /* 0x0007d80601007387 */ /* 0x0009e80000100a00 */
[----:B------:R-:W2:Y:S01]  /*566c0*/  LDL.LU.64 R16, [R1+0x130] ;  /* 0x0001300001107983 */ /* 0x000ea20000300a00 */
[----:B----4-:R-:W-:Y:S03]  /*566d0*/  HMMA.16816.F32.BF16 R4, R48, R52, R32 ;  /* 0x000000343004723c */ /* 0x010fe60000041820 */
[----:B------:R-:W-:-:S15]  /*566e0*/  STL.64 [R1+0x5138], R24 ;  /* 0x0051381801007387 */ /* 0x000fde0000100a00 */
[----:B------:R-:W-:Y:S01]  /*566f0*/  NOP ;  /* 0x0000000000007918 */ /* 0x000fe20000000000 */
[----:B------:R-:W-:Y:S04]  /*56700*/  STL.64 [R1+0x7c0], R4 ;  /* 0x0007c00401007387 */ /* 0x000fe80000100a00 */
[----:B------:R3:W-:Y:S01]  /*56710*/  STL.64 [R1+0x7c8], R6 ;  /* 0x0007c80601007387 */ /* 0x0007e20000100a00 */
[----:B------:R-:W-:Y:S01]  /*56720*/  IMAD.MOV.U32 R22, RZ, RZ, R56 ;  /* 0x000000ffff167224 */ /* 0x000fe200078e0038 */
[----:B---3--:R-:W-:-:S15]  /*56730*/  HMMA.16816.F32.BF16 R4, R48, R56, R28 ;  /* 0x000000383004723c */ /* 0x008fde000004181c */
[----:B------:R-:W-:-:S04]  /*56740*/  NOP ;  /* 0x0000000000007918 */ /* 0x000fc80000000000 */
[----:B------:R0:W-:Y:S04]  /*56750*/  STL.64 [R1+0x7b0], R4 ;  /* 0x0007b00401007387 */ /* 0x0001e80000100a00 */
[----:B------:R1:W-:Y:S04]  /*56760*/  STL.64 [R1+0x7b8], R6 ;  /* 0x0007b80601007387 */ /* 0x0003e80000100a00 */
[----:B0-----:R-:W2:Y:S04]  /*56770*/  LDL.LU.64 R4, [R1+0x1760] ;  /* 0x0017600001047983 */ /* 0x001ea80000300a00 */
[----:B-1----:R-:W2:Y:S04]  /*56780*/  LDL.LU.64 R6, [R1+0x1768] ;  /* 0x0017680001067983 */ /* 0x002ea80000300a00 */
[----:B------:R-:W3:Y:S01]  /*56790*/  LDL.LU R56, [R1+0x80] ;  /* 0x0000800001387983 */ /* 0x000ee20000300800 */
[----:B------:R-:W-:-:S02]  /*567a0*/  IMAD.MOV.U32 R61, RZ, RZ, R57 ;  /* 0x000000ffff3d7224 */ /* 0x000fc400078e0039 */
[----:B------:R-:W-:Y:S02]  /*567b0*/  IMAD.MOV.U32 R57, RZ, RZ, R23 ;  /* 0x000000ffff397224 */ /* 0x000fe400078e0017 */
[----:B------:R-:W4:Y:S04]  /*567c0*/  LDL.LU R23, [R1+0x51a8] ;  /* 0x0051a80001177983 */ /* 0x000f280000300800 */
[----:B---3--:R-:W-:Y:S04]  /*567d0*/  STL.64 [R1+0x5178], R56 ;  /* 0x0051783801007387 */ /* 0x008fe80000100a00 */
[----:B------:R-:W3:Y:S04]  /*567e0*/  LDL.LU R44, [R1+0x90] ;  /* 0x00009000012c7983 */ /* 0x000ee80000300800 */
[----:B------:R-:W3:Y:S01]  /*567f0*/  LDL.LU R45, [R1+0x94] ;  /* 0x00009400012d7983 */ /* 0x000ee20000300800 */
[----:B------:R-:W-:-:S02]  /*56800*/  IMAD.MOV.U32 R60, RZ, RZ, R52 ;  /* 0x000000ffff3c7224 */ /* 0x000fc400078e0034 */
[----:B------:R-:W-:Y:S02]  /*56810*/  IMAD.MOV.U32 R3, RZ, RZ, R53 ;  /* 0x000000ffff037224 */ /* 0x000fe400078e0035 */
[----:B------:R-:W-:Y:S02]  /*56820*/  IMAD.MOV.U32 R52, RZ, RZ, R11 ;  /* 0x000000ffff347224 */ /* 0x000fe400078e000b */
[----:B------:R-:W-:Y:S02]  /*56830*/  IMAD.MOV.U32 R53, RZ, RZ, R10 ;  /* 0x000000ffff357224 */ /* 0x000fe400078e000a */
[----:B------:R-:W-:Y:S02]  /*56840*/  IMAD.MOV.U32 R28, RZ, RZ, R9 ;  /* 0x000000ffff1c7224 */ /* 0x000fe400078e0009 */
[----:B------:R-:W-:Y:S01]  /*56850*/  IMAD.MOV.U32 R29, RZ, RZ, R8 ;  /* 0x000000ffff1d7224 */ /* 0x000fe200078e0008 */
[----:B--2---:R-:W-:Y:S01]  /*56860*/  HMMA.16816.F32.BF16 R4, R48, R16, R4 ;  /* 0x000000103004723c */ /* 0x004fe20000041804 */
[----:B---3--:R-:W-:Y:S04]  /*56870*/  STL.64 [R1+0x5180], R44 ;  /* 0x0051802c01007387 */ /* 0x008fe80000100a00 */
[----:B------:R-:W2:Y:S04]  /*56880*/  LDL.LU R36, [R1+0xa0] ;  /* 0x0000a00001247983 */ /* 0x000ea80000300800 */
[----:B------:R-:W2:Y:S04]  /*56890*/  LDL.LU R37, [R1+0xa4] ;  /* 0x0000a40001257983 */ /* 0x000ea80000300800 */
[----:B----4-:R-:W-:Y:S04]  /*568a0*/  STL.64 [R1+0x5148], R22 ;  /* 0x0051481601007387 */ /* 0x010fe80000100a00 */
[----:B------:R-:W-:Y:S04]  /*568b0*/  STL.64 [R1+0x5140], R20 ;  /* 0x0051401401007387 */ /* 0x000fe80000100a00 */
[----:B------:R-:W3:Y:S04]  /*568c0*/  LDL.LU R11, [R1+0x51a4] ;  /* 0x0051a400010b7983 */ /* 0x000ee80000300800 */
[----:B------:R-:W4:Y:S04]  /*568d0*/  LDL.LU R10, [R1+0x51a0] ;  /* 0x0051a000010a7983 */ /* 0x000f280000300800 */
[----:B------:R-:W2:Y:S04]  /*568e0*/  LDL.LU R32, [R1+0xb0] ;  /* 0x0000b00001207983 */ /* 0x000ea80000300800 */
[----:B------:R-:W2:Y:S04]  /*568f0*/  LDL.LU R33, [R1+0xb4] ;  /* 0x0000b40001217983 */ /* 0x000ea80000300800 */
[----:B------:R0:W-:Y:S04]  /*56900*/  STL.64 [R1+0x5150], R52 ;  /* 0x0051503401007387 */ /* 0x0001e80000100a00 */
[----:B0-----:R-:W2:Y:S04]  /*56910*/  LDL.LU R52, [R1+0xf0] ;  /* 0x0000f00001347983 */ /* 0x001ea80000300800 */
[----:B------:R-:W2:Y:S04]  /*56920*/  LDL.LU R53, [R1+0xf4] ;  /* 0x0000f40001357983 */ /* 0x000ea80000300800 */
[----:B------:R-:W2:Y:S04]  /*56930*/  LDL.LU R9, [R1+0x519c] ;  /* 0x00519c0001097983 */ /* 0x000ea80000300800 */
[----:B------:R-:W2:Y:S01]  /*56940*/  LDL.LU R8, [R1+0x5198] ;  /* 0x0051980001087983 */ /* 0x000ea20000300800 */
[----:B------:R-:W-:-:S02]  /*56950*/  IMAD.MOV.U32 R12, RZ, RZ, R2 ;  /* 0x000000ffff0c7224 */ /* 0x000fc400078e0002 */
[----:B------:R-:W-:Y:S01]  /*56960*/  IMAD.MOV.U32 R13, RZ, RZ, R0 ;  /* 0x000000ffff0d7224 */ /* 0x000fe200078e0000 */
[----:B------:R-:W2:Y:S04]  /*56970*/  LDL.LU R40, [R1+0xe0] ;  /* 0x0000e00001287983 */ /* 0x000ea80000300800 */
[----:B------:R-:W2:Y:S04]  /*56980*/  LDL.LU R41, [R1+0xe4] ;  /* 0x0000e40001297983 */ /* 0x000ea80000300800 */
[----:B------:R-:W-:Y:S04]  /*56990*/  STL.64 [R1+0x5158], R28 ;  /* 0x0051581c01007387 */ /* 0x000fe80000100a00 */
[----:B------:R0:W-:Y:S04]  /*569a0*/  STL.64 [R1+0x5160], R12 ;  /* 0x0051600c01007387 */ /* 0x0001e80000100a00 */
[----:B------:R1:W-:Y:S04]  /*569b0*/  STL.64 [R1+0x410], R4 ;  /* 0x0004100401007387 */ /* 0x0003e80000100a00 */
[----:B------:R0:W-:Y:S04]  /*569c0*/  STL.64 [R1+0x418], R6 ;  /* 0x0004180601007387 */ /* 0x0001e80000100a00 */
[----:B------:R-:W2:Y:S04]  /*569d0*/  LDL.LU.64 R44, [R1+0x1510] ;  /* 0x00151000012c7983 */ /* 0x000ea80000300a00 */
[----:B------:R-:W2:Y:S01]  /*569e0*/  LDL.LU.64 R46, [R1+0x1518] ;  /* 0x00151800012e7983 */ /* 0x000ea20000300a00 */
[----:B---3--:R-:W-:-:S02]  /*569f0*/  IMAD.MOV.U32 R25, RZ, RZ, R11 ;  /* 0x000000ffff197224 */ /* 0x008fc400078e000b */
[----:B----4-:R-:W-:Y:S02]  /*56a00*/  IMAD.MOV.U32 R24, RZ, RZ, R10 ;  /* 0x000000ffff187224 */ /* 0x010fe400078e000a */
[----:B--2---:R-:W-:Y:S02]  /*56a10*/  IMAD.MOV.U32 R49, RZ, RZ, R9 ;  /* 0x000000ffff317224 */ /* 0x004fe400078e0009 */
[----:B------:R-:W-:Y:S02]  /*56a20*/  IMAD.MOV.U32 R48, RZ, RZ, R8 ;  /* 0x000000ffff307224 */ /* 0x000fe400078e0008 */
[----:B------:R-:W2:Y:S04]  /*56a30*/  LDL.LU R8, [R1+0x5194] ;  /* 0x0051940001087983 */ /* 0x000ea80000300800 */
[----:B------:R-:W2:Y:S04]  /*56a40*/  LDL.LU R9, [R1+0x5190] ;  /* 0x0051900001097983 */ /* 0x000ea80000300800 */
[----:B------:R-:W2:Y:S04]  /*56a50*/  LDL.LU R10, [R1+0x518c] ;  /* 0x00518c00010a7983 */ /* 0x000ea80000300800 */
[----:B------:R-:W2:Y:S04]  /*56a60*/  LDL.LU R11, [R1+0x5188] ;  /* 0x00518800010b7983 */ /* 0x000ea80000300800 */
[----:B0-----:R-:W3:Y:S04]  /*56a70*/  LDL.LU.64 R12, [R1+0x14e0] ;  /* 0x0014e000010c7983 */ /* 0x001ee80000300a00 */
[----:B------:R-:W3:Y:S04]  /*56a80*/  LDL.LU.64 R14, [R1+0x14e8] ;  /* 0x0014e800010e7983 */ /* 0x000ee80000300a00 */
[----:B------:R-:W4:Y:S04]  /*56a90*/  LDL.LU.64 R56, [R1+0x14b0] ;  /* 0x0014b00001387983 */ /* 0x000f280000300a00 */
[----:B------:R-:W4:Y:S04]  /*56aa0*/  LDL.LU.64 R58, [R1+0x14b8] ;  /* 0x0014b800013a7983 */ /* 0x000f280000300a00 */
[----:B------:R-:W3:Y:S04]  /*56ab0*/  LDL.LU.64 R28, [R1+0x1430] ;  /* 0x00143000011c7983 */ /* 0x000ee80000300a00 */
[----:B------:R-:W3:Y:S04]  /*56ac0*/  LDL.LU.64 R30, [R1+0x1438] ;  /* 0x00143800011e7983 */ /* 0x000ee80000300a00 */
[----:B------:R-:W3:Y:S01]  /*56ad0*/  LDL.LU.64 R20, [R1+0x1310] ;  /* 0x0013100001147983 */ /* 0x000ee20000300a00 */
[----:B------:R-:W-:-:S02]  /*56ae0*/  IMAD.MOV.U32 R2, RZ, RZ, R16 ;  /* 0x000000ffff027224 */ /* 0x000fc400078e0010 */
[----:B------:R-:W-:Y:S01]  /*56af0*/  IMAD.MOV.U32 R0, RZ, RZ, R17 ;  /* 0x000000ffff007224 */ /* 0x000fe200078e0011 */
[----:B------:R-:W3:Y:S04]  /*56b00*/  LDL.LU.64 R22, [R1+0x1318] ;  /* 0x0013180001167983 */ /* 0x000ee80000300a00 */
[----:B------:R-:W3:Y:S04]  /*56b10*/  LDL.LU.64 R16, [R1+0x12f0] ;  /* 0x0012f00001107983 */ /* 0x000ee80000300a00 */
[----:B------:R-:W4:Y:S04]  /*56b20*/  LDL.LU.64 R18, [R1+0x12f8] ;  /* 0x0012f80001127983 */ /* 0x000f280000300a00 */
[----:B-1----:R-:W4:Y:S04]  /*56b30*/  LDL.LU.64 R4, [R1+0x12b0] ;  /* 0x0012b00001047983 */ /* 0x002f280000300a00 */
[----:B------:R-:W4:Y:S04]  /*56b40*/  LDL.LU.64 R6, [R1+0x12b8] ;  /* 0x0012b80001067983 */ /* 0x000f280000300a00 */
[----:B------:R0:W-:Y:S04]  /*56b50*/  STL.64 [R1+0x5168], R24 ;  /* 0x0051681801007387 */ /* 0x0001e80000100a00 */
[----:B0-----:R-:W4:Y:S04]  /*56b60*/  LDL.LU.64 R24, [R1+0x1480] ;  /* 0x0014800001187983 */ /* 0x001f280000300a00 */
[----:B------:R-:W4:Y:S01]  /*56b70*/  LDL.LU.64 R26, [R1+0x1488] ;  /* 0x00148800011a7983 */ /* 0x000f220000300a00 */
[----:B--2---:R-:W-:Y:S03]  /*56b80*/  HMMA.16816.F32.BF16 R52, R8, R52, R44 ;  /* 0x000000340834723c */ /* 0x004fe6000004182c */
[----:B------:R-:W2:-:S15]  /*56b90*/  LDL.LU.64 R44, [R1+0x5180] ;  /* 0x00518000012c7983 */ /* 0x000e9e0000300a00 */
[----:B------:R-:W-:Y:S01]  /*56ba0*/  NOP ;  /* 0x0000000000007918 */ /* 0x000fe20000000000 */
[----:B------:R0:W-:Y:S04]  /*56bb0*/  STL.64 [R1+0x2f0], R52 ;  /* 0x0002f03401007387 */ /* 0x0001e80000100a00 */
[----:B------:R-:W-:Y:S04]  /*56bc0*/  STL.64 [R1+0x2f8], R54 ;  /* 0x0002f83601007387 */ /* 0x000fe80000100a00 */
[----:B0-----:R-:W2:Y:S04]  /*56bd0*/  LDL.LU R52, [R1+0x50] ;  /* 0x0000500001347983 */ /* 0x001ea80000300800 */
[----:B------:R-:W2:Y:S01]  /*56be0*/  LDL.LU R53, [R1+0x54] ;  /* 0x0000540001357983 */ /* 0x000ea20000300800 */
[C---:B---3--:R-:W-:Y:S03]  /*56bf0*/  HMMA.16816.F32.BF16 R12, R8.reuse, R40, R12 ;  /* 0x00000028080c723c */ /* 0x048fe6000004180c */
[----:B--2---:R0:W-:Y:S04]  /*56c00*/  STL.64 [R1+0x5170], R52 ;  /* 0x0051703401007387 */ /* 0x0041e80000100a00 */
[----:B0-----:R-:W2:Y:S04]  /*56c10*/  LDL.LU R52, [R1+0xd0] ;  /* 0x0000d00001347983 */ /* 0x001ea80000300800 */
[----:B------:R-:W2:Y:S04]  /*56c20*/  LDL.LU R53, [R1+0xd4] ;  /* 0x0000d40001357983 */ /* 0x000ea80000300800 */
[----:B------:R-:W3:Y:S04]  /*56c30*/  LDL.LU R40, [R1+0x70] ;  /* 0x0000700001287983 */ /* 0x000ee80000300800 */
[----:B------:R0:W-:Y:S04]  /*56c40*/  STL.64 [R1+0x2e0], R12 ;  /* 0x0002e00c01007387 */ /* 0x0001e80000100a00 */
[----:B------:R-:W-:Y:S04]  /*56c50*/  STL.64 [R1+0x2e8], R14 ;  /* 0x0002e80e01007387 */ /* 0x000fe80000100a00 */
[----:B------:R-:W3:Y:S04]  /*56c60*/  LDL.LU R41, [R1+0x74] ;  /* 0x0000740001297983 */ /* 0x000ee80000300800 */
[----:B0-----:R-:W3:Y:S04]  /*56c70*/  LDL.LU R12, [R1+0x60] ;  /* 0x00006000010c7983 */ /* 0x001ee80000300800 */
[----:B------:R-:W3:Y:S01]  /*56c80*/  LDL.LU R13, [R1+0x64] ;  /* 0x00006400010d7983 */ /* 0x000ee20000300800 */
[C---:B----4-:R-:W-:Y:S08]  /*56c90*/  HMMA.16816.F32.BF16 R48, R8.reuse, R48, R24 ;  /* 0x000000300830723c */ /* 0x050ff00000041818 */
[C---:B------:R-:W-:Y:S08]  /*56ca0*/  HMMA.16816.F32.BF16 R24, R8.reuse, R32, R28 ;  /* 0x000000200818723c */ /* 0x040ff0000004181c */
[C---:B------:R-:W-:Y:S08]  /*56cb0*/  HMMA.16816.F32.BF16 R20, R8.reuse, R36, R20 ;  /* 0x000000240814723c */ /* 0x040ff00000041814 */
[C---:B------:R-:W-:Y:S08]  /*56cc0*/  HMMA.16816.F32.BF16 R16, R8.reuse, R44, R16 ;  /* 0x0000002c0810723c */ /* 0x040ff00000041810 */
[----:B--2---:R-:W-:Y:S01]  /*56cd0*/  HMMA.16816.F32.BF16 R52, R8, R52, R56 ;  /* 0x000000340834723c */ /* 0x004fe20000041838 */
[----:B------:R-:W2:-:S15]  /*56ce0*/  LDL.LU.64 R56, [R1+0x5178] ;  /* 0x0051780001387983 */ /* 0x000e9e0000300a00 */
[----:B------:R-:W-:-:S03]  /*56cf0*/  NOP ;  /* 0x0000000000007918 */ /* 0x000fc60000000000 */
[----:B------:R0:W-:Y:S04]  /*56d00*/  STL.64 [R1+0x2d0], R52 ;  /* 0x0002d03401007387 */ /* 0x0001e80000100a00 */
[----:B------:R1:W-:Y:S04]  /*56d10*/  STL.64 [R1+0x2d8], R54 ;  /* 0x0002d83601007387 */ /* 0x0003e80000100a00 */
[----:B------:R-:W-:Y:S04]  /*56d20*/  STL.64 [R1+0x2c0], R48 ;  /* 0x0002c03001007387 */ /* 0x000fe80000100a00 */
[----:B------:R-:W-:Y:S04]  /*56d30*/  STL.64 [R1+0x2c8], R50 ;  /* 0x0002c83201007387 */ /* 0x000fe80000100a00 */
[----:B------:R4:W-:Y:S04]  /*56d40*/  STL.64 [R1+0x2b0], R24 ;  /* 0x0002b01801007387 */ /* 0x0009e80000100a00 */
[----:B------:R0:W-:Y:S04]  /*56d50*/  STL.64 [R1+0x2b8], R26 ;  /* 0x0002b81a01007387 */ /* 0x0001e80000100a00 */
[----:B------:R-:W3:Y:S04]  /*56d60*/  LDL.LU.64 R32, [R1+0x11c0] ;  /* 0x0011c00001207983 */ /* 0x000ee80000300a00 */
[----:B------:R0:W-:Y:S04]  /*56d70*/  STL.64 [R1+0x2a0], R20 ;  /* 0x0002a01401007387 */ /* 0x0001e80000100a00 */
[----:B------:R0:W-:Y:S04]  /*56d80*/  STL.64 [R1+0x2a8], R22 ;  /* 0x0002a81601007387 */ /* 0x0001e80000100a00 */
[----:B------:R-:W3:Y:S04]  /*56d90*/  LDL.LU.64 R34, [R1+0x11c8] ;  /* 0x0011c80001227983 */ /* 0x000ee80000300a00 */
[----:B------:R-:W-:Y:S04]  /*56da0*/  STL.64 [R1+0x290], R16 ;  /* 0x0002901001007387 */ /* 0x000fe80000100a00 */
[----:B------:R-:W-:Y:S04]  /*56db0*/  STL.64 [R1+0x298], R18 ;  /* 0x0002981201007387 */ /* 0x000fe80000100a00 */
[----:B0-----:R-:W3:Y:S04]  /*56dc0*/  LDL.LU.64 R52, [R1+0x1280] ;  /* 0x0012800001347983 */ /* 0x001ee80000300a00 */
[----:B-1----:R-:W3:Y:S01]  /*56dd0*/  LDL.LU.64 R54, [R1+0x1288] ;  /* 0x0012880001367983 */ /* 0x002ee20000300a00 */
[----:B--2---:R-:W-:Y:S01]  /*56de0*/  HMMA.16816.F32.BF16 R4, R8, R56, R4 ;  /* 0x000000380804723c */ /* 0x004fe20000041804 */
[----:B------:R-:W0:Y:S02]  /*56df0*/  S2R R57, SR_TID.X ;  /* 0x0000000000397919 */ /* 0x000e240000002100 */
[----:B0-----:R-:W-:-:S02]  /*56e00*/  LOP3.LUT R58, R57, 0x7, RZ, 0xc0, !PT ;  /* 0x00000007393a7812 */ /* 0x001fc400078ec0ff */
[----:B------:R-:W-:-:S03]  /*56e10*/  SHF.L.U32 R47, R57, 0x1, RZ ;  /* 0x00000001392f7819 */ /* 0x000fc600000006ff */
[----:B------:R-:W-:Y:S02]  /*56e20*/  IMAD R58, R58, 0x110, RZ ;  /* 0x000001103a3a7824 */ /* 0x000fe400078e02ff */
[----:B------:R-:W-:-:S03]  /*56e30*/  IMAD.SHL.U32 R59, R57, 0x80, RZ ;  /* 0x00000080393b7824 */ /* 0x000fc600078e00ff */
[----:B------:R-:W-:-:S04]  /*56e40*/  LOP3.LUT R47, R58, 0x10, R47, 0x78, !PT ;  /* 0x000000103a2f7812 */ /* 0x000fc800078e782f */
[----:B------:R-:W-:-:S05]  /*56e50*/  LOP3.LUT R47, R47, 0x800, R59, 0xf8, !PT ;  /* 0x000008002f2f7812 */ /* 0x000fca00078ef83b */
[----:B------:R-:W0:Y:S04]  /*56e60*/  LDSM.16.MT88.4 R48, [R47+UR5+0x9000] ;  /* 0x009000052f30783b */ /* 0x000e280008004200 */
[----:B------:R1:W-:Y:S04]  /*56e70*/  STL.64 [R1+0x280], R4 ;  /* 0x0002800401007387 */ /* 0x0003e80000100a00 */
[----:B------:R2:W-:Y:S04]  /*56e80*/  STL.64 [R1+0x288], R6 ;  /* 0x0002880601007387 */ /* 0x0005e80000100a00 */
[----:B----4-:R-:W4:Y:S04]  /*56e90*/  LDL.LU.64 R24, [R1+0x1260] ;  /* 0x0012600001187983 */ /* 0x010f280000300a00 */
[----:B------:R-:W4:Y:S04]  /*56ea0*/  LDL.LU.64 R26, [R1+0x1268] ;  /* 0x00126800011a7983 */ /* 0x000f280000300a00 */
[----:B------:R-:W4:Y:S04]  /*56eb0*/  LDL.LU.64 R28, [R1+0x1240] ;  /* 0x00124000011c7983 */ /* 0x000f280000300a00 */
[----:B------:R-:W4:Y:S04]  /*56ec0*/  LDL.LU.64 R30, [R1+0x1248] ;  /* 0x00124800011e7983 */ /* 0x000f280000300a00 */
[----:B------:R-:W4:Y:S04]  /*56ed0*/  LDL.LU.64 R20, [R1+0x1220] ;  /* 0x0012200001147983 */ /* 0x000f280000300a00 */
[----:B------:R-:W4:Y:S04]  /*56ee0*/  LDL.LU.64 R22, [R1+0x1228] ;  /* 0x0012280001167983 */ /* 0x000f280000300a00 */
[----:B-1----:R-:W4:Y:S04]  /*56ef0*/  LDL.LU.64 R4, [R1+0x1200] ;  /* 0x0012000001047983 */ /* 0x002f280000300a00 */
[----:B--2---:R-:W2:Y:S04]  /*56f00*/  LDL.LU.64 R6, [R1+0x1208] ;  /* 0x0012080001067983 */ /* 0x004ea80000300a00 */
[----:B------:R-:W2:Y:S04]  /*56f10*/  LDL.LU.64 R16, [R1+0x11f0] ;  /* 0x0011f00001107983 */ /* 0x000ea80000300a00 */
[----:B------:R-:W2:Y:S04]  /*56f20*/  LDL.LU.64 R18, [R1+0x11f8] ;  /* 0x0011f80001127983 */ /* 0x000ea80000300a00 */
[----:B------:R-:W2:Y:S04]  /*56f30*/  LDL.LU.64 R36, [R1+0x11e0] ;  /* 0x0011e00001247983 */ /* 0x000ea80000300a00 */
[----:B------:R-:W2:Y:S04]  /*56f40*/  LDL.LU.64 R38, [R1+0x11e8] ;  /* 0x0011e80001267983 */ /* 0x000ea80000300a00 */
[----:B------:R-:W2:Y:S04]  /*56f50*/  LDL.LU.64 R56, [R1+0x11d0] ;  /* 0x0011d00001387983 */ /* 0x000ea80000300a00 */
[----:B------:R-:W2:Y:S04]  /*56f60*/  LDL.LU.64 R58, [R1+0x11d8] ;  /* 0x0011d800013a7983 */ /* 0x000ea80000300a00 */
[----:B------:R-:W2:Y:S04]  /*56f70*/  LDL.LU.64 R44, [R1+0x11b0] ;  /* 0x0011b000012c7983 */ /* 0x000ea80000300a00 */
[----:B------:R-:W2:Y:S01]  /*56f80*/  LDL.LU.64 R46, [R1+0x11b8] ;  /* 0x0011b800012e7983 */ /* 0x000ea20000300a00 */
[C---:B---3--:R-:W-:Y:S03]  /*56f90*/  HMMA.16816.F32.BF16 R40, R8.reuse, R40, R52 ;  /* 0x000000280828723c */ /* 0x048fe60000041834 */
[----:B0-----:R-:W-:Y:S04]  /*56fa0*/  STL.64 [R1+0x5060], R50 ;  /* 0x0050603201007387 */ /* 0x001fe80000100a00 */
[----:B------:R0:W-:Y:S04]  /*56fb0*/  STL.64 [R1+0x5058], R48 ;  /* 0x0050583001007387 */ /* 0x0001e80000100a00 */
[----:B0-----:R-:W2:Y:S04]  /*56fc0*/  LDL.LU R48, [R1] ;  /* 0x0000000001307983 */ /* 0x001ea80000300800 */
[----:B------:R-:W2:Y:S04]  /*56fd0*/  LDL.LU R49, [R1+0x4] ;  /* 0x0000040001317983 */ /* 0x000ea80000300800 */
[----:B------:R-:W3:Y:S04]  /*56fe0*/  LDL.LU.64 R52, [R1+0x5170] ;  /* 0x0051700001347983 */ /* 0x000ee80000300a00 */
[----:B------:R0:W-:Y:S04]  /*56ff0*/  STL.64 [R1+0x270], R40 ;  /* 0x0002702801007387 */ /* 0x0001e80000100a00 */
[----:B------:R1:W-:Y:S04]  /*57000*/  STL.64 [R1+0x278], R42 ;  /* 0x0002782a01007387 */ /* 0x0003e80000100a00 */
[----:B0-----:R-:W2:Y:S04]  /*57010*/  LDL.LU.64 R40, [R1+0x11a0] ;  /* 0x0011a00001287983 */ /* 0x001ea80000300a00 */
[----:B-1----:R-:W2:Y:S01]  /*57020*/  LDL.LU.64 R42, [R1+0x11a8] ;  /* 0x0011a800012a7983 */ /* 0x002ea20000300a00 */
[----:B----4-:R-:W-:Y:S03]  /*57030*/  HMMA.16816.F32.BF16 R12, R8, R12, R24 ;  /* 0x0000000c080c723c */ /* 0x010fe60000041818 */
[----:B------:R-:W4:-:S15]  /*57040*/  LDL.LU.64 R24, [R1+0x5168] ;  /* 0x0051680001187983 */ /* 0x000f1e0000300a00 */
[----:B------:R-:W-:Y:S01]  /*57050*/  NOP ;  /* 0x0000000000007918 */ /* 0x000fe20000000000 */
[----:B------:R0:W-:Y:S04]  /*57060*/  STL.64 [R1+0x260], R12 ;  /* 0x0002600c01007387 */ /* 0x0001e80000100a00 */
[----:B------:R-:W-:Y:S04]  /*57070*/  STL.64 [R1+0x268], R14 ;  /* 0x0002680e01007387 */ /* 0x000fe80000100a00 */
[----:B0-----:R-:W4:Y:S01]  /*57080*/  LDL.LU.64 R12, [R1+0x5160] ;  /* 0x00516000010c7983 */ /* 0x001f220000300a00 */
[----:B---3--:R-:W-:Y:S03]  /*57090*/  HMMA.16816.F32.BF16 R52, R8, R52, R28 ;  /* 0x000000340834723c */ /* 0x008fe6000004181c */
[----:B------:R-:W3:-:S15]  /*570a0*/  LDL.LU.64 R28, [R1+0x5158] ;  /* 0x00515800011c7983 */ /* 0x000ede0000300a00 */
[----:B------:R-:W-:Y:S01]  /*570b0*/  NOP ;  /* 0x0000000000007918 */ /* 0x000fe20000000000 */
[----:B------:R0:W-:Y:S04]  /*570c0*/  STL.64 [R1+0x250], R52 ;  /* 0x0002503401007387 */ /* 0x0001e80000100a00 */
[----:B------:R-:W-:Y:S04]  /*570d0*/  STL.64 [R1+0x258], R54 ;  /* 0x0002583601007387 */ /* 0x000fe80000100a00 */
[----:B0-----:R-:W3:Y:S01]  /*570e0*/  LDL.LU.64 R52, [R1+0x5150] ;  /* 0x0051500001347983 */ /* 0x001ee20000300a00 */
[C---:B--2---:R-:W-:Y:S08]  /*570f0*/  HMMA.16816.F32.BF16 R48, R8.reuse, R48, R56 ;  /* 0x000000300830723c */ /* 0x044ff00000041838 */
[C---:B----4-:R-:W-:Y:S01]  /*57100*/  HMMA.16816.F32.BF16 R24, R8.reuse, R24, R20 ;  /* 0x000000180818723c */ /* 0x050fe20000041814 */
[----:B------:R-:W2:Y:S04]  /*57110*/  LDL.LU.64 R22, [R1+0x5148] ;  /* 0x0051480001167983 */ /* 0x000ea80000300a00 */
[----:B------:R-:W4:Y:S03]  /*57120*/  LDL.LU.64 R20, [R1+0x5140] ;  /* 0x0051400001147983 */ /* 0x000f260000300a00 */
[C---:B------:R-:W-:Y:S11]  /*57130*/  HMMA.16816.F32.BF16 R12, R8.reuse, R12, R4 ;  /* 0x0000000c080c723c */ /* 0x040ff60000041804 */
[----:B------:R0:W-:Y:S04]  /*57140*/  STL.64 [R1+0x240], R24 ;  /* 0x0002401801007387 */ /* 0x0001e80000100a00 */
[----:B------:R-:W-:Y:S04]  /*57150*/  STL.64 [R1+0x248], R26 ;  /* 0x0002481a01007387 */ /* 0x000fe80000100a00 */
[----:B0-----:R-:W2:Y:S04]  /*57160*/  LDL.LU.64 R24, [R1+0x5138] ;  /* 0x0051380001187983 */ /* 0x001ea80000300a00 */
[----:B------:R-:W2:Y:S04]  /*57170*/  LDL.LU.64 R6, [R1+0x5130] ;  /* 0x0051300001067983 */ /* 0x000ea80000300a00 */
[----:B------:R-:W2:Y:S01]  /*57180*/  LDL.LU.64 R4, [R1+0x5128] ;  /* 0x0051280001047983 */ /* 0x000ea20000300a00 */
[C---:B---3--:R-:W-:Y:S03]  /*57190*/  HMMA.16816.F32.BF16 R28, R8.reuse, R28, R16 ;  /* 0x0000001c081c723c */ /* 0x048fe60000041810 */
[----:B------:R-:W-:Y:S04]  /*571a0*/  STL.64 [R1+0x230], R12 ;  /* 0x0002300c01007387 */ /* 0x000fe80000100a00 */
[----:B------:R0:W-:Y:S04]  /*571b0*/  STL.64 [R1+0x238], R14 ;  /* 0x0002380e01007387 */ /* 0x0001e80000100a00 */
[----:B0-----:R-:W3:Y:S04]  /*571c0*/  LDL.LU.64 R14, [R1+0x5120] ;  /* 0x00512000010e7983 */ /* 0x001ee80000300a00 */
[----:B------:R-:W2:Y:S04]  /*571d0*/  LDL.LU.64 R12, [R1+0x5118] ;  /* 0x00511800010c7983 */ /* 0x000ea80000300a00 */
[----:B------:R-:W2:Y:S04]  /*571e0*/  LDL.LU.64 R18, [R1+0x5110] ;  /* 0x0051100001127983 */ /* 0x000ea80000300a00 */
[----:B------:R-:W2:Y:S01]  /*571f0*/  LDL.LU.64 R16, [R1+0x5108] ;  /* 0x0051080001107983 */ /* 0x000ea20000300a00 */
[C---:B------:R-:W-:Y:S03]  /*57200*/  HMMA.16816.F32.BF16 R52, R8.reuse, R52, R36 ;  /* 0x000000340834723c */ /* 0x040fe60000041824 */
        /* <DEDUP_REMOVED lines=13> */
[----:B------:R2:W-:Y:S02]  /*572e0*/  STL.64 [R1+0x208], R50 ;  /* 0x0002083201007387 */ /* 0x0005e40000100a00 */
[C---:B--2---:R-:W-:Y:S08]  /*572f0*/  HMMA.16816.F32.BF16 R48, R8.reuse, R56, R32 ;  /* 0x000000380830723c */ /* 0x044ff00000041820 */
[C---:B------:R-:W-:Y:S01]  /*57300*/  HMMA.16816.F32.BF16 R44, R8.reuse, R52, R44 ;  /* 0x00000034082c723c */ /* 0x040fe2000004182c */
[----:B------:R-:W2:Y:S04]  /*57310*/  LDL.LU.64 R32, [R1+0x1180] ;  /* 0x0011800001207983 */ /* 0x000ea80000300a00 */
[----:B------:R-:W2:Y:S06]  /*57320*/  LDL.LU.64 R34, [R1+0x1188] ;  /* 0x0011880001227983 */ /* 0x000eac0000300a00 */
        /* <DEDUP_REMOVED lines=8> */
[----:B------:R0:W-:Y:S04]  /*573b0*/  STL.64 [R1+0x5028], R54 ;  /* 0x0050283601007387 */ /* 0x0001e80000100a00 */
[----:B------:R-:W3:Y:S04]  /*573c0*/  LDL.LU.64 R52, [R1+0x1190] ;  /* 0x0011900001347983 */ /* 0x000ee80000300a00 */
[----:B0-----:R-:W3:Y:S01]  /*573d0*/  LDL.LU.64 R54, [R1+0x1198] ;  /* 0x0011980001367983 */ /* 0x001ee20000300a00 */
[----:B--2---:R-:W-:-:S15]  /*573e0*/  HMMA.16816.F32.BF16 R40, R8, R44, R40 ;  /* 0x0000002c0828723c */ /* 0x004fde0000041828 */
[----:B------:R-:W-:-:S04]  /*573f0*/  NOP ;  /* 0x0000000000007918 */ /* 0x000fc80000000000 */
[----:B------:R-:W-:Y:S04]  /*57400*/  STL.64 [R1+0x1d0], R40 ;  /* 0x0001d02801007387 */ /* 0x000fe80000100a00 */
[----:B------:R0:W-:Y:S04]  /*57410*/  STL.64 [R1+0x1d8], R42 ;  /* 0x0001d82a01007387 */ /* 0x0001e80000100a00 */
[----:B0-----:R-:W2:Y:S04]  /*57420*/  LDL.LU.64 R42, [R1+0x50b0] ;  /* 0x0050b000012a7983 */ /* 0x001ea80000300a00 */
[----:B------:R-:W3:Y:S01]  /*57430*/  LDL.LU.64 R40, [R1+0x50a8] ;  /* 0x0050a80001287983 */ /* 0x000ee20000300a00 */
[----:B------:R-:W-:Y:S03]  /*57440*/  HMMA.16816.F32.BF16 R32, R8, R36, R32 ;  /* 0x000000240820723c */ /* 0x000fe60000041820 */
[----:B------:R-:W-:Y:S01]  /*57450*/  STL.64 [R1+0x5038], R46 ;  /* 0x0050382e01007387 */ /* 0x000fe20000100a00 */
[----:B------:R-:W-:-:S02]  /*57460*/  IMAD.MOV.U32 R44, RZ, RZ, R25 ;  /* 0x000000ffff2c7224 */ /* 0x000fc400078e0019 */
[----:B------:R-:W-:Y:S02]  /*57470*/  IMAD.MOV.U32 R45, RZ, RZ, R24 ;  /* 0x000000ffff2d7224 */ /* 0x000fe400078e0018 */
[----:B------:R-:W2:Y:S04]  /*57480*/  LDL.LU.64 R24, [R1+0x1160] ;  /* 0x0011600001187983 */ /* 0x000ea80000300a00 */
[----:B------:R-:W2:Y:S01]  /*57490*/  LDL.LU.64 R26, [R1+0x1168] ;  /* 0x00116800011a7983 */ /* 0x000ea20000300a00 */
[----:B---3--:R-:W-:-:S15]  /*574a0*/  HMMA.16816.F32.BF16 R52, R8, R40, R52 ;  /* 0x000000280834723c */ /* 0x008fde0000041834 */
[----:B------:R-:W-:-:S04]  /*574b0*/  NOP ;  /* 0x0000000000007918 */ /* 0x000fc80000000000 */
[----:B------:R0:W-:Y:S04]  /*574c0*/  STL.64 [R1+0x1c0], R52 ;  /* 0x0001c03401007387 */ /* 0x0001e80000100a00 */
[----:B------:R1:W-:Y:S04]  /*574d0*/  STL.64 [R1+0x1c8], R54 ;  /* 0x0001c83601007387 */ /* 0x0003e80000100a00 */
[----:B0-----:R-:W3:Y:S04]  /*574e0*/  LDL.LU.64 R52, [R1+0x160] ;  /* 0x0001600001347983 */ /* 0x001ee80000300a00 */
[----:B-1----:R-:W3:Y:S04]  /*574f0*/  LDL.LU.64 R54, [R1+0x168] ;  /* 0x0001680001367983 */ /* 0x002ee80000300a00 */
[----:B--2---:R0:W-:Y:S04]  /*57500*/  STL.64 [R1+0x5020], R42 ;  /* 0x0050202a01007387 */ /* 0x0041e80000100a00 */
[----:B------:R-:W4:Y:S04]  /*57510*/  LDL.LU.64 R40, [R1+0x170] ;  /* 0x0001700001287983 */ /* 0x000f280000300a00 */
[----:B0-----:R-:W4:Y:S04]  /*57520*/  LDL.LU.64 R42, [R1+0x178] ;  /* 0x00017800012a7983 */ /* 0x001f280000300a00 */
[----:B------:R-:W-:Y:S04]  /*57530*/  STL.64 [R1+0x1b0], R32 ;  /* 0x0001b02001007387 */ /* 0x000fe80000100a00 */
[----:B------:R0:W-:Y:S04]  /*57540*/  STL.64 [R1+0x1b8], R34 ;  /* 0x0001b82201007387 */ /* 0x0001e80000100a00 */
[----:B0-----:R-:W2:Y:S04]  /*57550*/  LDL.LU.64 R34, [R1+0x50a0] ;  /* 0x0050a00001227983 */ /* 0x001ea80000300a00 */
[----:B------:R-:W2:Y:S04]  /*57560*/  LDL.LU.64 R32, [R1+0x5098] ;  /* 0x0050980001207983 */ /* 0x000ea80000300a00 */
[----:B------:R2:W-:Y:S01]  /*57570*/  STL.64 [R1+0x5030], R38 ;  /* 0x0050302601007387 */ /* 0x0005e20000100a00 */
[C---:B------:R-:W-:Y:S08]  /*57580*/  HMMA.16816.F32.BF16 R24, R8.reuse, R28, R24 ;  /* 0x0000001c0818723c */ /* 0x040ff00000041818 */
[----:B--2---:R-:W-:Y:S01]  /*57590*/  HMMA.16816.F32.BF16 R36, R8, R32, R48 ;  /* 0x000000200824723c */ /* 0x004fe20000041830 */
[----:B------:R-:W2:Y:S04]  /*575a0*/  LDL.LU.64 R48, [R1+0x150] ;  /* 0x0001500001307983 */ /* 0x000ea80000300a00 */
[----:B------:R-:W2:-:S14]  /*575b0*/  LDL.LU.64 R50, [R1+0x158] ;  /* 0x0001580001327983 */ /* 0x000e9c0000300a00 */
[----:B------:R0:W-:Y:S04]  /*575c0*/  STL.64 [R1+0x1a0], R36 ;  /* 0x0001a02401007387 */ /* 0x0001e80000100a00 */
[----:B------:R1:W-:Y:S04]  /*575d0*/  STL.64 [R1+0x1a8], R38 ;  /* 0x0001a82601007387 */ /* 0x0003e80000100a00 */
[----:B0-----:R-:W2:Y:S04]  /*575e0*/  LDL.LU.64 R36, [R1+0x140] ;  /* 0x0001400001247983 */ /* 0x001ea80000300a00 */
[----:B-1----:R-:W2:Y:S04]  /*575f0*/  LDL.LU.64 R38, [R1+0x148] ;  /* 0x0001480001267983 */ /* 0x002ea80000300a00 */
[----:B------:R0:W-:Y:S04]  /*57600*/  STL.64 [R1+0x5048], R34 ;  /* 0x0050482201007387 */ /* 0x0001e80000100a00 */
[----:B------:R-:W2:Y:S04]  /*57610*/  LDL.LU.64 R32, [R1+0x1150] ;  /* 0x0011500001207983 */ /* 0x000ea80000300a00 */
[----:B0-----:R-:W2:Y:S04]  /*57620*/  LDL.LU.64 R34, [R1+0x1158] ;  /* 0x0011580001227983 */ /* 0x001ea80000300a00 */
[----:B------:R-:W-:Y:S04]  /*57630*/  STL.64 [R1+0x190], R24 ;  /* 0x0001901801007387 */ /* 0x000fe80000100a00 */
[----:B------:R0:W-:Y:S04]  /*57640*/  STL.64 [R1+0x198], R26 ;  /* 0x0001981a01007387 */ /* 0x0001e80000100a00 */
[----:B0-----:R-:W2:Y:S04]  /*57650*/  LDL.LU.64 R26, [R1+0x5090] ;  /* 0x00509000011a7983 */ /* 0x001ea80000300a00 */
[----:B------:R-:W2:Y:S04]  /*57660*/  LDL.LU.64 R24, [R1+0x5088] ;  /* 0x0050880001187983 */ /* 0x000ea80000300a00 */
[----:B------:R4:W-:Y:S02]  /*57670*/  STL.64 [R1+0x5068], R30 ;  /* 0x0050681e01007387 */ /* 0x0009e40000100a00 */
[C---:B----4-:R-:W-:Y:S08]  /*57680*/  HMMA.16816.F32.BF16 R28, R8.reuse, R20, R40 ;  /* 0x00000014081c723c */ /* 0x050ff00000041828 */
[----:B--2---:R-:W-:Y:S01]  /*57690*/  HMMA.16816.F32.BF16 R32, R8, R24, R32 ;  /* 0x000000180820723c */ /* 0x004fe20000041820 */
[----:B------:R0:W-:-:S15]  /*576a0*/  STL.64 [R1+0x4ec8], R26 ;  /* 0x004ec81a01007387 */ /* 0x0001de0000100a00 */
[----:B------:R-:W-:-:S03]  /*576b0*/  NOP ;  /* 0x0000000000007918 */ /* 0x000fc60000000000 */
[----:B------:R-:W-:Y:S04]  /*576c0*/  STL.64 [R1+0x180], R32 ;  /* 0x0001802001007387 */ /* 0x000fe80000100a00 */
[----:B------:R-:W-:Y:S04]  /*576d0*/  STL.64 [R1+0x188], R34 ;  /* 0x0001882201007387 */ /* 0x000fe80000100a00 */
[----:B------:R-:W2:Y:S04]  /*576e0*/  LDL.LU.64 R24, [R1+0x1110] ;  /* 0x0011100001187983 */ /* 0x000ea80000300a00 */
[----:B0-----:R-:W2:Y:S04]  /*576f0*/  LDL.LU.64 R26, [R1+0x1118] ;  /* 0x00111800011a7983 */ /* 0x001ea80000300a00 */
[----:B------:R-:W-:Y:S04]  /*57700*/  STL.64 [R1+0x170], R28 ;  /* 0x0001701c01007387 */ /* 0x000fe80000100a00 */
[----:B------:R3:W-:Y:S02]  /*57710*/  STL.64 [R1+0x178], R30 ;  /* 0x0001781e01007387 */ /* 0x0007e40000100a00 */
[----:B---3--:R-:W-:Y:S01]  /*57720*/  HMMA.16816.F32.BF16 R28, R8, R16, R52 ;  /* 0x00000010081c723c */ /* 0x008fe20000041834 */
[----:B------:R-:W-:-:S02]  /*57730*/  IMAD.MOV.U32 R53, RZ, RZ, R3 ;  /* 0x000000ffff357224 */ /* 0x000fc400078e0003 */
[----:B------:R-:W0:Y:S01]  /*57740*/  S2R R3, SR_TID.X ;  /* 0x0000000000037919 */ /* 0x000e220000002100 */
[----:B------:R-:W-:Y:S02]  /*57750*/  IMAD.MOV.U32 R40, RZ, RZ, R22 ;  /* 0x000000ffff287224 */ /* 0x000fe400078e0016 */
[----:B------:R-:W3:-:S13]  /*57760*/  LDL.LU R22, [R1+0x5080] ;  /* 0x0050800001167983 */ /* 0x000eda0000300800 */
[----:B------:R-:W-:Y:S04]  /*57770*/  STL.64 [R1+0x160], R28 ;  /* 0x0001601c01007387 */ /* 0x000fe80000100a00 */
[----:B------:R1:W-:Y:S04]  /*57780*/  STL.64 [R1+0x168], R30 ;  /* 0x0001681e01007387 */ /* 0x0003e80000100a00 */
[----:B------:R4:W-:Y:S01]  /*57790*/  STL.64 [R1+0x4ea8], R18 ;  /* 0x004ea81201007387 */ /* 0x0009e20000100a00 */
[C---:B-1----:R-:W-:Y:S08]  /*577a0*/  HMMA.16816.F32.BF16 R28, R8.reuse, R12, R48 ;  /* 0x0000000c081c723c */ /* 0x042ff00000041830 */
[C---:B----4-:R-:W-:Y:S11]  /*577b0*/  HMMA.16816.F32.BF16 R16, R8.reuse, R4, R36 ;  /* 0x000000040810723c */ /* 0x050ff60000041824 */
[----:B------:R-:W-:Y:S04]  /*577c0*/  STL.64 [R1+0x150], R28 ;  /* 0x0001501c01007387 */ /* 0x000fe80000100a00 */
[----:B------:R-:W-:Y:S04]  /*577d0*/  STL.64 [R1+0x158], R30 ;  /* 0x0001581e01007387 */ /* 0x000fe80000100a00 */
[----:B------:R-:W-:Y:S04]  /*577e0*/  STL.64 [R1+0x140], R16 ;  /* 0x0001401001007387 */ /* 0x000fe80000100a00 */
[----:B------:R2:W-:Y:S04]  /*577f0*/  STL.64 [R1+0x148], R18 ;  /* 0x0001481201007387 */ /* 0x0005e80000100a00 */
[----:B0-----:R-:W-:Y:S01]  /*57800*/  STL [R1+0x4d00], R3 ;  /* 0x004d000301007387 */ /* 0x001fe20000100800 */
[----:B--2---:R-:W-:Y:S03]  /*57810*/  HMMA.16816.F32.BF16 R16, R8, R44, R24 ;  /* 0x0000002c0810723c */ /* 0x004fe60000041818 */
[----:B------:R-:W2:Y:S04]  /*57820*/  LDL.LU.64 R24, [R1+0x1120] ;  /* 0x0011200001187983 */ /* 0x000ea80000300a00 */
[----:B------:R-:W2:-:S12]  /*57830*/  LDL.LU.64 R26, [R1+0x1128] ;  /* 0x00112800011a7983 */ /* 0x000e980000300a00 */
[----:B------:R0:W-:Y:S04]  /*57840*/  STL.64 [R1+0x1110], R16 ;  /* 0x0011101001007387 */ /* 0x0001e80000100a00 */
[----:B------:R1:W-:Y:S04]  /*57850*/  STL.64 [R1+0x1118], R18 ;  /* 0x0011181201007387 */ /* 0x0003e80000100a00 */
[----:B------:R-:W4:Y:S04]  /*57860*/  LDL.LU R32, [R1+0x1100] ;  /* 0x0011000001207983 */ /* 0x000f280000300800 */
[----:B------:R-:W4:Y:S04]  /*57870*/  LDL.LU R33, [R1+0x1104] ;  /* 0x0011040001217983 */ /* 0x000f280000300800 */
[----:B------:R-:W4:Y:S04]  /*57880*/  LDL.LU R34, [R1+0x1108] ;  /* 0x0011080001227983 */ /* 0x000f280000300800 */
[----:B------:R-:W4:Y:S04]  /*57890*/  LDL.LU R35, [R1+0x110c] ;  /* 0x00110c0001237983 */ /* 0x000f280000300800 */
[----:B0-----:R-:W3:Y:S04]  /*578a0*/  LDL.LU.64 R16, [R1+0x1130] ;  /* 0x0011300001107983 */ /* 0x001ee80000300a00 */
[----:B-1----:R-:W3:Y:S04]  /*578b0*/  LDL.LU.64 R18, [R1+0x1138] ;  /* 0x0011380001127983 */ /* 0x002ee80000300a00 */
[----:B------:R-:W4:Y:S04]  /*578c0*/  LDL.LU R36, [R1+0x10f0] ;  /* 0x0010f00001247983 */ /* 0x000f280000300800 */
[----:B------:R-:W4:Y:S04]  /*578d0*/  LDL.LU R37, [R1+0x10f4] ;  /* 0x0010f40001257983 */ /* 0x000f280000300800 */
[----:B------:R-:W4:Y:S04]  /*578e0*/  LDL.LU R38, [R1+0x10f8] ;  /* 0x0010f80001267983 */ /* 0x000f280000300800 */
[----:B------:R-:W4:Y:S04]  /*578f0*/  LDL.LU R39, [R1+0x10fc] ;  /* 0x0010fc0001277983 */ /* 0x000f280000300800 */
[----:B------:R-:W4:Y:S04]  /*57900*/  LDL.LU.64 R28, [R1+0x1140] ;  /* 0x00114000011c7983 */ /* 0x000f280000300a00 */
[----:B------:R-:W4:Y:S01]  /*57910*/  LDL.LU.64 R30, [R1+0x1148] ;  /* 0x00114800011e7983 */ /* 0x000f220000300a00 */
[----:B------:R-:W-:Y:S01]  /*57920*/  IMAD.MOV.U32 R52, RZ, RZ, R60 ;  /* 0x000000ffff347224 */ /* 0x000fe200078e003c */
[----:B------:R-:W-:Y:S01]  /*57930*/  LOP3.LUT R60, R3, 0x7, RZ, 0xc0, !PT ;  /* 0x00000007033c7812 */ /* 0x000fe200078ec0ff */
[----:B------:R-:W-:-:S02]  /*57940*/  IMAD.MOV.U32 R41, RZ, RZ, R61 ;  /* 0x000000ffff297224 */ /* 0x000fc400078e003d */
[----:B------:R-:W-:Y:S01]  /*57950*/  IMAD.SHL.U32 R61, R3, 0x80, RZ ;  /* 0x00000080033d7824 */ /* 0x000fe200078e00ff */
[----:B------:R-:W4:Y:S01]  /*57960*/  LDL.64 R46, [R1+0xe8] ;  /* 0x0000e800012e7983 */ /* 0x000f220000100a00 */
[----:B------:R-:W-:-:S05]  /*57970*/  IMAD R60, R60, 0x110, RZ ;  /* 0x000001103c3c7824 */ /* 0x000fca00078e02ff */
[----:B------:R-:W-:Y:S04]  /*57980*/  STL [R1+0x4d04], R60 ;  /* 0x004d043c01007387 */ /* 0x000fe80000100800 */
[----:B------:R-:W-:Y:S01]  /*57990*/  STL [R1+0x4d08], R61 ;  /* 0x004d083d01007387 */ /* 0x000fe20000100800 */
[----:B------:R-:W0:Y:S01]  /*579a0*/  S2R R56, SR_TID.X ;  /* 0x0000000000387919 */ /* 0x000e220000002100 */
[----:B--2---:R-:W-:-:S15]  /*579b0*/  HMMA.16816.F32.BF16 R24, R8, R52, R24 ;  /* 0x000000340818723c */ /* 0x004fde0000041818 */
[----:B------:R-:W-:-:S04]  /*579c0*/  NOP ;  /* 0x0000000000007918 */ /* 0x000fc80000000000 */
[----:B------:R-:W-:Y:S04]  /*579d0*/  STL.64 [R1+0x1120], R24 ;  /* 0x0011201801007387 */ /* 0x000fe80000100a00 */
[----:B------:R3:W-:Y:S01]  /*579e0*/  STL [R1+0x1128], R26 ;  /* 0x0011281a01007387 */ /* 0x0007e20000100800 */
[----:B------:R-:W-:-:S03]  /*579f0*/  IMAD.MOV.U32 R4, RZ, RZ, R27 ;  /* 0x000000ffff047224 */ /* 0x000fc600078e001b */
[----:B------:R-:W2:Y:S01]  /*57a00*/  LDL.64 R54, [R1+0xd8] ;  /* 0x0000d80001367983 */ /* 0x000ea20000100a00 */
[----:B---3--:R-:W-:Y:S03]  /*57a10*/  HMMA.16816.F32.BF16 R24, R8, R40, R16 ;  /* 0x000000280818723c */ /* 0x008fe60000041810 */
[----:B------:R-:W-:Y:S04]  /*57a20*/  STL [R1+0x43b0], R4 ;  /* 0x0043b00401007387 */ /* 0x000fe80000100800 */
[----:B------:R-:W3:-:S12]  /*57a30*/  LDL R18, [R1+0xc8] ;  /* 0x0000c80001127983 */ /* 0x000ed80000100800 */
[----:B------:R1:W-:Y:S04]  /*57a40*/  STL.64 [R1+0x1130], R24 ;  /* 0x0011301801007387 */ /* 0x0003e80000100a00 */
[----:B------:R0:W-:Y:S04]  /*57a50*/  STL.64 [R1+0x1138], R26 ;  /* 0x0011381a01007387 */ /* 0x0001e80000100a00 */
[----:B------:R-:W3:Y:S01]  /*57a60*/  LDL R19, [R1+0xcc] ;  /* 0x0000cc0001137983 */ /* 0x000ee20000100800 */
[----:B-1----:R-:W-:Y:S02]  /*57a70*/  IMAD.MOV.U32 R24, RZ, RZ, R59 ;  /* 0x000000ffff187224 */ /* 0x002fe400078e003b */
[----:B------:R-:W-:Y:S01]  /*57a80*/  IMAD.MOV.U32 R25, RZ, RZ, R58 ;  /* 0x000000ffff197224 */ /* 0x000fe200078e003a */
[----:B------:R-:W2:Y:S04]  /*57a90*/  LDL.LU R59, [R1+0x507c] ;  /* 0x00507c00013b7983 */ /* 0x000ea80000300800 */
[----:B------:R-:W2:Y:S01]  /*57aa0*/  LDL.LU R58, [R1+0x5078] ;  /* 0x00507800013a7983 */ /* 0x000ea20000300800 */
[----:B0-----:R-:W-:-:S02]  /*57ab0*/  IMAD.MOV.U32 R26, RZ, RZ, R6 ;  /* 0x000000ffff1a7224 */ /* 0x001fc400078e0006 */
[----:B------:R-:W-:Y:S01]  /*57ac0*/  IMAD.MOV.U32 R27, RZ, RZ, R7 ;  /* 0x000000ffff1b7224 */ /* 0x000fe200078e0007 */
[----:B------:R-:W2:Y:S04]  /*57ad0*/  LDL.LU R6, [R1+0x5074] ;  /* 0x0050740001067983 */ /* 0x000ea80000300800 */
[----:B------:R-:W2:Y:S01]  /*57ae0*/  LDL.LU R7, [R1+0x5070] ;  /* 0x0050700001077983 */ /* 0x000ea20000300800 */
[----:B------:R-:W-:Y:S02]  /*57af0*/  IMAD.MOV.U32 R48, RZ, RZ, R2 ;  /* 0x000000ffff307224 */ /* 0x000fe400078e0002 */
[----:B------:R-:W-:Y:S02]  /*57b00*/  IMAD.MOV.U32 R49, RZ, RZ, R0 ;  /* 0x000000ffff317224 */ /* 0x000fe400078e0000 */
[----:B------:R-:W-:Y:S01]  /*57b10*/  IMAD.SHL.U32 R5, R56, 0x2, RZ ;  /* 0x0000000238057824 */ /* 0x000fe200078e00ff */
[----:B------:R-:W3:Y:S04]  /*57b20*/  LDL.64 R42, [R1+0xb8] ;  /* 0x0000b800012a7983 */ /* 0x000ee80000100a00 */
[----:B----4-:R-:W-:Y:S01]  /*57b30*/  HMMA.16816.F32.BF16 R8, R8, R48, R28 ;  /* 0x000000300808723c */ /* 0x010fe2000004181c */
[----:B------:R-:W-:Y:S01]  /*57b40*/  LOP3.LUT R5, R60, 0x10, R5, 0x78, !PT ;  /* 0x000000103c057812 */ /* 0x000fe200078e7805 */
[----:B------:R-:W4:Y:S04]  /*57b50*/  LDL.LU.64 R30, [R1+0x5068] ;  /* 0x00506800011e7983 */ /* 0x000f280000300a00 */
[----:B------:R-:W3:Y:S04]  /*57b60*/  LDL.LU.64 R50, [R1+0x5060] ;  /* 0x0050600001327983 */ /* 0x000ee80000300a00 */
[----:B------:R-:W3:Y:S01]  /*57b70*/  LDL.LU.64 R48, [R1+0x5058] ;  /* 0x0050580001307983 */ /* 0x000ee20000300a00 */
[----:B------:R-:W-:-:S08]  /*57b80*/  LOP3.LUT R5, R5, 0x800, R61, 0xf8, !PT ;  /* 0x0000080005057812 */ /* 0x000fd000078ef83d */
[----:B------:R-:W-:Y:S04]  /*57b90*/  STL.64 [R1+0x1140], R8 ;  /* 0x0011400801007387 */ /* 0x000fe80000100a00 */
[----:B------:R-:W-:Y:S04]  /*57ba0*/  STL.64 [R1+0x1148], R10 ;  /* 0x0011480a01007387 */ /* 0x000fe80000100a00 */
[----:B------:R-:W0:Y:S01]  /*57bb0*/  LDSM.16.MT88.4 R8, [R5+UR5+0x9080] ;  /* 0x009080050508783b */ /* 0x000e220008004200 */
[----:B------:R-:W-:-:S03]  /*57bc0*/  IMAD.MOV.U32 R4, RZ, RZ, R22 ;  /* 0x000000ffff047224 */ /* 0x000fc600078e0016 */
[----:B0-----:R0:W-:Y:S04]  /*57bd0*/  STL.64 [R1+0x4e98], R10 ;  /* 0x004e980a01007387 */ /* 0x0011e80000100a00 */
[----:B------:R-:W-:Y:S04]  /*57be0*/  STL.64 [R1+0x4e90], R8 ;  /* 0x004e900801007387 */ /* 0x000fe80000100a00 */
[----:B0-----:R-:W3:Y:S04]  /*57bf0*/  LDL.64 R10, [R1+0xf8] ;  /* 0x0000f800010a7983 */ /* 0x001ee80000100a00 */
[----:B------:R0:W-:Y:S02]  /*57c00*/  STL [R1+0x43b4], R5 ;  /* 0x0043b40501007387 */ /* 0x0001e40000100800 */
[----:B0-----:R-:W-:-:S02]  /*57c10*/  IMAD.MOV.U32 R5, RZ, RZ, R23 ;  /* 0x000000ffff057224 */ /* 0x001fc400078e0017 */
[----:B--2---:R0:W-:Y:S04]  /*57c20*/  STL.64 [R1+0x4ea0], R6 ;  /* 0x004ea00601007387 */ /* 0x0041e80000100a00 */
[----:B------:R-:W2:Y:S04]  /*57c30*/  LDL.LU R22, [R1+0x5054] ;  /* 0x0050540001167983 */ /* 0x000ea80000300800 */
[----:B------:R-:W2:Y:S04]  /*57c40*/  LDL.LU R23, [R1+0x5050] ;  /* 0x0050500001177983 */ /* 0x000ea80000300800 */
[----:B0-----:R-:W4:Y:S04]  /*57c50*/  LDL.LU R6, [R1+0x10d8] ;  /* 0x0010d80001067983 */ /* 0x001f280000300800 */
[----:B------:R-:W4:Y:S01]  /*57c60*/  LDL.LU R7, [R1+0x10dc] ;  /* 0x0010dc0001077983 */ /* 0x000f220000300800 */
[----:B---3--:R-:W-:Y:S01]  /*57c70*/  HMMA.16816.F32.BF16 R32, R48, R10, R32 ;  /* 0x0000000a3020723c */ /* 0x008fe20000041820 */
[----:B------:R-:W-:-:S02]  /*57c80*/  IMAD.MOV.U32 R21, RZ, RZ, R10 ;  /* 0x000000ffff157224 */ /* 0x000fc400078e000a */
[----:B------:R-:W-:-:S15]  /*57c90*/  IMAD.MOV.U32 R20, RZ, RZ, R11 ;  /* 0x000000ffff147224 */ /* 0x000fde00078e000b */
[----:B------:R-:W-:Y:S01]  /*57ca0*/  NOP ;  /* 0x0000000000007918 */ /* 0x000fe20000000000 */
[----:B------:R-:W-:Y:S04]  /*57cb0*/  STL.64 [R1+0x1100], R32 ;  /* 0x0011002001007387 */ /* 0x000fe80000100a00 */
[----:B------:R0:W-:Y:S04]  /*57cc0*/  STL.64 [R1+0x1108], R34 ;  /* 0x0011082201007387 */ /* 0x0001e80000100a00 */
[----:B0-----:R-:W3:Y:S04]  /*57cd0*/  LDL.LU.64 R34, [R1+0x5048] ;  /* 0x0050480001227983 */ /* 0x001ee80000300a00 */
[----:B--2---:R-:W-:Y:S04]  /*57ce0*/  STL.64 [R1+0x4ec0], R22 ;  /* 0x004ec01601007387 */ /* 0x004fe80000100a00 */
[----:B------:R0:W-:Y:S04]  /*57cf0*/  STL.64 [R1+0x4eb8], R20 ;  /* 0x004eb81401007387 */ /* 0x0001e80000100a00 */
[----:B0-----:R-:W2:Y:S04]  /*57d00*/  LDL.LU R20, [R1+0x10e0] ;  /* 0x0010e00001147983 */ /* 0x001ea80000300800 */
[----:B------:R-:W2:Y:S01]  /*57d10*/  LDL.LU R21, [R1+0x10e4] ;  /* 0x0010e40001157983 */ /* 0x000ea20000300800 */
[----:B------:R-:W-:Y:S01]  /*57d20*/  HMMA.16816.F32.BF16 R36, R48, R46, R36 ;  /* 0x0000002e3024723c */ /* 0x000fe20000041824 */
[----:B------:R-:W-:-:S02]  /*57d30*/  IMAD.MOV.U32 R22, RZ, RZ, R58 ;  /* 0x000000ffff167224 */ /* 0x000fc400078e003a */
[----:B------:R-:W-:Y:S01]  /*57d40*/  IMAD.MOV.U32 R23, RZ, RZ, R59 ;  /* 0x000000ffff177224 */ /* 0x000fe200078e003b */
[----:B------:R-:W3:Y:S04]  /*57d50*/  LDL.LU R58, [R1+0x5044] ;  /* 0x00504400013a7983 */ /* 0x000ee80000300800 */
[----:B------:R-:W3:Y:S01]  /*57d60*/  LDL.LU R59, [R1+0x5040] ;  /* 0x00504000013b7983 */ /* 0x000ee20000300800 */
[----:B------:R-:W-:Y:S01]  /*57d70*/  IMAD.MOV.U32 R9, RZ, RZ, R46 ;  /* 0x000000ffff097224 */ /* 0x000fe200078e002e */
[----:B------:R-:W-:Y:S02]  /*57d80*/  MOV R8, R47 ;  /* 0x0000002f00087202 */ /* 0x000fe40000000f00 */
[----:B------:R-:W3:Y:S01]  /*57d90*/  LDL.LU.64 R46, [R1+0x5038] ;  /* 0x00503800012e7983 */ /* 0x000ee20000300a00 */
[----:B------:R-:W-:-:S02]  /*57da0*/  IMAD.MOV.U32 R11, RZ, RZ, R54 ;  /* 0x000000ffff0b7224 */ /* 0x000fc400078e0036 */
[----:B------:R-:W-:-:S04]  /*57db0*/  IMAD.MOV.U32 R10, RZ, RZ, R55 ;  /* 0x000000ffff0a7224 */ /* 0x000fc800078e0037 */
[----:B------:R-:W-:Y:S01]  /*57dc0*/  IMAD.MOV.U32 R45, RZ, RZ, R38 ;  /* 0x000000ffff2d7224 */ /* 0x000fe200078e0026 */
[----:B------:R-:W-:Y:S01]  /*57dd0*/  STL.64 [R1+0x10f0], R36 ;  /* 0x0010f02401007387 */ /* 0x000fe20000100a00 */
[----:B------:R-:W-:-:S03]  /*57de0*/  IMAD.MOV.U32 R44, RZ, RZ, R39 ;  /* 0x000000ffff2c7224 */ /* 0x000fc600078e0027 */
[----:B------:R-:W3:Y:S04]  /*57df0*/  LDL.LU.64 R38, [R1+0x5030] ;  /* 0x0050300001267983 */ /* 0x000ee80000300a00 */
[----:B------:R0:W-:Y:S01]  /*57e00*/  STL [R1+0x43b8], R45 ;  /* 0x0043b82d01007387 */ /* 0x0001e20000100800 */
[C---:B--2---:R-:W-:Y:S03]  /*57e10*/  HMMA.16816.F32.BF16 R20, R48.reuse, R54, R20 ;  /* 0x000000363014723c */ /* 0x044fe60000041814 */
[----:B------:R-:W2:Y:S05]  /*57e20*/  LDL.LU.64 R54, [R1+0x5028] ;  /* 0x0050280001367983 */ /* 0x000eaa0000300a00 */
[----:B----4-:R-:W-:Y:S11]  /*57e30*/  HMMA.16816.F32.BF16 R4, R48, R18, R4 ;  /* 0x000000123004723c */ /* 0x010ff60000041804 */
[----:B------:R-:W-:-:S02]  /*57e40*/  IMAD.MOV.U32 R52, RZ, RZ, R20 ;  /* 0x000000ffff347224 */ /* 0x000fc400078e0014 */
[----:B------:R-:W-:Y:S01]  /*57e50*/  IMAD.MOV.U32 R53, RZ, RZ, R21 ;  /* 0x000000ffff357224 */ /* 0x000fe200078e0015 */
[----:B------:R-:W-:Y:S05]  /*57e60*/  STL.64 [R1+0x10e8], R22 ;  /* 0x0010e81601007387 */ /* 0x000fea0000100a00 */
[----:B------:R-:W-:Y:S02]  /*57e70*/  IMAD.MOV.U32 R57, RZ, RZ, R7 ;  /* 0x000000ffff397224 */ /* 0x000fe400078e0007 */
[----:B0-----:R-:W-:Y:S01]  /*57e80*/  IMAD.MOV.U32 R45, RZ, RZ, R42 ;  /* 0x000000ffff2d7224 */ /* 0x001fe200078e002a */
[----:B--2---:R-:W-:Y:S04]  /*57e90*/  STL.64 [R1+0x4f40], R54 ;  /* 0x004f403601007387 */ /* 0x004fe80000100a00 */
[----:B------:R-:W-:Y:S04]  /*57ea0*/  STL.64 [R1+0x4f38], R52 ;  /* 0x004f383401007387 */ /* 0x000fe80000100a00 */
[----:B------:R-:W-:Y:S04]  /*57eb0*/  STL.64 [R1+0x4ed8], R10 ;  /* 0x004ed80a01007387 */ /* 0x000fe80000100a00 */
[----:B------:R-:W-:Y:S04]  /*57ec0*/  STL.64 [R1+0x4ed0], R8 ;  /* 0x004ed00801007387 */ /* 0x000fe80000100a00 */
[----:B------:R-:W-:Y:S04]  /*57ed0*/  STL.64 [R1+0x10d0], R4 ;  /* 0x0010d00401007387 */ /* 0x000fe80000100a00 */
[----:B------:R0:W-:Y:S02]  /*57ee0*/  STL [R1+0x10d8], R6 ;  /* 0x0010d80601007387 */ /* 0x0001e40000100800 */
[----:B0-----:R-:W-:Y:S02]  /*57ef0*/  HMMA.16816.F32.BF16 R4, R48, R42, R24 ;  /* 0x0000002a3004723c */ /* 0x001fe40000041818 */
[----:B---3--:R0:W-:Y:S04]  /*57f00*/  STL.64 [R1+0x4f50], R58 ;  /* 0x004f503a01007387 */ /* 0x0081e80000100a00 */
[----:B------:R-:W-:Y:S04]  /*57f10*/  STL.64 [R1+0x4f48], R56 ;  /* 0x004f483801007387 */ /* 0x000fe80000100a00 */
[----:B------:R-:W-:Y:S09]  /*57f20*/  STL.64 [R1+0x4f80], R34 ;  /* 0x004f802201007387 */ /* 0x000ff20000100a00 */
[----:B------:R-:W-:-:S02]  /*57f30*/  IMAD.MOV.U32 R33, RZ, RZ, R6 ;  /* 0x000000ffff217224 */ /* 0x000fc400078e0006 */
[----:B------:R-:W-:Y:S02]  /*57f40*/  IMAD.MOV.U32 R32, RZ, RZ, R7 ;  /* 0x000000ffff207224 */ /* 0x000fe400078e0007 */
[----:B------:R-:W-:Y:S02]  /*57f50*/  IMAD.MOV.U32 R37, RZ, RZ, R4 ;  /* 0x000000ffff257224 */ /* 0x000fe400078e0004 */
[----:B------:R-:W-:Y:S01]  /*57f60*/  IMAD.MOV.U32 R36, RZ, RZ, R5 ;  /* 0x000000ffff247224 */ /* 0x000fe200078e0005 */
[----:B------:R-:W-:Y:S04]  /*57f70*/  STL.64 [R1+0x4f78], R32 ;  /* 0x004f782001007387 */ /* 0x000fe80000100a00 */
[----:B------:R-:W-:Y:S04]  /*57f80*/  STL.64 [R1+0x4f70], R38 ;  /* 0x004f702601007387 */ /* 0x000fe80000100a00 */
[----:B------:R-:W-:Y:S04]  /*57f90*/  STL.64 [R1+0x4f68], R36 ;  /* 0x004f682401007387 */ /* 0x000fe80000100a00 */
[----:B------:R-:W-:Y:S04]  /*57fa0*/  STL.64 [R1+0x4f60], R46 ;  /* 0x004f602e01007387 */ /* 0x000fe80000100a00 */
[----:B------:R1:W-:Y:S04]  /*57fb0*/  STL.64 [R1+0x4f58], R44 ;  /* 0x004f582c01007387 */ /* 0x0003e80000100a00 */
[----:B------:R-:W2:Y:S04]  /*57fc0*/  LDL R18, [R1+0x8] ;  /* 0x0000080001127983 */ /* 0x000ea80000100800 */
[----:B------:R-:W2:Y:S04]  /*57fd0*/  LDL R19, [R1+0xc] ;  /* 0x00000c0001137983 */ /* 0x000ea80000100800 */
[----:B--2---:R2:W-:Y:S04]  /*57fe0*/  STL.64 [R1+0x4f88], R18 ;  /* 0x004f881201007387 */ /* 0x0045e80000100a00 */
[----:B------:R-:W3:Y:S04]  /*57ff0*/  LDL.LU R8, [R1+0x1010] ;  /* 0x0010100001087983 */ /* 0x000ee80000300800 */
[----:B------:R-:W3:Y:S04]  /*58000*/  LDL.LU R9, [R1+0x1014] ;  /* 0x0010140001097983 */ /* 0x000ee80000300800 */
[----:B------:R-:W4:Y:S04]  /*58010*/  LDL.LU R10, [R1+0x1018] ;  /* 0x00101800010a7983 */ /* 0x000f280000300800 */
[----:B------:R-:W4:Y:S04]  /*58020*/  LDL.LU R11, [R1+0x101c] ;  /* 0x00101c00010b7983 */ /* 0x000f280000300800 */
[----:B----4-:R-:W-:Y:S04]  /*58030*/  STL.64 [R1+0x4f98], R10 ;  /* 0x004f980a01007387 */ /* 0x010fe80000100a00 */
[----:B---3--:R-:W-:Y:S04]  /*58040*/  STL.64 [R1+0x4f90], R8 ;  /* 0x004f900801007387 */ /* 0x008fe80000100a00 */
[----:B------:R-:W3:Y:S04]  /*58050*/  LDL.LU R52, [R1+0x1020] ;  /* 0x0010200001347983 */ /* 0x000ee80000300800 */
[----:B------:R-:W3:Y:S04]  /*58060*/  LDL.LU R53, [R1+0x1024] ;  /* 0x0010240001357983 */ /* 0x000ee80000300800 */
[----:B------:R-:W4:Y:S04]  /*58070*/  LDL.LU R54, [R1+0x1028] ;  /* 0x0010280001367983 */ /* 0x000f280000300800 */
[----:B------:R-:W4:Y:S04]  /*58080*/  LDL.LU R55, [R1+0x102c] ;  /* 0x00102c0001377983 */ /* 0x000f280000300800 */
[----:B----4-:R4:W-:Y:S04]  /*58090*/  STL.64 [R1+0x4fa8], R54 ;  /* 0x004fa83601007387 */ /* 0x0109e80000100a00 */
[----:B---3--:R-:W-:Y:S04]  /*580a0*/  STL.64 [R1+0x4fa0], R52 ;  /* 0x004fa03401007387 */ /* 0x008fe80000100a00 */
[----:B0-----:R-:W3:Y:S04]  /*580b0*/  LDL R58, [R1+0x28] ;  /* 0x00002800013a7983 */ /* 0x001ee80000100800 */
[----:B------:R-:W3:Y:S04]  /*580c0*/  LDL R59, [R1+0x2c] ;  /* 0x00002c00013b7983 */ /* 0x000ee80000100800 */
[----:B---3--:R0:W-:Y:S04]  /*580d0*/  STL.64 [R1+0x4fb0], R58 ;  /* 0x004fb03a01007387 */ /* 0x0081e80000100a00 */
[----:B-1----:R-:W3:Y:S04]  /*580e0*/  LDL.LU R44, [R1+0x1030] ;  /* 0x00103000012c7983 */ /* 0x002ee80000300800 */
[----:B------:R-:W3:Y:S04]  /*580f0*/  LDL.LU R45, [R1+0x1034] ;  /* 0x00103400012d7983 */ /* 0x000ee80000300800 */
[----:B------:R-:W2:Y:S04]  /*58100*/  LDL.LU R46, [R1+0x1038] ;  /* 0x00103800012e7983 */ /* 0x000ea80000300800 */
[----:B------:R-:W2:Y:S04]  /*58110*/  LDL.LU R47, [R1+0x103c] ;  /* 0x00103c00012f7983 */ /* 0x000ea80000300800 */
[----:B--2---:R1:W-:Y:S04]  /*58120*/  STL.64 [R1+0x4fc0], R46 ;  /* 0x004fc02e01007387 */ /* 0x0043e80000100a00 */
[----:B---3--:R-:W-:Y:S04]  /*58130*/  STL.64 [R1+0x4fb8], R44 ;  /* 0x004fb82c01007387 */ /* 0x008fe80000100a00 */
[----:B------:R-:W2:Y:S04]  /*58140*/  LDL R38, [R1+0x38] ;  /* 0x0000380001267983 */ /* 0x000ea80000100800 */
[----:B------:R-:W2:Y:S04]  /*58150*/  LDL R39, [R1+0x3c] ;  /* 0x00003c0001277983 */ /* 0x000ea80000100800 */
[----:B--2---:R2:W-:Y:S04]  /*58160*/  STL.64 [R1+0x4fc8], R38 ;  /* 0x004fc82601007387 */ /* 0x0045e80000100a00 */
[----:B------:R-:W3:Y:S04]  /*58170*/  LDL.LU R32, [R1+0x1040] ;  /* 0x0010400001207983 */ /* 0x000ee80000300800 */
[----:B------:R-:W3:Y:S04]  /*58180*/  LDL.LU R33, [R1+0x1044] ;  /* 0x0010440001217983 */ /* 0x000ee80000300800 */
[----:B------:R-:W2:Y:S04]  /*58190*/  LDL.LU R34, [R1+0x1048] ;  /* 0x0010480001227983 */ /* 0x000ea80000300800 */
[----:B------:R-:W2:Y:S04]  /*581a0*/  LDL.LU R35, [R1+0x104c] ;  /* 0x00104c0001237983 */ /* 0x000ea80000300800 */
[----:B--2---:R2:W-:Y:S04]  /*581b0*/  STL.64 [R1+0x4fd8], R34 ;  /* 0x004fd82201007387 */ /* 0x0045e80000100a00 */
[----:B---3--:R-:W-:Y:S04]  /*581c0*/  STL.64 [R1+0x4fd0], R32 ;  /* 0x004fd02001007387 */ /* 0x008fe80000100a00 */
[----:B------:R-:W3:Y:S04]  /*581d0*/  LDL R18, [R1+0x48] ;  /* 0x0000480001127983 */ /* 0x000ee80000100800 */
[----:B------:R-:W3:Y:S04]  /*581e0*/  LDL R19, [R1+0x4c] ;  /* 0x00004c0001137983 */ /* 0x000ee80000100800 */
[----:B---3--:R3:W-:Y:S04]  /*581f0*/  STL.64 [R1+0x4fe0], R18 ;  /* 0x004fe01201007387 */ /* 0x0087e80000100a00 */
[----:B----4-:R-:W4:Y:S04]  /*58200*/  LDL R54, [R1+0x58] ;  /* 0x0000580001367983 */ /* 0x010f280000100800 */
[----:B------:R-:W4:Y:S04]  /*58210*/  LDL R55, [R1+0x5c] ;  /* 0x00005c0001377983 */ /* 0x000f280000100800 */
[----:B----4-:R-:W-:Y:S04]  /*58220*/  STL.64 [R1+0x4fe8], R54 ;  /* 0x004fe83601007387 */ /* 0x010fe80000100a00 */
[----:B------:R-:W4:Y:S04]  /*58230*/  LDL.LU R56, [R1+0x1060] ;  /* 0x0010600001387983 */ /* 0x000f280000300800 */
[----:B------:R-:W4:Y:S04]  /*58240*/  LDL.LU R57, [R1+0x1064] ;  /* 0x0010640001397983 */ /* 0x000f280000300800 */
[----:B0-----:R-:W2:Y:S04]  /*58250*/  LDL.LU R58, [R1+0x1068] ;  /* 0x00106800013a7983 */ /* 0x001ea80000300800 */
[----:B------:R-:W2:Y:S04]  /*58260*/  LDL.LU R59, [R1+0x106c] ;  /* 0x00106c00013b7983 */ /* 0x000ea80000300800 */
[----:B--2---:R-:W-:Y:S04]  /*58270*/  STL.64 [R1+0x4ff8], R58 ;  /* 0x004ff83a01007387 */ /* 0x004fe80000100a00 */
[----:B----4-:R-:W-:Y:S04]  /*58280*/  STL.64 [R1+0x4ff0], R56 ;  /* 0x004ff03801007387 */ /* 0x010fe80000100a00 */
[----:B-1----:R-:W2:Y:S04]  /*58290*/  LDL R46, [R1+0x68] ;  /* 0x00006800012e7983 */ /* 0x002ea80000100800 */
[----:B------:R-:W2:Y:S04]  /*582a0*/  LDL R47, [R1+0x6c] ;  /* 0x00006c00012f7983 */ /* 0x000ea80000100800 */
[----:B--2---:R-:W-:Y:S04]  /*582b0*/  STL.64 [R1+0x5000], R46 ;  /* 0x0050002e01007387 */ /* 0x004fe80000100a00 */
[----:B------:R-:W2:Y:S04]  /*582c0*/  LDL.LU R36, [R1+0x1070] ;  /* 0x0010700001247983 */ /* 0x000ea80000300800 */
[----:B------:R-:W2:Y:S04]  /*582d0*/  LDL.LU R37, [R1+0x1074] ;  /* 0x0010740001257983 */ /* 0x000ea80000300800 */
[----:B------:R-:W4:Y:S04]  /*582e0*/  LDL.LU R38, [R1+0x1078] ;  /* 0x0010780001267983 */ /* 0x000f280000300800 */
[----:B------:R-:W4:Y:S04]  /*582f0*/  LDL.LU R39, [R1+0x107c] ;  /* 0x00107c0001277983 */ /* 0x000f280000300800 */
[----:B----4-:R-:W-:Y:S04]  /*58300*/  STL.64 [R1+0x5010], R38 ;  /* 0x0050102601007387 */ /* 0x010fe80000100a00 */
[----:B--2---:R-:W-:Y:S04]  /*58310*/  STL.64 [R1+0x5008], R36 ;  /* 0x0050082401007387 */ /* 0x004fe80000100a00 */
[----:B------:R-:W2:Y:S04]  /*58320*/  LDL R34, [R1+0x78] ;  /* 0x0000780001227983 */ /* 0x000ea80000100800 */
[----:B------:R-:W2:Y:S01]  /*58330*/  LDL R35, [R1+0x7c] ;  /* 0x00007c0001237983 */ /* 0x000ea20000100800 */
[----:B------:R-:W-:-:S03]  /*58340*/  IMAD.MOV.U32 R13, RZ, RZ, R43 ;  /* 0x000000ffff0d7224 */ /* 0x000fc600078e002b */
[----:B--2---:R0:W-:Y:S04]  /*58350*/  STL.64 [R1+0x5018], R34 ;  /* 0x0050182201007387 */ /* 0x0041e80000100a00 */
[----:B------:R-:W2:Y:S04]  /*58360*/  LDL.LU R16, [R1+0x1080] ;  /* 0x0010800001107983 */ /* 0x000ea80000300800 */
[----:B------:R-:W2:Y:S04]  /*58370*/  LDL.LU R17, [R1+0x1084] ;  /* 0x0010840001117983 */ /* 0x000ea80000300800 */
[----:B---3--:R-:W2:Y:S04]  /*58380*/  LDL.LU R18, [R1+0x1088] ;  /* 0x0010880001127983 */ /* 0x008ea80000300800 */
[----:B------:R-:W2:Y:S04]  /*58390*/  LDL.LU R19, [R1+0x108c] ;  /* 0x00108c0001137983 */ /* 0x000ea80000300800 */
[----:B------:R-:W3:Y:S04]  /*583a0*/  LDL.LU R32, [R1+0x10b0] ;  /* 0x0010b00001207983 */ /* 0x000ee80000300800 */
[----:B------:R-:W3:Y:S04]  /*583b0*/  LDL.LU R33, [R1+0x10b4] ;  /* 0x0010b40001217983 */ /* 0x000ee80000300800 */
[----:B0-----:R-:W3:Y:S04]  /*583c0*/  LDL.LU R34, [R1+0x10b8] ;  /* 0x0010b80001227983 */ /* 0x001ee80000300800 */
[----:B------:R-:W3:Y:S04]  /*583d0*/  LDL.LU R35, [R1+0x10bc] ;  /* 0x0010bc0001237983 */ /* 0x000ee80000300800 */
[----:B------:R-:W3:Y:S04]  /*583e0*/  LDL.64 R42, [R1+0xa8] ;  /* 0x0000a800012a7983 */ /* 0x000ee80000100a00 */
[----:B------:R-:W4:Y:S04]  /*583f0*/  LDL R54, [R1+0x88] ;  /* 0x0000880001367983 */ /* 0x000f280000100800 */
[----:B------:R-:W4:Y:S04]  /*58400*/  LDL R55, [R1+0x8c] ;  /* 0x00008c0001377983 */ /* 0x000f280000100800 */
[----:B------:R-:W2:Y:S04]  /*58410*/  LDL.LU R36, [R1+0x10a0] ;  /* 0x0010a00001247983 */ /* 0x000ea80000300800 */
[----:B------:R-:W2:Y:S04]  /*58420*/  LDL.LU R37, [R1+0x10a4] ;  /* 0x0010a40001257983 */ /* 0x000ea80000300800 */
[----:B------:R-:W2:Y:S04]  /*58430*/  LDL.LU R38, [R1+0x10a8] ;  /* 0x0010a80001267983 */ /* 0x000ea80000300800 */
[----:B------:R-:W2:Y:S04]  /*58440*/  LDL.LU R39, [R1+0x10ac] ;  /* 0x0010ac0001277983 */ /* 0x000ea80000300800 */
[----:B------:R-:W2:Y:S04]  /*58450*/  LDL.64 R46, [R1+0x98] ;  /* 0x00009800012e7983 */ /* 0x000ea80000100a00 */
        /* <DEDUP_REMOVED lines=20> */
[----:B------:R0:W-:Y:S04]  /*585a0*/  STL.64 [R1+0x4ef8], R14 ;  /* 0x004ef80e01007387 */ /* 0x0001e80000100a00 */
[----:B------:R-:W-:Y:S04]  /*585b0*/  STL [R1+0x4ef0], R13 ;  /* 0x004ef00d01007387 */ /* 0x000fe80000100800 */
[----:B0-----:R-:W4:Y:S04]  /*585c0*/  LDL R14, [R1+0x18] ;  /* 0x00001800010e7983 */ /* 0x001f280000100800 */
[----:B------:R-:W4:Y:S01]  /*585d0*/  LDL R15, [R1+0x1c] ;  /* 0x00001c00010f7983 */ /* 0x000f220000100800 */
[C---:B---3--:R-:W-:Y:S08]  /*585e0*/  HMMA.16816.F32.BF16 R32, R48.reuse, R42, R32 ;  /* 0x0000002a3020723c */ /* 0x048ff00000041820 */
[----:B--2---:R-:W-:Y:S01]  /*585f0*/  HMMA.16816.F32.BF16 R36, R48, R46, R36 ;  /* 0x0000002e3024723c */ /* 0x004fe20000041824 */
[----:B------:R-:W-:-:S02]  /*58600*/  IMAD.MOV.U32 R3, RZ, RZ, R42 ;  /* 0x000000ffff037224 */ /* 0x000fc400078e002a */
[----:B------:R-:W-:Y:S02]  /*58610*/  IMAD.MOV.U32 R0, RZ, RZ, R43 ;  /* 0x000000ffff007224 */ /* 0x000fe400078e002b */
[----:B------:R-:W2:Y:S01]  /*58620*/  LDL.LU.64 R42, [R1+0x5020] ;  /* 0x00502000012a7983 */ /* 0x000ea20000300a00 */
[----:B------:R-:W-:Y:S02]  /*58630*/  IMAD.MOV.U32 R61, RZ, RZ, R46 ;  /* 0x000000ffff3d7224 */ /* 0x000fe400078e002e */
[----:B------:R-:W-:Y:S01]  /*58640*/  IMAD.MOV.U32 R60, RZ, RZ, R47 ;  /* 0x000000ffff3c7224 */ /* 0x000fe200078e002f */
[----:B----4-:R-:W-:Y:S02]  /*58650*/  HMMA.16816.F32.BF16 R52, R48, R54, R56 ;  /* 0x000000363034723c */ /* 0x010fe40000041838 */
[----:B------:R-:W-:Y:S02]  /*58660*/  IMAD.MOV.U32 R29, RZ, RZ, R34 ;  /* 0x000000ffff1d7224 */ /* 0x000fe400078e0022 */
[----:B------:R-:W-:-:S02]  /*58670*/  IMAD.MOV.U32 R28, RZ, RZ, R35 ;  /* 0x000000ffff1c7224 */ /* 0x000fc400078e0023 */
[----:B------:R-:W3:Y:S04]  /*58680*/  LDL.LU.64 R34, [R1+0x5018] ;  /* 0x0050180001227983 */ /* 0x000ee80000300a00 */
[----:B------:R-:W-:Y:S04]  /*58690*/  STL.64 [R1+0x10a0], R36 ;  /* 0x0010a02401007387 */ /* 0x000fe80000100a00 */
[----:B------:R0:W-:Y:S04]  /*586a0*/  STL.64 [R1+0x10a8], R38 ;  /* 0x0010a82601007387 */ /* 0x0001e80000100a00 */
[----:B0-----:R-:W4:Y:S04]  /*586b0*/  LDL.LU.64 R38, [R1+0x5010] ;  /* 0x0050100001267983 */ /* 0x001f280000300a00 */
[----:B------:R-:W4:Y:S04]  /*586c0*/  LDL.LU.64 R36, [R1+0x5008] ;  /* 0x0050080001247983 */ /* 0x000f280000300a00 */
[----:B------:R-:W4:Y:S04]  /*586d0*/  LDL.LU.64 R46, [R1+0x5000] ;  /* 0x00500000012e7983 */ /* 0x000f280000300a00 */
[----:B------:R-:W2:Y:S04]  /*586e0*/  LDL.LU.64 R58, [R1+0x4ff8] ;  /* 0x004ff800013a7983 */ /* 0x000ea80000300a00 */
[----:B------:R-:W2:Y:S04]  /*586f0*/  LDL.LU.64 R56, [R1+0x4ff0] ;  /* 0x004ff00001387983 */ /* 0x000ea80000300a00 */
[----:B------:R-:W-:Y:S04]  /*58700*/  STL.64 [R1+0x18b0], R52 ;  /* 0x0018b03401007387 */ /* 0x000fe80000100a00 */
[----:B------:R0:W-:Y:S04]  /*58710*/  STL.64 [R1+0x18b8], R54 ;  /* 0x0018b83601007387 */ /* 0x0001e80000100a00 */
[----:B0-----:R-:W2:Y:S01]  /*58720*/  LDL.LU.64 R54, [R1+0x4fe8] ;  /* 0x004fe80001367983 */ /* 0x001ea20000300a00 */
[----:B------:R-:W-:-:S02]  /*58730*/  IMAD.MOV.U32 R41, RZ, RZ, R32 ;  /* 0x000000ffff297224 */ /* 0x000fc400078e0020 */
[----:B------:R-:W-:Y:S02]  /*58740*/  IMAD.MOV.U32 R40, RZ, RZ, R33 ;  /* 0x000000ffff287224 */ /* 0x000fe400078e0021 */
[C---:B---3--:R-:W-:Y:S01]  /*58750*/  HMMA.16816.F32.BF16 R32, R48.reuse, R34, R16 ;  /* 0x000000223020723c */ /* 0x048fe20000041810 */
[----:B------:R-:W3:Y:S07]  /*58760*/  LDL.LU.64 R18, [R1+0x4fe0] ;  /* 0x004fe00001127983 */ /* 0x000eee0000300a00 */
[C---:B----4-:R-:W-:Y:S11]  /*58770*/  HMMA.16816.F32.BF16 R44, R48.reuse, R46, R36 ;  /* 0x0000002e302c723c */ /* 0x050ff60000041824 */
[----:B------:R-:W-:Y:S04]  /*58780*/  STL.64 [R1+0x18a0], R32 ;  /* 0x0018a02001007387 */ /* 0x000fe80000100a00 */
[----:B------:R0:W-:Y:S04]  /*58790*/  STL.64 [R1+0x18a8], R34 ;  /* 0x0018a82201007387 */ /* 0x0001e80000100a00 */
[----:B0-----:R-:W4:Y:S04]  /*587a0*/  LDL.LU.64 R34, [R1+0x4fd8] ;  /* 0x004fd80001227983 */ /* 0x001f280000300a00 */
[----:B------:R-:W4:Y:S04]  /*587b0*/  LDL.LU.64 R32, [R1+0x4fd0] ;  /* 0x004fd00001207983 */ /* 0x000f280000300a00 */
[----:B------:R-:W4:Y:S04]  /*587c0*/  LDL.LU.64 R38, [R1+0x4fc8] ;  /* 0x004fc80001267983 */ /* 0x000f280000300a00 */
[----:B------:R-:W-:Y:S04]  /*587d0*/  STL.64 [R1+0x1890], R44 ;  /* 0x0018902c01007387 */ /* 0x000fe80000100a00 */
[----:B------:R0:W-:Y:S01]  /*587e0*/  STL.64 [R1+0x1898], R46 ;  /* 0x0018982e01007387 */ /* 0x0001e20000100a00 */
[C---:B--2---:R-:W-:Y:S03]  /*587f0*/  HMMA.16816.F32.BF16 R52, R48.reuse, R54, R56 ;  /* 0x000000363034723c */ /* 0x044fe60000041838 */
[----:B0-----:R-:W2:Y:S04]  /*58800*/  LDL.LU.64 R46, [R1+0x4fc0] ;  /* 0x004fc000012e7983 */ /* 0x001ea80000300a00 */
[----:B------:R-:W2:Y:S04]  /*58810*/  LDL.LU.64 R44, [R1+0x4fb8] ;  /* 0x004fb800012c7983 */ /* 0x000ea80000300a00 */
[----:B------:R-:W2:Y:S08]  /*58820*/  LDL.LU.64 R58, [R1+0x4fb0] ;  /* 0x004fb000013a7983 */ /* 0x000eb00000300a00 */
[----:B------:R-:W-:Y:S04]  /*58830*/  STL.64 [R1+0x1880], R52 ;  /* 0x0018803401007387 */ /* 0x000fe80000100a00 */
[----:B------:R0:W-:Y:S04]  /*58840*/  STL.64 [R1+0x1888], R54 ;  /* 0x0018883601007387 */ /* 0x0001e80000100a00 */
[----:B0-----:R-:W2:Y:S04]  /*58850*/  LDL.LU.64 R54, [R1+0x4fa8] ;  /* 0x004fa80001367983 */ /* 0x001ea80000300a00 */
[----:B------:R-:W2:Y:S01]  /*58860*/  LDL.LU.64 R52, [R1+0x4fa0] ;  /* 0x004fa00001347983 */ /* 0x000ea20000300a00 */
[----:B---3--:R-:W-:Y:S03]  /*58870*/  HMMA.16816.F32.BF16 R16, R48, R18, R8 ;  /* 0x000000123010723c */ /* 0x008fe60000041808 */
[----:B------:R-:W3:Y:S04]  /*58880*/  LDL.LU.64 R10, [R1+0x4f98] ;  /* 0x004f9800010a7983 */ /* 0x000ee80000300a00 */
[----:B------:R-:W3:-:S12]  /*58890*/  LDL.LU.64 R8, [R1+0x4f90] ;  /* 0x004f900001087983 */ /* 0x000ed80000300a00 */
[----:B------:R-:W-:Y:S01]  /*588a0*/  STL.64 [R1+0x1870], R16 ;  /* 0x0018701001007387 */ /* 0x000fe20000100a00 */
[C---:B----4-:R-:W-:Y:S03]  /*588b0*/  HMMA.16816.F32.BF16 R36, R48.reuse, R38, R32 ;  /* 0x000000263024723c */ /* 0x050fe60000041820 */
[----:B------:R0:W-:Y:S04]  /*588c0*/  STL.64 [R1+0x1878], R18 ;  /* 0x0018781201007387 */ /* 0x0001e80000100a00 */
[----:B0-----:R-:W3:Y:S04]  /*588d0*/  LDL.LU.64 R18, [R1+0x4f88] ;  /* 0x004f880001127983 */ /* 0x001ee80000300a00 */
[----:B------:R-:W4:Y:S04]  /*588e0*/  LDL.LU.64 R34, [R1+0x4f80] ;  /* 0x004f800001227983 */ /* 0x000f280000300a00 */
[----:B------:R-:W4:Y:S01]  /*588f0*/  LDL.LU.64 R32, [R1+0x4f78] ;  /* 0x004f780001207983 */ /* 0x000f220000300a00 */
[C---:B--2---:R-:W-:Y:S03]  /*58900*/  HMMA.16816.F32.BF16 R56, R48.reuse, R58, R44 ;  /* 0x0000003a3038723c */ /* 0x044fe6000004182c */
[----:B------:R-:W-:Y:S04]  /*58910*/  STL.64 [R1+0x1860], R36 ;  /* 0x0018602401007387 */ /* 0x000fe80000100a00 */
[----:B------:R0:W-:Y:S04]  /*58920*/  STL.64 [R1+0x1868], R38 ;  /* 0x0018682601007387 */ /* 0x0001e80000100a00 */
[----:B0-----:R-:W2:Y:S04]  /*58930*/  LDL.LU.64 R38, [R1+0x4f70] ;  /* 0x004f700001267983 */ /* 0x001ea80000300a00 */
[----:B------:R-:W2:Y:S04]  /*58940*/  LDL.LU.64 R36, [R1+0x4f68] ;  /* 0x004f680001247983 */ /* 0x000ea80000300a00 */
        /* <DEDUP_REMOVED lines=8> */
[----:B------:R-:W4:Y:S04]  /*589d0*/  LDL.LU.64 R52, [R1+0x4f38] ;  /* 0x004f380001347983 */ /* 0x000f280000300a00 */
[----:B------:R-:W-:Y:S04]  /*589e0*/  STL.64 [R1+0x1840], R12 ;  /* 0x0018400c01007387 */ /* 0x000fe80000100a00 */
[----:B------:R-:W-:Y:S01]  /*589f0*/  STL.64 [R1+0x1848], R14 ;  /* 0x0018480e01007387 */ /* 0x000fe20000100a00 */
[----:B---3--:R-:W-:Y:S01]  /*58a00*/  HMMA.16816.F32.BF16 R8, R48, R18, R8 ;  /* 0x000000123008723c */ /* 0x008fe20000041808 */
[----:B--2---:R-:W-:-:S02]  /*58a10*/  IMAD.MOV.U32 R16, RZ, RZ, R55 ;  /* 0x000000ffff107224 */ /* 0x004fc400078e0037 */
[----:B------:R-:W2:-:S15]  /*58a20*/  LDL.LU R55, [R1+0x4f30] ;  /* 0x004f300001377983 */ /* 0x000e9e0000300800 */
[----:B------:R-:W-:Y:S01]  /*58a30*/  NOP ;  /* 0x0000000000007918 */ /* 0x000fe20000000000 */
[----:B------:R-:W-:Y:S04]  /*58a40*/  STL.64 [R1+0x1830], R8 ;  /* 0x0018300801007387 */ /* 0x000fe80000100a00 */
[----:B------:R0:W-:Y:S04]  /*58a50*/  STL.64 [R1+0x1838], R10 ;  /* 0x0018380a01007387 */ /* 0x0001e80000100a00 */
[----:B------:R-:W3:Y:S01]  /*58a60*/  LDL.LU R17, [R1+0xfd4] ;  /* 0x000fd40001117983 */ /* 0x000ee20000300800 */
[----:B------:R-:W-:Y:S01]  /*58a70*/  MOV R18, R46 ;  /* 0x0000002e00127202 */ /* 0x000fe20000000f00 */
[----:B------:R-:W-:-:S02]  /*58a80*/  IMAD.MOV.U32 R19, RZ, RZ, R47 ;  /* 0x000000ffff137224 */ /* 0x000fc400078e002f */
[----:B------:R-:W3:Y:S04]  /*58a90*/  LDL.LU R46, [R1+0x4f2c] ;  /* 0x004f2c00012e7983 */ /* 0x000ee80000300800 */
[----:B------:R-:W3:Y:S01]  /*58aa0*/  LDL.LU R47, [R1+0x4f28] ;  /* 0x004f2800012f7983 */ /* 0x000ee20000300800 */
[----:B0-----:R-:W-:Y:S03]  /*58ab0*/  HMMA.16816.F32.BF16 R8, R48, R58, R20 ;  /* 0x0000003a3008723c */ /* 0x001fe60000041814 */
[----:B------:R-:W-:Y:S04]  /*58ac0*/  STL.64 [R1+0x4e10], R58 ;  /* 0x004e103a01007387 */ /* 0x000fe80000100a00 */
[----:B------:R-:W-:-:S12]  /*58ad0*/  STL.64 [R1+0x4e08], R56 ;  /* 0x004e083801007387 */ /* 0x000fd80000100a00 */
[----:B------:R-:W-:Y:S04]  /*58ae0*/  STL.64 [R1+0x1820], R8 ;  /* 0x0018200801007387 */ /* 0x000fe80000100a00 */
[----:B------:R-:W-:Y:S01]  /*58af0*/  STL.64 [R1+0x1828], R10 ;  /* 0x0018280a01007387 */ /* 0x000fe20000100a00 */
[----:B--2---:R-:W-:Y:S03]  /*58b00*/  HMMA.16816.F32.BF16 R4, R48, R54, R4 ;  /* 0x000000363004723c */ /* 0x004fe60000041804 */
[----:B------:R-:W-:Y:S04]  /*58b10*/  STL.64 [R1+0x4e00], R54 ;  /* 0x004e003601007387 */ /* 0x000fe80000100a00 */
[----:B----4-:R-:W-:-:S12]  /*58b20*/  STL.64 [R1+0x4df8], R52 ;  /* 0x004df83401007387 */ /* 0x010fd80000100a00 */
[----:B------:R-:W-:Y:S04]  /*58b30*/  STL.64 [R1+0x1810], R4 ;  /* 0x0018100401007387 */ /* 0x000fe80000100a00 */
[----:B------:R3:W-:Y:S04]  /*58b40*/  STL.64 [R1+0x1818], R6 ;  /* 0x0018180601007387 */ /* 0x0007e80000100a00 */
[----:B------:R-:W2:Y:S01]  /*58b50*/  LDL.LU R12, [R1+0xfb0] ;  /* 0x000fb000010c7983 */ /* 0x000ea20000300800 */
[----:B---3--:R-:W-:Y:S01]  /*58b60*/  HMMA.16816.F32.BF16 R4, R48, R46, R24 ;  /* 0x0000002e3004723c */ /* 0x008fe20000041818 */
[----:B------:R-:W-:-:S02]  /*58b70*/  IMAD.MOV.U32 R52, RZ, RZ, R39 ;  /* 0x000000ffff347224 */ /* 0x000fc400078e0027 */
[----:B------:R-:W-:Y:S02]  /*58b80*/  IMAD.MOV.U32 R53, RZ, RZ, R38 ;  /* 0x000000ffff357224 */ /* 0x000fe400078e0026 */
[----:B------:R-:W-:Y:S02]  /*58b90*/  IMAD.MOV.U32 R54, RZ, RZ, R43 ;  /* 0x000000ffff367224 */ /* 0x000fe400078e002b */
[----:B------:R-:W-:-:S12]  /*58ba0*/  IMAD.MOV.U32 R55, RZ, RZ, R42 ;  /* 0x000000ffff377224 */ /* 0x000fd800078e002a */
[----:B------:R-:W-:Y:S04]  /*58bb0*/  STL.64 [R1+0x1800], R4 ;  /* 0x0018000401007387 */ /* 0x000fe80000100a00 */
[----:B------:R0:W-:Y:S04]  /*58bc0*/  STL.64 [R1+0x1808], R6 ;  /* 0x0018080601007387 */ /* 0x0001e80000100a00 */
[----:B------:R-:W2:Y:S04]  /*58bd0*/  LDL.LU R13, [R1+0xfb4] ;  /* 0x000fb400010d7983 */ /* 0x000ea80000300800 */
[----:B------:R-:W2:Y:S04]  /*58be0*/  LDL.LU R14, [R1+0xfb8] ;  /* 0x000fb800010e7983 */ /* 0x000ea80000300800 */
[----:B------:R-:W2:Y:S04]  /*58bf0*/  LDL.LU R15, [R1+0xfbc] ;  /* 0x000fbc00010f7983 */ /* 0x000ea80000300800 */
[----:B------:R-:W3:Y:S04]  /*58c00*/  LDL.LU R39, [R1+0x4f24] ;  /* 0x004f240001277983 */ /* 0x000ee80000300800 */
[----:B------:R-:W4:Y:S04]  /*58c10*/  LDL.LU R38, [R1+0x4f20] ;  /* 0x004f200001267983 */ /* 0x000f280000300800 */
[----:B------:R-:W2:Y:S04]  /*58c20*/  LDL.LU R43, [R1+0x4f1c] ;  /* 0x004f1c00012b7983 */ /* 0x000ea80000300800 */
[----:B------:R-:W3:Y:S04]  /*58c30*/  LDL.LU R42, [R1+0x4f18] ;  /* 0x004f1800012a7983 */ /* 0x000ee80000300800 */
[----:B------:R-:W4:Y:S04]  /*58c40*/  LDL.LU R8, [R1+0xfa0] ;  /* 0x000fa00001087983 */ /* 0x000f280000300800 */
[----:B------:R-:W4:Y:S04]  /*58c50*/  LDL.LU R9, [R1+0xfa4] ;  /* 0x000fa40001097983 */ /* 0x000f280000300800 */
[----:B------:R-:W4:Y:S04]  /*58c60*/  LDL.LU R10, [R1+0xfa8] ;  /* 0x000fa800010a7983 */ /* 0x000f280000300800 */
[----:B------:R-:W4:Y:S04]  /*58c70*/  LDL.LU R11, [R1+0xfac] ;  /* 0x000fac00010b7983 */ /* 0x000f280000300800 */
[----:B------:R-:W4:Y:S04]  /*58c80*/  LDL.LU R24, [R1+0xf90] ;  /* 0x000f900001187983 */ /* 0x000f280000300800 */
[----:B------:R-:W4:Y:S01]  /*58c90*/  LDL.LU R25, [R1+0xf94] ;  /* 0x000f940001197983 */ /* 0x000f220000300800 */
[----:B--2---:R-:W-:-:S02]  /*58ca0*/  IMAD.MOV.U32 R27, RZ, RZ, R43 ;  /* 0x000000ffff1b7224 */ /* 0x004fc400078e002b */
[----:B---3--:R-:W-:Y:S02]  /*58cb0*/  IMAD.MOV.U32 R26, RZ, RZ, R42 ;  /* 0x000000ffff1a7224 */ /* 0x008fe400078e002a */
[----:B------:R-:W0:Y:S04]  /*58cc0*/  LDL.LU R42, [R1+0x4f14] ;  /* 0x004f1400012a7983 */ /* 0x000e280000300800 */
[----:B------:R-:W0:Y:S04]  /*58cd0*/  LDL.LU R43, [R1+0x4f10] ;  /* 0x004f1000012b7983 */ /* 0x000e280000300800 */
[----:B------:R-:W2:Y:S04]  /*58ce0*/  LDL.LU R20, [R1+0xf80] ;  /* 0x000f800001147983 */ /* 0x000ea80000300800 */
[----:B------:R-:W2:Y:S04]  /*58cf0*/  LDL.LU R21, [R1+0xf84] ;  /* 0x000f840001157983 */ /* 0x000ea80000300800 */
[----:B------:R-:W2:Y:S04]  /*58d00*/  LDL.LU R22, [R1+0xf88] ;  /* 0x000f880001167983 */ /* 0x000ea80000300800 */
[----:B------:R-:W2:Y:S04]  /*58d10*/  LDL.LU R23, [R1+0xf8c] ;  /* 0x000f8c0001177983 */ /* 0x000ea80000300800 */
[----:B------:R-:W3:Y:S04]  /*58d20*/  LDL.64 R58, [R1+0x128] ;  /* 0x00012800013a7983 */ /* 0x000ee80000100a00 */
[----:B------:R-:W-:Y:S04]  /*58d30*/  STL.64 [R1+0x4e60], R46 ;  /* 0x004e602e01007387 */ /* 0x000fe80000100a00 */
[----:B------:R-:W-:Y:S01]  /*58d40*/  STL [R1+0x4e58], R44 ;  /* 0x004e582c01007387 */ /* 0x000fe20000100800 */
[----:B0-----:R-:W-:Y:S03]  /*58d50*/  HMMA.16816.F32.BF16 R4, R48, R42, R16 ;  /* 0x0000002a3004723c */ /* 0x001fe60000041810 */
[----:B------:R-:W2:Y:S01]  /*58d60*/  LDL.LU R16, [R1+0xf70] ;  /* 0x000f700001107983 */ /* 0x000ea20000300800 */
[----:B----4-:R-:W-:-:S02]  /*58d70*/  IMAD.MOV.U32 R18, RZ, RZ, R38 ;  /* 0x000000ffff127224 */ /* 0x010fc400078e0026 */
[----:B------:R-:W-:-:S13]  /*58d80*/  IMAD.MOV.U32 R19, RZ, RZ, R39 ;  /* 0x000000ffff137224 */ /* 0x000fda00078e0027 */
[----:B------:R0:W-:Y:S04]  /*58d90*/  STL.64 [R1+0x17f0], R4 ;  /* 0x0017f00401007387 */ /* 0x0001e80000100a00 */
[----:B------:R1:W-:Y:S04]  /*58da0*/  STL.64 [R1+0x17f8], R6 ;  /* 0x0017f80601007387 */ /* 0x0003e80000100a00 */
[----:B------:R-:W4:Y:S04]  /*58db0*/  LDL.LU R17, [R1+0xf74] ;  /* 0x000f740001117983 */ /* 0x000f280000300800 */
[----:B------:R-:W2:Y:S04]  /*58dc0*/  LDL.LU R38, [R1+0x4f0c] ;  /* 0x004f0c0001267983 */ /* 0x000ea80000300800 */
[----:B------:R-:W2:Y:S04]  /*58dd0*/  LDL.LU R39, [R1+0x4f08] ;  /* 0x004f080001277983 */ /* 0x000ea80000300800 */
[----:B0-----:R-:W3:Y:S04]  /*58de0*/  LDL.LU R4, [R1+0xf60] ;  /* 0x000f600001047983 */ /* 0x001ee80000300800 */
[----:B------:R-:W3:Y:S01]  /*58df0*/  LDL.LU R5, [R1+0xf64] ;  /* 0x000f640001057983 */ /* 0x000ee20000300800 */
[----:B-1----:R-:W-:-:S02]  /*58e00*/  IMAD.MOV.U32 R6, RZ, RZ, R34 ;  /* 0x000000ffff067224 */ /* 0x002fc400078e0022 */
[----:B------:R-:W-:Y:S01]  /*58e10*/  IMAD.MOV.U32 R7, RZ, RZ, R35 ;  /* 0x000000ffff077224 */ /* 0x000fe200078e0023 */
[----:B------:R-:W3:Y:S04]  /*58e20*/  LDL.LU R34, [R1+0x4f04] ;  /* 0x004f040001227983 */ /* 0x000ee80000300800 */
[----:B------:R-:W3:Y:S04]  /*58e30*/  LDL.LU R35, [R1+0x4f00] ;  /* 0x004f000001237983 */ /* 0x000ee80000300800 */
[----:B------:R0:W-:Y:S04]  /*58e40*/  STL.64 [R1+0x4de0], R42 ;  /* 0x004de02a01007387 */ /* 0x0001e80000100a00 */
[----:B------:R-:W-:Y:S04]  /*58e50*/  STL.64 [R1+0x4dd8], R40 ;  /* 0x004dd82801007387 */ /* 0x000fe80000100a00 */
[----:B0-----:R-:W3:Y:S01]  /*58e60*/  LDL.64 R42, [R1+0x108] ;  /* 0x00010800012a7983 */ /* 0x001ee20000100a00 */
[----:B--2---:R-:W-:-:S15]  /*58e70*/  HMMA.16816.F32.BF16 R12, R48, R38, R12 ;  /* 0x00000026300c723c */ /* 0x004fde000004180c */
[----:B------:R-:W-:-:S04]  /*58e80*/  NOP ;  /* 0x0000000000007918 */ /* 0x000fc80000000000 */
[----:B------:R-:W-:Y:S04]  /*58e90*/  STL.64 [R1+0x17e0], R12 ;  /* 0x0017e00c01007387 */ /* 0x000fe80000100a00 */
[----:B------:R0:W-:Y:S04]  /*58ea0*/  STL.64 [R1+0x17e8], R14 ;  /* 0x0017e80e01007387 */ /* 0x0001e80000100a00 */
[----:B0-----:R-:W2:Y:S04]  /*58eb0*/  LDL.LU.64 R14, [R1+0x4ef8] ;  /* 0x004ef800010e7983 */ /* 0x001ea80000300a00 */
[----:B------:R-:W3:Y:S04]  /*58ec0*/  LDL.LU R13, [R1+0x4ef0] ;  /* 0x004ef000010d7983 */ /* 0x000ee80000300800 */
[----:B------:R0:W-:Y:S04]  /*58ed0*/  STL.64 [R1+0x4df0], R38 ;  /* 0x004df02601007387 */ /* 0x0001e80000100a00 */
[----:B------:R1:W-:Y:S01]  /*58ee0*/  STL.64 [R1+0x4de8], R36 ;  /* 0x004de82401007387 */ /* 0x0003e20000100a00 */
[----:B0-----:R-:W-:-:S02]  /*58ef0*/  IMAD.MOV.U32 R38, RZ, RZ, R31 ;  /* 0x000000ffff267224 */ /* 0x001fc400078e001f */
[----:B-1----:R-:W-:Y:S02]  /*58f00*/  IMAD.MOV.U32 R37, RZ, RZ, R30 ;  /* 0x000000ffff257224 */ /* 0x002fe400078e001e */
[----:B--2---:R-:W-:Y:S02]  /*58f10*/  IMAD.MOV.U32 R36, RZ, RZ, R15 ;  /* 0x000000ffff247224 */ /* 0x004fe400078e000f */
[----:B------:R-:W2:Y:S04]  /*58f20*/  LDL.LU R15, [R1+0x4eec] ;  /* 0x004eec00010f7983 */ /* 0x000ea80000300800 */
[----:B------:R-:W2:Y:S04]  /*58f30*/  LDL.LU R30, [R1+0x4ee8] ;  /* 0x004ee800011e7983 */ /* 0x000ea80000300800 */
[----:B------:R-:W2:Y:S01]  /*58f40*/  LDL.LU R31, [R1+0x4ee4] ;  /* 0x004ee400011f7983 */ /* 0x000ea20000300800 */
[----:B---3--:R-:W-:Y:S01]  /*58f50*/  HMMA.16816.F32.BF16 R8, R48, R34, R8 ;  /* 0x000000223008723c */ /* 0x008fe20000041808 */
[----:B------:R-:W-:-:S02]  /*58f60*/  IMAD.MOV.U32 R39, RZ, RZ, R14 ;  /* 0x000000ffff277224 */ /* 0x000fc400078e000e */
[----:B------:R-:W3:-:S15]  /*58f70*/  LDL.LU R14, [R1+0x4ee0] ;  /* 0x004ee000010e7983 */ /* 0x000ede0000300800 */
[----:B------:R-:W-:Y:S01]  /*58f80*/  NOP ;  /* 0x0000000000007918 */ /* 0x000fe20000000000 */
[----:B------:R-:W-:Y:S04]  /*58f90*/  STL.64 [R1+0x17d0], R8 ;  /* 0x0017d00801007387 */ /* 0x000fe80000100a00 */
[----:B------:R0:W-:Y:S04]  /*58fa0*/  STL.64 [R1+0x17d8], R10 ;  /* 0x0017d80a01007387 */ /* 0x0001e80000100a00 */
[----:B0-----:R-:W3:Y:S04]  /*58fb0*/  LDL.LU.64 R10, [R1+0x4ed8] ;  /* 0x004ed800010a7983 */ /* 0x001ee80000300a00 */
[----:B------:R-:W3:Y:S04]  /*58fc0*/  LDL.LU.64 R8, [R1+0x4ed0] ;  /* 0x004ed00001087983 */ /* 0x000ee80000300a00 */
        /* <DEDUP_REMOVED lines=8> */
[----:B------:R-:W-:Y:S04]  /*59050*/  STL.64 [R1+0x4e30], R30 ;  /* 0x004e301e01007387 */ /* 0x000fe80000100a00 */
[----:B------:R0:W-:Y:S04]  /*59060*/  STL.64 [R1+0x4e28], R28 ;  /* 0x004e281c01007387 */ /* 0x0001e80000100a00 */
[----:B0-----:R-:W3:Y:S04]  /*59070*/  LDL.LU R28, [R1+0xf30] ;  /* 0x000f3000011c7983 */ /* 0x001ee80000300800 */
[----:B------:R-:W3:Y:S04]  /*59080*/  LDL.LU R29, [R1+0xf34] ;  /* 0x000f3400011d7983 */ /* 0x000ee80000300800 */
[----:B------:R-:W3:Y:S04]  /*59090*/  LDL.LU R30, [R1+0xf38] ;  /* 0x000f3800011e7983 */ /* 0x000ee80000300800 */
[----:B------:R-:W3:Y:S01]  /*590a0*/  LDL.LU R31, [R1+0xf3c] ;  /* 0x000f3c00011f7983 */ /* 0x000ee20000300800 */
[----:B--2---:R-:W-:-:S15]  /*590b0*/  HMMA.16816.F32.BF16 R20, R48, R26, R20 ;  /* 0x0000001a3014723c */ /* 0x004fde0000041814 */
[----:B------:R-:W-:-:S04]  /*590c0*/  NOP ;  /* 0x0000000000007918 */ /* 0x000fc80000000000 */
[----:B------:R-:W-:Y:S04]  /*590d0*/  STL.64 [R1+0x17b0], R20 ;  /* 0x0017b01401007387 */ /* 0x000fe80000100a00 */
[----:B------:R0:W-:Y:S04]  /*590e0*/  STL.64 [R1+0x17b8], R22 ;  /* 0x0017b81601007387 */ /* 0x0001e80000100a00 */
[----:B0-----:R-:W4:Y:S04]  /*590f0*/  LDL.LU.64 R22, [R1+0x4ec0] ;  /* 0x004ec00001167983 */ /* 0x001f280000300a00 */
[----:B------:R-:W2:Y:S04]  /*59100*/  LDL.LU.64 R20, [R1+0x4eb8] ;  /* 0x004eb80001147983 */ /* 0x000ea80000300a00 */
[----:B------:R3:W-:Y:S04]  /*59110*/  STL.64 [R1+0x4e68], R26 ;  /* 0x004e681a01007387 */ /* 0x0007e80000100a00 */
[----:B------:R-:W2:Y:S04]  /*59120*/  LDL.LU R24, [R1+0xf40] ;  /* 0x000f400001187983 */ /* 0x000ea80000300800 */
[----:B------:R-:W2:Y:S01]  /*59130*/  LDL.LU R25, [R1+0xf44] ;  /* 0x000f440001197983 */ /* 0x000ea20000300800 */
[----:B---3--:R-:W-:-:S02]  /*59140*/  IMAD.MOV.U32 R26, RZ, RZ, R14 ;  /* 0x000000ffff1a7224 */ /* 0x008fc400078e000e */
[----:B------:R-:W-:Y:S01]  /*59150*/  IMAD.MOV.U32 R27, RZ, RZ, R15 ;  /* 0x000000ffff1b7224 */ /* 0x000fe200078e000f */
[----:B------:R-:W3:Y:S04]  /*59160*/  LDL.LU R14, [R1+0x4eb4] ;  /* 0x004eb400010e7983 */ /* 0x000ee80000300800 */
[----:B------:R-:W3:Y:S01]  /*59170*/  LDL.LU R15, [R1+0x4eb0] ;  /* 0x004eb000010f7983 */ /* 0x000ee20000300800 */
[----:B----4-:R-:W-:-:S15]  /*59180*/  HMMA.16816.F32.BF16 R16, R48, R22, R16 ;  /* 0x000000163010723c */ /* 0x010fde0000041810 */
[----:B------:R-:W-:-:S04]  /*59190*/  NOP ;  /* 0x0000000000007918 */ /* 0x000fc80000000000 */
[----:B------:R-:W-:Y:S04]  /*591a0*/  STL.64 [R1+0x17a0], R16 ;  /* 0x0017a01001007387 */ /* 0x000fe80000100a00 */
[----:B------:R0:W-:Y:S04]  /*591b0*/  STL.64 [R1+0x17a8], R18 ;  /* 0x0017a81201007387 */ /* 0x0001e80000100a00 */
[----:B0-----:R-:W4:Y:S04]  /*591c0*/  LDL.LU.64 R18, [R1+0x4ea8] ;  /* 0x004ea80001127983 */ /* 0x001f280000300a00 */
[----:B------:R-:W-:Y:S04]  /*591d0*/  STL [R1+0x4dd0], R23 ;  /* 0x004dd01701007387 */ /* 0x000fe80000100800 */
[----:B------:R-:W-:Y:S01]  /*591e0*/  STL [R1+0x4e70], R22 ;  /* 0x004e701601007387 */ /* 0x000fe20000100800 */
[----:B----4-:R-:W-:-:S15]  /*591f0*/  HMMA.16816.F32.BF16 R4, R48, R18, R4 ;  /* 0x000000123004723c */ /* 0x010fde0000041804 */
[----:B------:R-:W-:-:S04]  /*59200*/  NOP ;  /* 0x0000000000007918 */ /* 0x000fc80000000000 */
[----:B------:R-:W-:Y:S04]  /*59210*/  STL.64 [R1+0x1790], R4 ;  /* 0x0017900401007387 */ /* 0x000fe80000100a00 */
[----:B------:R0:W-:Y:S04]  /*59220*/  STL.64 [R1+0x1798], R6 ;  /* 0x0017980601007387 */ /* 0x0001e80000100a00 */
[----:B0-----:R-:W2:Y:S04]  /*59230*/  LDL.LU.64 R6, [R1+0x4ea0] ;  /* 0x004ea00001067983 */ /* 0x001ea80000300a00 */
[----:B------:R0:W-:Y:S04]  /*59240*/  STL.64 [R1+0x4e78], R18 ;  /* 0x004e781201007387 */ /* 0x0001e80000100a00 */
[----:B------:R-:W4:Y:S04]  /*59250*/  LDL.LU R16, [R1+0xf50] ;  /* 0x000f500001107983 */ /* 0x000f280000300800 */
[----:B------:R-:W4:Y:S04]  /*59260*/  LDL.LU R17, [R1+0xf54] ;  /* 0x000f540001117983 */ /* 0x000f280000300800 */
[----:B0-----:R-:W4:Y:S04]  /*59270*/  LDL.LU R18, [R1+0xf58] ;  /* 0x000f580001127983 */ /* 0x001f280000300800 */
[----:B------:R-:W4:Y:S04]  /*59280*/  LDL.LU R19, [R1+0xf5c] ;  /* 0x000f5c0001137983 */ /* 0x000f280000300800 */
[----:B---3--:R-:W-:Y:S01]  /*59290*/  STL.64 [R1+0x4db8], R14 ;  /* 0x004db80e01007387 */ /* 0x008fe20000100a00 */
[----:B------:R-:W-:-:S02]  /*592a0*/  IMAD.MOV.U32 R12, RZ, RZ, R58 ;  /* 0x000000ffff0c7224 */ /* 0x000fc400078e003a */
[----:B------:R-:W-:Y:S02]  /*592b0*/  IMAD.MOV.U32 R23, RZ, RZ, R8 ;  /* 0x000000ffff177224 */ /* 0x000fe400078e0008 */
[----:B------:R-:W-:Y:S01]  /*592c0*/  IMAD.MOV.U32 R22, RZ, RZ, R9 ;  /* 0x000000ffff167224 */ /* 0x000fe200078e0009 */
[C---:B----4-:R-:W-:Y:S08]  /*592d0*/  HMMA.16816.F32.BF16 R16, R48.reuse, R14, R16 ;  /* 0x0000000e3010723c */ /* 0x050ff00000041810 */
[C---:B--2---:R-:W-:Y:S11]  /*592e0*/  HMMA.16816.F32.BF16 R24, R48.reuse, R6, R24 ;  /* 0x000000063018723c */ /* 0x044ff60000041818 */
[----:B------:R-:W-:Y:S04]  /*592f0*/  STL.64 [R1+0x1780], R16 ;  /* 0x0017801001007387 */ /* 0x000fe80000100a00 */
[----:B------:R0:W-:Y:S02]  /*59300*/  STL.64 [R1+0x1788], R18 ;  /* 0x0017881201007387 */ /* 0x0001e40000100a00 */
[C---:B0-----:R-:W-:Y:S02]  /*59310*/  HMMA.16816.F32.BF16 R16, R48.reuse, R34, R28 ;  /* 0x000000223010723c */ /* 0x041fe4000004181c */
[----:B------:R-:W-:Y:S04]  /*59320*/  STL.64 [R1+0x4db0], R6 ;  /* 0x004db00601007387 */ /* 0x000fe80000100a00 */
[----:B------:R-:W-:Y:S04]  /*59330*/  STL.64 [R1+0x1770], R24 ;  /* 0x0017701801007387 */ /* 0x000fe80000100a00 */
[----:B------:R-:W-:Y:S09]  /*59340*/  STL.64 [R1+0x1778], R26 ;  /* 0x0017781a01007387 */ /* 0x000ff20000100a00 */
[----:B------:R-:W-:Y:S04]  /*59350*/  STL.64 [R1+0x1760], R16 ;  /* 0x0017601001007387 */ /* 0x000fe80000100a00 */
[----:B------:R0:W-:Y:S02]  /*59360*/  STL.64 [R1+0x1768], R18 ;  /* 0x0017681201007387 */ /* 0x0001e40000100a00 */
[----:B0-----:R-:W-:Y:S01]  /*59370*/  HMMA.16816.F32.BF16 R16, R48, R42, R36 ;  /* 0x0000002a3010723c */ /* 0x001fe20000041824 */
[----:B------:R-:W-:-:S15]  /*59380*/  MOV R7, R59 ;  /* 0x0000003b00077202 */ /* 0x000fde0000000f00 */
[----:B------:R-:W-:-:S03]  /*59390*/  NOP ;  /* 0x0000000000007918 */ /* 0x000fc60000000000 */
[----:B------:R-:W-:Y:S04]  /*593a0*/  STL.64 [R1+0x1750], R16 ;  /* 0x0017501001007387 */ /* 0x000fe80000100a00 */
[----:B------:R0:W-:Y:S02]  /*593b0*/  STL.64 [R1+0x1758], R18 ;  /* 0x0017581201007387 */ /* 0x0001e40000100a00 */
[----:B0-----:R-:W-:Y:S01]  /*593c0*/  HMMA.16816.F32.BF16 R16, R48, R58, R52 ;  /* 0x0000003a3010723c */ /* 0x001fe20000041834 */
[----:B------:R-:W-:Y:S02]  /*593d0*/  IMAD.MOV.U32 R58, RZ, RZ, R11 ;  /* 0x000000ffff3a7224 */ /* 0x000fe400078e000b */
[----:B------:R-:W-:-:S15]  /*593e0*/  IMAD.MOV.U32 R59, RZ, RZ, R10 ;  /* 0x000000ffff3b7224 */ /* 0x000fde00078e000a */
[----:B------:R-:W-:Y:S01]  /*593f0*/  NOP ;  /* 0x0000000000007918 */ /* 0x000fe20000000000 */
[----:B------:R0:W-:Y:S04]  /*59400*/  STL.64 [R1+0x1740], R16 ;  /* 0x0017401001007387 */ /* 0x0001e80000100a00 */
[----:B------:R1:W-:Y:S04]  /*59410*/  STL.64 [R1+0x1748], R18 ;  /* 0x0017481201007387 */ /* 0x0003e80000100a00 */
[----:B------:R2:W-:Y:S04]  /*59420*/  STL.64 [R1+0x4e80], R58 ;  /* 0x004e803a01007387 */ /* 0x0005e80000100a00 */
[----:B------:R-:W3:Y:S04]  /*59430*/  LDL.LU R8, [R1+0xd80] ;  /* 0x000d800001087983 */ /* 0x000ee80000300800 */
[----:B------:R-:W3:Y:S04]  /*59440*/  LDL.LU R9, [R1+0xd84] ;  /* 0x000d840001097983 */ /* 0x000ee80000300800 */
[----:B------:R-:W3:Y:S04]  /*59450*/  LDL.LU R10, [R1+0xd88] ;  /* 0x000d8800010a7983 */ /* 0x000ee80000300800 */
[----:B------:R-:W3:Y:S04]  /*59460*/  LDL.LU R11, [R1+0xd8c] ;  /* 0x000d8c00010b7983 */ /* 0x000ee80000300800 */
[----:B------:R-:W3:Y:S04]  /*59470*/  LDL.64 R46, [R1+0x138] ;  /* 0x00013800012e7983 */ /* 0x000ee80000100a00 */
[----:B------:R4:W-:Y:S04]  /*59480*/  STL.64 [R1+0x4e88], R22 ;  /* 0x004e881601007387 */ /* 0x0009e80000100a00 */
[----:B0-----:R-:W3:Y:S04]  /*59490*/  LDL.LU R16, [R1+0x790] ;  /* 0x0007900001107983 */ /* 0x001ee80000300800 */
[----:B------:R-:W3:Y:S04]  /*594a0*/  LDL.LU R17, [R1+0x794] ;  /* 0x0007940001117983 */ /* 0x000ee80000300800 */
[----:B-1----:R-:W3:Y:S04]  /*594b0*/  LDL.LU R18, [R1+0x798] ;  /* 0x0007980001127983 */ /* 0x002ee80000300800 */
[----:B------:R-:W3:Y:S01]  /*594c0*/  LDL.LU R19, [R1+0x79c] ;  /* 0x00079c0001137983 */ /* 0x000ee20000300800 */
[----:B--2---:R-:W-:-:S02]  /*594d0*/  IMAD.MOV.U32 R59, RZ, RZ, R20 ;  /* 0x000000ffff3b7224 */ /* 0x004fc400078e0014 */
[----:B------:R-:W-:Y:S01]  /*594e0*/  IMAD.MOV.U32 R58, RZ, RZ, R21 ;  /* 0x000000ffff3a7224 */ /* 0x000fe200078e0015 */
[----:B------:R-:W2:Y:S04]  /*594f0*/  LDL.LU R20, [R1+0x7a0] ;  /* 0x0007a00001147983 */ /* 0x000ea80000300800 */
[----:B------:R-:W2:Y:S04]  /*59500*/  LDL.LU R21, [R1+0x7a4] ;  /* 0x0007a40001157983 */ /* 0x000ea80000300800 */
[----:B----4-:R-:W2:Y:S04]  /*59510*/  LDL.LU R22, [R1+0x7a8] ;  /* 0x0007a80001167983 */ /* 0x010ea80000300800 */
[----:B------:R-:W2:Y:S04]  /*59520*/  LDL.LU R23, [R1+0x7ac] ;  /* 0x0007ac0001177983 */ /* 0x000ea80000300800 */
[----:B------:R-:W4:Y:S04]  /*59530*/  LDL.LU R52, [R1+0x780] ;  /* 0x0007800001347983 */ /* 0x000f280000300800 */
[----:B------:R-:W4:Y:S04]  /*59540*/  LDL.LU R53, [R1+0x784] ;  /* 0x0007840001357983 */ /* 0x000f280000300800 */
[----:B------:R-:W4:Y:S04]  /*59550*/  LDL.LU R54, [R1+0x788] ;  /* 0x0007880001367983 */ /* 0x000f280000300800 */
[----:B------:R-:W4:Y:S04]  /*59560*/  LDL.LU R55, [R1+0x78c] ;  /* 0x00078c0001377983 */ /* 0x000f280000300800 */
[----:B------:R-:W2:Y:S04]  /*59570*/  LDL.LU R24, [R1+0x770] ;  /* 0x0007700001187983 */ /* 0x000ea80000300800 */
[----:B------:R-:W2:Y:S04]  /*59580*/  LDL.LU R25, [R1+0x774] ;  /* 0x0007740001197983 */ /* 0x000ea80000300800 */
[----:B------:R-:W2:Y:S04]  /*59590*/  LDL.LU R26, [R1+0x778] ;  /* 0x00077800011a7983 */ /* 0x000ea80000300800 */
[----:B------:R-:W2:Y:S01]  /*595a0*/  LDL.LU R27, [R1+0x77c] ;  /* 0x00077c00011b7983 */ /* 0x000ea20000300800 */
[----:B------:R-:W-:-:S03]  /*595b0*/  IMAD.MOV.U32 R6, RZ, RZ, R42 ;  /* 0x000000ffff067224 */ /* 0x000fc600078e002a */
[----:B------:R-:W2:Y:S01]  /*595c0*/  LDL.64 R38, [R1+0xc8] ;  /* 0x0000c80001267983 */ /* 0x000ea20000100a00 */
[----:B------:R-:W-:Y:S02]  /*595d0*/  IMAD.MOV.U32 R4, RZ, RZ, R34 ;  /* 0x000000ffff047224 */ /* 0x000fe400078e0022 */
[----:B------:R-:W-:Y:S01]  /*595e0*/  IMAD.MOV.U32 R5, RZ, RZ, R43 ;  /* 0x000000ffff057224 */ /* 0x000fe200078e002b */
[----:B------:R-:W2:Y:S04]  /*595f0*/  LDL.LU R28, [R1+0x740] ;  /* 0x00074000011c7983 */ /* 0x000ea80000300800 */
[----:B------:R-:W2:Y:S04]  /*59600*/  LDL.LU R29, [R1+0x744] ;  /* 0x00074400011d7983 */ /* 0x000ea80000300800 */
[----:B------:R-:W2:Y:S04]  /*59610*/  LDL.LU R30, [R1+0x748] ;  /* 0x00074800011e7983 */ /* 0x000ea80000300800 */
[----:B------:R-:W2:Y:S04]  /*59620*/  LDL.LU R31, [R1+0x74c] ;  /* 0x00074c00011f7983 */ /* 0x000ea80000300800 */
[----:B------:R-:W-:Y:S04]  /*59630*/  STL.64 [R1+0x4e40], R6 ;  /* 0x004e400601007387 */ /* 0x000fe80000100a00 */
[----:B------:R0:W-:Y:S04]  /*59640*/  STL.64 [R1+0x4e38], R4 ;  /* 0x004e380401007387 */ /* 0x0001e80000100a00 */
[----:B0-----:R-:W2:Y:S04]  /*59650*/  LDL.LU R4, [R1+0x760] ;  /* 0x0007600001047983 */ /* 0x001ea80000300800 */
[----:B------:R-:W2:Y:S04]  /*59660*/  LDL.LU R5, [R1+0x764] ;  /* 0x0007640001057983 */ /* 0x000ea80000300800 */
[----:B------:R-:W2:Y:S04]  /*59670*/  LDL.LU R6, [R1+0x768] ;  /* 0x0007680001067983 */ /* 0x000ea80000300800 */
[----:B------:R-:W2:Y:S01]  /*59680*/  LDL.LU R7, [R1+0x76c] ;  /* 0x00076c0001077983 */ /* 0x000ea20000300800 */
[----:B---3--:R-:W-:Y:S03]  /*59690*/  HMMA.16816.F32.BF16 R48, R48, R46, R8 ;  /* 0x0000002e3030723c */ /* 0x008fe60000041808 */
[----:B------:R-:W2:Y:S04]  /*596a0*/  LDL.LU.64 R10, [R1+0x4e98] ;  /* 0x004e9800010a7983 */ /* 0x000ea80000300a00 */
[----:B------:R-:W2:Y:S01]  /*596b0*/  LDL.LU.64 R8, [R1+0x4e90] ;  /* 0x004e900001087983 */ /* 0x000ea20000300a00 */
[----:B------:R-:W-:-:S02]  /*596c0*/  IMAD.MOV.U32 R42, RZ, RZ, R45 ;  /* 0x000000ffff2a7224 */ /* 0x000fc400078e002d */
[----:B------:R-:W-:Y:S02]  /*596d0*/  IMAD.MOV.U32 R43, RZ, RZ, R13 ;  /* 0x000000ffff2b7224 */ /* 0x000fe400078e000d */
[----:B------:R-:W-:Y:S02]  /*596e0*/  IMAD.MOV.U32 R14, RZ, RZ, R46 ;  /* 0x000000ffff0e7224 */ /* 0x000fe400078e002e */
[----:B------:R-:W-:-:S05]  /*596f0*/  IMAD.MOV.U32 R13, RZ, RZ, R47 ;  /* 0x000000ffff0d7224 */ /* 0x000fca00078e002f */
[----:B------:R-:W-:Y:S04]  /*59700*/  STL.64 [R1+0xd80], R48 ;  /* 0x000d803001007387 */ /* 0x000fe80000100a00 */
[----:B------:R-:W-:Y:S04]  /*59710*/  STL.64 [R1+0xd88], R50 ;  /* 0x000d883201007387 */ /* 0x000fe80000100a00 */
[----:B------:R-:W3:Y:S04]  /*59720*/  LDL.LU R44, [R1+0x750] ;  /* 0x00075000012c7983 */ /* 0x000ee80000300800 */
[----:B------:R-:W3:Y:S04]  /*59730*/  LDL.LU R45, [R1+0x754] ;  /* 0x00075400012d7983 */ /* 0x000ee80000300800 */
[----:B------:R-:W3:Y:S04]  /*59740*/  LDL.LU R46, [R1+0x758] ;  /* 0x00075800012e7983 */ /* 0x000ee80000300800 */
[----:B------:R-:W3:Y:S01]  /*59750*/  LDL.LU R47, [R1+0x75c] ;  /* 0x00075c00012f7983 */ /* 0x000ee20000300800 */
[----:B--2---:R-:W-:Y:S03]  /*59760*/  HMMA.16816.F32.BF16 R56, R8, R58, R20 ;  /* 0x0000003a0838723c */ /* 0x004fe60000041814 */
[----:B------:R-:W2:-:S15]  /*59770*/  LDL.LU.64 R22, [R1+0x4e88] ;  /* 0x004e880001167983 */ /* 0x000e9e0000300a00 */
[----:B------:R-:W-:Y:S01]  /*59780*/  NOP ;  /* 0x0000000000007918 */ /* 0x000fe20000000000 */
[----:B------:R-:W-:Y:S04]  /*59790*/  STL.64 [R1+0x12c0], R56 ;  /* 0x0012c03801007387 */ /* 0x000fe80000100a00 */
[----:B------:R0:W-:Y:S04]  /*597a0*/  STL.64 [R1+0x12c8], R58 ;  /* 0x0012c83a01007387 */ /* 0x0001e80000100a00 */
[----:B0-----:R-:W4:Y:S01]  /*597b0*/  LDL.LU.64 R58, [R1+0x4e80] ;  /* 0x004e8000013a7983 */ /* 0x001f220000300a00 */
[----:B------:R-:W-:Y:S02]  /*597c0*/  IMAD.MOV.U32 R51, RZ, RZ, R0 ;  /* 0x000000ffff337224 */ /* 0x000fe400078e0000 */
[----:B------:R-:W0:Y:S01]  /*597d0*/  S2R R0, SR_TID.X ;  /* 0x0000000000007919 */ /* 0x000e220000002100 */
[C---:B------:R-:W-:Y:S08]  /*597e0*/  HMMA.16816.F32.BF16 R24, R8.reuse, R38, R24 ;  /* 0x000000260818723c */ /* 0x040ff00000041818 */
[----:B------:R-:W-:Y:S01]  /*597f0*/  HMMA.16816.F32.BF16 R40, R8, R42, R4 ;  /* 0x0000002a0828723c */ /* 0x000fe20000041804 */
[----:B------:R-:W-:-:S02]  /*59800*/  IMAD.MOV.U32 R50, RZ, RZ, R3 ;  /* 0x000000ffff327224 */ /* 0x000fc400078e0003 */
[----:B------:R-:W-:-:S05]  /*59810*/  IMAD.MOV.U32 R15, RZ, RZ, R39 ;  /* 0x000000ffff0f7224 */ /* 0x000fca00078e0027 */
[C---:B--2---:R-:W-:Y:S01]  /*59820*/  HMMA.16816.F32.BF16 R20, R8.reuse, R22, R16 ;  /* 0x000000160814723c */ /* 0x044fe20000041810 */
[----:B------:R-:W2:Y:S07]  /*59830*/  LDL.LU.64 R18, [R1+0x4e78] ;  /* 0x004e780001127983 */ /* 0x000eae0000300a00 */
[C---:B----4-:R-:W-:Y:S11]  /*59840*/  HMMA.16816.F32.BF16 R56, R8.reuse, R58, R52 ;  /* 0x0000003a0838723c */ /* 0x050ff60000041834 */
[----:B------:R-:W-:Y:S04]  /*59850*/  STL.64 [R1+0x12b0], R20 ;  /* 0x0012b01401007387 */ /* 0x000fe80000100a00 */
[----:B------:R1:W-:Y:S04]  /*59860*/  STL.64 [R1+0x12b8], R22 ;  /* 0x0012b81601007387 */ /* 0x0003e80000100a00 */
[----:B-1----:R-:W4:Y:S04]  /*59870*/  LDL.LU R22, [R1+0x4e70] ;  /* 0x004e700001167983 */ /* 0x002f280000300800 */
[----:B------:R-:W2:Y:S04]  /*59880*/  LDL.LU R52, [R1+0xf00] ;  /* 0x000f000001347983 */ /* 0x000ea80000300800 */
[----:B------:R-:W-:Y:S04]  /*59890*/  STL.64 [R1+0x12a0], R56 ;  /* 0x0012a03801007387 */ /* 0x000fe80000100a00 */
[----:B------:R1:W-:Y:S04]  /*598a0*/  STL.64 [R1+0x12a8], R58 ;  /* 0x0012a83a01007387 */ /* 0x0003e80000100a00 */
[----:B------:R-:W2:Y:S04]  /*598b0*/  LDL.LU R53, [R1+0xf04] ;  /* 0x000f040001357983 */ /* 0x000ea80000300800 */
[----:B------:R-:W2:Y:S04]  /*598c0*/  LDL.LU R54, [R1+0xf08] ;  /* 0x000f080001367983 */ /* 0x000ea80000300800 */
[----:B------:R-:W2:Y:S04]  /*598d0*/  LDL.LU R55, [R1+0xf0c] ;  /* 0x000f0c0001377983 */ /* 0x000ea80000300800 */
[----:B-1----:R-:W2:Y:S04]  /*598e0*/  LDL.64 R58, [R1+0x88] ;  /* 0x00008800013a7983 */ /* 0x002ea80000100a00 */
[----:B------:R0:W-:Y:S04]  /*598f0*/  STL.64 [R1+0x1290], R24 ;  /* 0x0012901801007387 */ /* 0x0001e80000100a00 */
[----:B------:R1:W-:Y:S01]  /*59900*/  STL.64 [R1+0x1298], R26 ;  /* 0x0012981a01007387 */ /* 0x0003e20000100a00 */
[----:B---3--:R-:W-:Y:S01]  /*59910*/  HMMA.16816.F32.BF16 R48, R8, R50, R44 ;  /* 0x000000320830723c */ /* 0x008fe2000004182c */
[----:B------:R-:W-:Y:S01]  /*59920*/  IMAD.MOV.U32 R23, RZ, RZ, R38 ;  /* 0x000000ffff177224 */ /* 0x000fe200078e0026 */
[C---:B0-----:R-:W-:Y:S01]  /*59930*/  LOP3.LUT R24, R0.reuse, 0x7, RZ, 0xc0, !PT ;  /* 0x0000000700187812 */ /* 0x041fe200078ec0ff */
[----:B-1----:R-:W3:Y:S04]  /*59940*/  LDL.LU.64 R26, [R1+0x4e68] ;  /* 0x004e6800011a7983 */ /* 0x002ee80000300a00 */
[----:B------:R-:W3:Y:S01]  /*59950*/  LDL.64 R38, [R1+0x78] ;  /* 0x0000780001267983 */ /* 0x000ee20000100a00 */
[----:B------:R-:W-:-:S03]  /*59960*/  IMAD.SHL.U32 R25, R0, 0x80, RZ ;  /* 0x0000008000197824 */ /* 0x000fc600078e00ff */
[----:B------:R-:W-:Y:S01]  /*59970*/  STL.64 [R1+0x4e50], R14 ;  /* 0x004e500e01007387 */ /* 0x000fe20000100a00 */
[----:B------:R-:W-:Y:S02]  /*59980*/  IMAD R24, R24, 0x110, RZ ;  /* 0x0000011018187824 */ /* 0x000fe400078e02ff */
[----:B------:R-:W-:Y:S01]  /*59990*/  IMAD.SHL.U32 R0, R0, 0x2, RZ ;  /* 0x0000000200007824 */ /* 0x000fe200078e00ff */
[----:B------:R0:W-:Y:S01]  /*599a0*/  STL.64 [R1+0x4e48], R12 ;  /* 0x004e480c01007387 */ /* 0x0001e20000100a00 */
[----:B------:R-:W-:Y:S02]  /*599b0*/  IMAD.MOV.U32 R2, RZ, RZ, R35 ;  /* 0x000000ffff027224 */ /* 0x000fe400078e0023 */
[----:B------:R-:W-:Y:S01]  /*599c0*/  IMAD.MOV.U32 R34, RZ, RZ, R61 ;  /* 0x000000ffff227224 */ /* 0x000fe200078e003d */
[----:B------:R-:W-:Y:S01]  /*599d0*/  LOP3.LUT R0, R24, 0x10, R0, 0x78, !PT ;  /* 0x0000001018007812 */ /* 0x000fe200078e7800 */
[----:B------:R-:W-:Y:S01]  /*599e0*/  IMAD.MOV.U32 R35, RZ, RZ, R60 ;  /* 0x000000ffff237224 */ /* 0x000fe200078e003c */
[----:B0-----:R-:W3:Y:S04]  /*599f0*/  LDL.LU R12, [R1+0xef0] ;  /* 0x000ef000010c7983 */ /* 0x001ee80000300800 */
[----:B------:R-:W3:Y:S04]  /*59a00*/  LDL.LU R13, [R1+0xef4] ;  /* 0x000ef400010d7983 */ /* 0x000ee80000300800 */
[----:B------:R-:W3:Y:S04]  /*59a10*/  LDL.LU R14, [R1+0xef8] ;  /* 0x000ef800010e7983 */ /* 0x000ee80000300800 */
[----:B------:R-:W3:Y:S04]  /*59a20*/  LDL.LU R15, [R1+0xefc] ;  /* 0x000efc00010f7983 */ /* 0x000ee80000300800 */
[----:B------:R-:W4:Y:S04]  /*59a30*/  LDL.LU R4, [R1+0xee0] ;  /* 0x000ee00001047983 */ /* 0x000f280000300800 */
[----:B------:R-:W-:Y:S04]  /*59a40*/  STL.64 [R1+0x1280], R40 ;  /* 0x0012802801007387 */ /* 0x000fe80000100a00 */
[----:B------:R0:W-:Y:S01]  /*59a50*/  STL.64 [R1+0x1288], R42 ;  /* 0x0012882a01007387 */ /* 0x0001e20000100a00 */
[----:B------:R-:W-:-:S03]  /*59a60*/  LOP3.LUT R0, R0, 0x800, R25, 0xf8, !PT ;  /* 0x0000080000007812 */ /* 0x000fc600078ef819 */
[----:B------:R-:W4:Y:S04]  /*59a70*/  LDL.LU R5, [R1+0xee4] ;  /* 0x000ee40001057983 */ /* 0x000f280000300800 */
[----:B------:R-:W4:Y:S04]  /*59a80*/  LDL.LU R6, [R1+0xee8] ;  /* 0x000ee80001067983 */ /* 0x000f280000300800 */
[----:B------:R-:W4:Y:S01]  /*59a90*/  LDL.LU R7, [R1+0xeec] ;  /* 0x000eec0001077983 */ /* 0x000f220000300800 */
[----:B------:R-:W-:Y:S01]  /*59aa0*/  LOP3.LUT R0, R0, 0x20, RZ, 0x3c, !PT ;  /* 0x0000002000007812 */ /* 0x000fe200078e3cff */
[C---:B------:R-:W-:Y:S02]  /*59ab0*/  HMMA.16816.F32.BF16 R32, R8.reuse, R34, R28 ;  /* 0x000000220820723c */ /* 0x040fe4000004181c */
[----:B0-----:R-:W4:Y:S04]  /*59ac0*/  LDL.64 R42, [R1+0x68] ;  /* 0x00006800012a7983 */ /* 0x001f280000100a00 */
[----:B------:R-:W4:Y:S04]  /*59ad0*/  LDL.LU.64 R46, [R1+0x4e60] ;  /* 0x004e6000012e7983 */ /* 0x000f280000300a00 */
[----:B------:R-:W4:Y:S04]  /*59ae0*/  LDL.LU R44, [R1+0x4e58] ;  /* 0x004e5800012c7983 */ /* 0x000f280000300800 */
[----:B------:R-:W4:Y:S04]  /*59af0*/  LDL.LU R28, [R1+0xed0] ;  /* 0x000ed000011c7983 */ /* 0x000f280000300800 */
[----:B------:R-:W-:Y:S04]  /*59b00*/  STL.64 [R1+0x1270], R48 ;  /* 0x0012703001007387 */ /* 0x000fe80000100a00 */
[----:B------:R-:W-:Y:S04]  /*59b10*/  STL.64 [R1+0x1278], R50 ;  /* 0x0012783201007387 */ /* 0x000fe80000100a00 */
[----:B------:R-:W0:Y:S04]  /*59b20*/  LDSM.16.MT88.4 R48, [R0+UR5+0x9000] ;  /* 0x009000050030783b */ /* 0x000e280008004200 */
[----:B------:R-:W-:Y:S04]  /*59b30*/  STL.64 [R1+0x1260], R32 ;  /* 0x0012602001007387 */ /* 0x000fe80000100a00 */
[----:B------:R1:W-:Y:S04]  /*59b40*/  STL.64 [R1+0x1268], R34 ;  /* 0x0012682201007387 */ /* 0x0003e80000100a00 */
[----:B------:R-:W4:Y:S04]  /*59b50*/  LDL.LU R29, [R1+0xed4] ;  /* 0x000ed400011d7983 */ /* 0x000f280000300800 */
[----:B------:R-:W4:Y:S04]  /*59b60*/  LDL.LU R30, [R1+0xed8] ;  /* 0x000ed800011e7983 */ /* 0x000f280000300800 */
[----:B------:R-:W4:Y:S04]  /*59b70*/  LDL.LU R31, [R1+0xedc] ;  /* 0x000edc00011f7983 */ /* 0x000f280000300800 */
[----:B-1----:R-:W4:Y:S04]  /*59b80*/  LDL.64 R34, [R1+0x58] ;  /* 0x0000580001227983 */ /* 0x002f280000100a00 */
[----:B0-----:R-:W-:Y:S04]  /*59b90*/  STL.64 [R1+0x4d50], R50 ;  /* 0x004d503201007387 */ /* 0x001fe80000100a00 */
[----:B------:R2:W-:Y:S02]  /*59ba0*/  STL.64 [R1+0x4d48], R48 ;  /* 0x004d483001007387 */ /* 0x0005e40000100a00 */
[----:B--2---:R-:W-:Y:S01]  /*59bb0*/  HMMA.16816.F32.BF16 R48, R8, R58, R52 ;  /* 0x0000003a0830723c */ /* 0x004fe20000041834 */
[----:B------:R-:W-:-:S02]  /*59bc0*/  IMAD.MOV.U32 R21, RZ, RZ, R58 ;  /* 0x000000ffff157224 */ /* 0x000fc400078e003a */
[----:B------:R-:W-:-:S15]  /*59bd0*/  IMAD.MOV.U32 R20, RZ, RZ, R59 ;  /* 0x000000ffff147224 */ /* 0x000fde00078e003b */
[----:B------:R-:W-:Y:S01]  /*59be0*/  NOP ;  /* 0x0000000000007918 */ /* 0x000fe20000000000 */
[----:B------:R-:W-:Y:S04]  /*59bf0*/  STL.64 [R1+0x1250], R48 ;  /* 0x0012503001007387 */ /* 0x000fe80000100a00 */
[----:B------:R-:W-:Y:S04]  /*59c00*/  STL.64 [R1+0x1258], R50 ;  /* 0x0012583201007387 */ /* 0x000fe80000100a00 */
[----:B------:R-:W2:Y:S04]  /*59c10*/  LDL.LU R52, [R1+0xec0] ;  /* 0x000ec00001347983 */ /* 0x000ea80000300800 */
[----:B------:R-:W2:Y:S04]  /*59c20*/  LDL.LU R53, [R1+0xec4] ;  /* 0x000ec40001357983 */ /* 0x000ea80000300800 */
[----:B------:R-:W2:Y:S04]  /*59c30*/  LDL.LU R54, [R1+0xec8] ;  /* 0x000ec80001367983 */ /* 0x000ea80000300800 */
[----:B------:R-:W2:Y:S04]  /*59c40*/  LDL.LU R55, [R1+0xecc] ;  /* 0x000ecc0001377983 */ /* 0x000ea80000300800 */
[----:B------:R-:W2:Y:S01]  /*59c50*/  LDL.64 R58, [R1+0x48] ;  /* 0x00004800013a7983 */ /* 0x000ea20000100a00 */
[C---:B---3--:R-:W-:Y:S03]  /*59c60*/  HMMA.16816.F32.BF16 R12, R8.reuse, R38, R12 ;  /* 0x00000026080c723c */ /* 0x048fe6000004180c */
[----:B------:R-:W-:Y:S04]  /*59c70*/  STL [R1+0x4d10], R20 ;  /* 0x004d101401007387 */ /* 0x000fe80000100800 */
[----:B------:R-:W-:Y:S01]  /*59c80*/  STL [R1+0x4d0c], R21 ;  /* 0x004d0c1501007387 */ /* 0x000fe20000100800 */
[----:B------:R-:W-:Y:S01]  /*59c90*/  IMAD.MOV.U32 R45, RZ, RZ, R39 ;  /* 0x000000ffff2d7224 */ /* 0x000fe200078e0027 */
[----:B----4-:R-:W-:Y:S01]  /*59ca0*/  HMMA.16816.F32.BF16 R4, R8, R42, R4 ;  /* 0x0000002a0804723c */ /* 0x010fe20000041804 */
[----:B------:R-:W-:-:S09]  /*59cb0*/  IMAD.MOV.U32 R3, RZ, RZ, R38 ;  /* 0x000000ffff037224 */ /* 0x000fd200078e0026 */
[----:B------:R0:W-:Y:S04]  /*59cc0*/  STL.64 [R1+0x1240], R12 ;  /* 0x0012400c01007387 */ /* 0x0001e80000100a00 */
[----:B------:R1:W-:Y:S04]  /*59cd0*/  STL.64 [R1+0x1248], R14 ;  /* 0x0012480e01007387 */ /* 0x0003e80000100a00 */
[----:B0-----:R-:W3:Y:S04]  /*59ce0*/  LDL.LU R12, [R1+0xeb0] ;  /* 0x000eb000010c7983 */ /* 0x001ee80000300800 */
[----:B------:R-:W3:Y:S04]  /*59cf0*/  LDL.LU R13, [R1+0xeb4] ;  /* 0x000eb400010d7983 */ /* 0x000ee80000300800 */
[----:B-1----:R-:W3:Y:S04]  /*59d00*/  LDL.LU R14, [R1+0xeb8] ;  /* 0x000eb800010e7983 */ /* 0x002ee80000300800 */
[----:B------:R-:W3:Y:S04]  /*59d10*/  LDL.LU R15, [R1+0xebc] ;  /* 0x000ebc00010f7983 */ /* 0x000ee80000300800 */
[----:B------:R-:W3:Y:S04]  /*59d20*/  LDL.64 R38, [R1+0x38] ;  /* 0x0000380001267983 */ /* 0x000ee80000100a00 */
[----:B------:R-:W-:Y:S04]  /*59d30*/  STL [R1+0x4d18], R45 ;  /* 0x004d182d01007387 */ /* 0x000fe80000100800 */
[----:B------:R-:W-:Y:S04]  /*59d40*/  STL [R1+0x4d14], R3 ;  /* 0x004d140301007387 */ /* 0x000fe80000100800 */
[----:B------:R-:W-:Y:S04]  /*59d50*/  STL.64 [R1+0x1230], R4 ;  /* 0x0012300401007387 */ /* 0x000fe80000100a00 */
[----:B------:R0:W-:Y:S04]  /*59d60*/  STL.64 [R1+0x1238], R6 ;  /* 0x0012380601007387 */ /* 0x0001e80000100a00 */
[----:B------:R-:W4:Y:S01]  /*59d70*/  LDL.LU R48, [R1+0xea0] ;  /* 0x000ea00001307983 */ /* 0x000f220000300800 */
[----:B------:R-:W-:-:S02]  /*59d80*/  IMAD.MOV.U32 R25, RZ, RZ, R34 ;  /* 0x000000ffff197224 */ /* 0x000fc400078e0022 */
[----:B------:R-:W-:Y:S02]  /*59d90*/  IMAD.MOV.U32 R24, RZ, RZ, R35 ;  /* 0x000000ffff187224 */ /* 0x000fe400078e0023 */
[----:B------:R-:W-:Y:S01]  /*59da0*/  IMAD.MOV.U32 R16, RZ, RZ, R43 ;  /* 0x000000ffff107224 */ /* 0x000fe200078e002b */
[----:B------:R-:W4:Y:S01]  /*59db0*/  LDL.LU R49, [R1+0xea4] ;  /* 0x000ea40001317983 */ /* 0x000f220000300800 */
[----:B------:R-:W-:-:S03]  /*59dc0*/  MOV R17, R42 ;  /* 0x0000002a00117202 */ /* 0x000fc60000000f00 */
[----:B------:R-:W4:Y:S04]  /*59dd0*/  LDL.LU R50, [R1+0xea8] ;  /* 0x000ea80001327983 */ /* 0x000f280000300800 */
[----:B------:R-:W4:Y:S04]  /*59de0*/  LDL.LU R51, [R1+0xeac] ;  /* 0x000eac0001337983 */ /* 0x000f280000300800 */
[----:B------:R-:W4:Y:S01]  /*59df0*/  LDL.64 R42, [R1+0x28] ;  /* 0x00002800012a7983 */ /* 0x000f220000100a00 */
[----:B0-----:R-:W-:Y:S03]  /*59e00*/  HMMA.16816.F32.BF16 R4, R8, R34, R28 ;  /* 0x000000220804723c */ /* 0x001fe6000004181c */
[----:B------:R-:W-:Y:S04]  /*59e10*/  STL [R1+0x4d20], R16 ;  /* 0x004d201001007387 */ /* 0x000fe80000100800 */
[----:B------:R-:W-:-:S12]  /*59e20*/  STL [R1+0x4d1c], R17 ;  /* 0x004d1c1101007387 */ /* 0x000fd80000100800 */
[----:B------:R0:W-:Y:S04]  /*59e30*/  STL.64 [R1+0x1090], R4 ;  /* 0x0010900401007387 */ /* 0x0001e80000100a00 */
[----:B------:R1:W-:Y:S04]  /*59e40*/  STL.64 [R1+0x1098], R6 ;  /* 0x0010980601007387 */ /* 0x0003e80000100a00 */
[----:B0-----:R-:W4:Y:S04]  /*59e50*/  LDL.LU R4, [R1+0xe90] ;  /* 0x000e900001047983 */ /* 0x001f280000300800 */
[----:B------:R-:W4:Y:S04]  /*59e60*/  LDL.LU R5, [R1+0xe94] ;  /* 0x000e940001057983 */ /* 0x000f280000300800 */
[----:B-1----:R-:W4:Y:S04]  /*59e70*/  LDL.LU R6, [R1+0xe98] ;  /* 0x000e980001067983 */ /* 0x002f280000300800 */
[----:B------:R-:W4:Y:S04]  /*59e80*/  LDL.LU R7, [R1+0xe9c] ;  /* 0x000e9c0001077983 */ /* 0x000f280000300800 */
[----:B------:R-:W4:Y:S04]  /*59e90*/  LDL.64 R30, [R1+0x18] ;  /* 0x00001800011e7983 */ /* 0x000f280000100a00 */
[----:B------:R-:W-:Y:S04]  /*59ea0*/  STL [R1+0x4d28], R24 ;  /* 0x004d281801007387 */ /* 0x000fe80000100800 */
[----:B------:R-:W-:Y:S01]  /*59eb0*/  STL [R1+0x4d24], R25 ;  /* 0x004d241901007387 */ /* 0x000fe20000100800 */
[----:B--2---:R-:W-:Y:S01]  /*59ec0*/  HMMA.16816.F32.BF16 R32, R8, R58, R52 ;  /* 0x0000003a0820723c */ /* 0x004fe20000041834 */
[----:B------:R-:W-:-:S02]  /*59ed0*/  IMAD.MOV.U32 R61, RZ, RZ, R58 ;  /* 0x000000ffff3d7224 */ /* 0x000fc400078e003a */
[----:B------:R-:W-:-:S15]  /*59ee0*/  IMAD.MOV.U32 R60, RZ, RZ, R59 ;  /* 0x000000ffff3c7224 */ /* 0x000fde00078e003b */
[----:B------:R-:W-:Y:S01]  /*59ef0*/  NOP ;  /* 0x0000000000007918 */ /* 0x000fe20000000000 */
[----:B------:R0:W-:Y:S04]  /*59f00*/  STL.64 [R1+0x1080], R32 ;  /* 0x0010802001007387 */ /* 0x0001e80000100a00 */
[----:B------:R1:W-:Y:S04]  /*59f10*/  STL.64 [R1+0x1088], R34 ;  /* 0x0010882201007387 */ /* 0x0003e80000100a00 */
[----:B0-----:R-:W2:Y:S04]  /*59f20*/  LDL.LU R32, [R1+0xe80] ;  /* 0x000e800001207983 */ /* 0x001ea80000300800 */
[----:B------:R-:W2:Y:S04]  /*59f30*/  LDL.LU R33, [R1+0xe84] ;  /* 0x000e840001217983 */ /* 0x000ea80000300800 */
[----:B-1----:R-:W2:Y:S04]  /*59f40*/  LDL.LU R34, [R1+0xe88] ;  /* 0x000e880001227983 */ /* 0x002ea80000300800 */
[----:B------:R-:W2:Y:S04]  /*59f50*/  LDL.LU R35, [R1+0xe8c] ;  /* 0x000e8c0001237983 */ /* 0x000ea80000300800 */
[----:B------:R-:W2:Y:S04]  /*59f60*/  LDL.64 R58, [R1+0x8] ;  /* 0x00000800013a7983 */ /* 0x000ea80000100a00 */
[----:B------:R-:W2:Y:S04]  /*59f70*/  LDL.LU R52, [R1+0xe70] ;  /* 0x000e700001347983 */ /* 0x000ea80000300800 */
[----:B------:R-:W2:Y:S04]  /*59f80*/  LDL.LU R53, [R1+0xe74] ;  /* 0x000e740001357983 */ /* 0x000ea80000300800 */
[----:B------:R-:W2:Y:S04]  /*59f90*/  LDL.LU R54, [R1+0xe78] ;  /* 0x000e780001367983 */ /* 0x000ea80000300800 */
[----:B------:R-:W2:Y:S01]  /*59fa0*/  LDL.LU R55, [R1+0xe7c] ;  /* 0x000e7c0001377983 */ /* 0x000ea20000300800 */
[C---:B---3--:R-:W-:Y:S08]  /*59fb0*/  HMMA.16816.F32.BF16 R12, R8.reuse, R38, R12 ;  /* 0x00000026080c723c */ /* 0x048ff0000004180c */
[----:B----4-:R-:W-:Y:S01]  /*59fc0*/  HMMA.16816.F32.BF16 R48, R8, R42, R48 ;  /* 0x0000002a0830723c */ /* 0x010fe20000041830 */
[----:B------:R-:W-:-:S10]  /*59fd0*/  IMAD.MOV.U32 R20, RZ, RZ, R38 ;  /* 0x000000ffff147224 */ /* 0x000fd400078e0026 */
[----:B------:R-:W-:Y:S04]  /*59fe0*/  STL.64 [R1+0x1070], R12 ;  /* 0x0010700c01007387 */ /* 0x000fe80000100a00 */
[----:B------:R0:W-:Y:S01]  /*59ff0*/  STL.64 [R1+0x1078], R14 ;  /* 0x0010780e01007387 */ /* 0x0001e20000100a00 */
[----:B------:R-:W-:Y:S02]  /*5a000*/  IMAD.MOV.U32 R21, RZ, RZ, R39 ;  /* 0x000000ffff157224 */ /* 0x000fe400078e0027 */
[----:B------:R-:W-:Y:S01]  /*5a010*/  IMAD.MOV.U32 R45, RZ, RZ, R42 ;  /* 0x000000ffff2d7224 */ /* 0x000fe200078e002a */
[----:B0-----:R-:W3:Y:S04]  /*5a020*/  LDL.LU.64 R14, [R1+0x4e50] ;  /* 0x004e5000010e7983 */ /* 0x001ee80000300a00 */
[----:B------:R-:W4:Y:S04]  /*5a030*/  LDL.LU.64 R12, [R1+0x4e48] ;  /* 0x004e4800010c7983 */ /* 0x000f280000300a00 */
[----:B------:R-:W3:Y:S04]  /*5a040*/  LDL.LU R36, [R1+0xe60] ;  /* 0x000e600001247983 */ /* 0x000ee80000300800 */
[----:B------:R-:W3:Y:S04]  /*5a050*/  LDL.LU R37, [R1+0xe64] ;  /* 0x000e640001257983 */ /* 0x000ee80000300800 */
[----:B------:R-:W3:Y:S04]  /*5a060*/  LDL.LU R38, [R1+0xe68] ;  /* 0x000e680001267983 */ /* 0x000ee80000300800 */
[----:B------:R-:W3:Y:S04]  /*5a070*/  LDL.LU R39, [R1+0xe6c] ;  /* 0x000e6c0001277983 */ /* 0x000ee80000300800 */
[----:B------:R0:W-:Y:S04]  /*5a080*/  STL.64 [R1+0x1060], R48 ;  /* 0x0010603001007387 */ /* 0x0001e80000100a00 */
[----:B------:R1:W-:Y:S04]  /*5a090*/  STL.64 [R1+0x1068], R50 ;  /* 0x0010683201007387 */ /* 0x0003e80000100a00 */
[----:B------:R-:W3:Y:S04]  /*5a0a0*/  LDL.LU R40, [R1+0xe50] ;  /* 0x000e500001287983 */ /* 0x000ee80000300800 */
[----:B------:R-:W3:Y:S01]  /*5a0b0*/  LDL.LU R41, [R1+0xe54] ;  /* 0x000e540001297983 */ /* 0x000ee20000300800 */
[----:B------:R-:W-:-:S03]  /*5a0c0*/  IMAD.MOV.U32 R3, RZ, RZ, R43 ;  /* 0x000000ffff037224 */ /* 0x000fc600078e002b */
[----:B------:R-:W3:Y:S04]  /*5a0d0*/  LDL.LU R42, [R1+0xe58] ;  /* 0x000e5800012a7983 */ /* 0x000ee80000300800 */
[----:B------:R-:W3:Y:S04]  /*5a0e0*/  LDL.LU R43, [R1+0xe5c] ;  /* 0x000e5c00012b7983 */ /* 0x000ee80000300800 */
[----:B0-----:R-:W3:Y:S01]  /*5a0f0*/  LDL.LU R48, [R1+0xe00] ;  /* 0x000e000001307983 */ /* 0x001ee20000300800 */
[----:B------:R-:W-:Y:S03]  /*5a100*/  HMMA.16816.F32.BF16 R4, R8, R30, R4 ;  /* 0x0000001e0804723c */ /* 0x000fe60000041804 */
[----:B------:R-:W3:Y:S04]  /*5a110*/  LDL.LU R49, [R1+0xe04] ;  /* 0x000e040001317983 */ /* 0x000ee80000300800 */
[----:B-1----:R-:W3:Y:S04]  /*5a120*/  LDL.LU R50, [R1+0xe08] ;  /* 0x000e080001327983 */ /* 0x002ee80000300800 */
[----:B------:R-:W3:Y:S01]  /*5a130*/  LDL.LU R51, [R1+0xe0c] ;  /* 0x000e0c0001337983 */ /* 0x000ee20000300800 */
[----:B------:R-:W-:-:S02]  /*5a140*/  IMAD.MOV.U32 R16, RZ, RZ, R30 ;  /* 0x000000ffff107224 */ /* 0x000fc400078e001e */
[----:B------:R-:W-:-:S05]  /*5a150*/  IMAD.MOV.U32 R17, RZ, RZ, R31 ;  /* 0x000000ffff117224 */ /* 0x000fca00078e001f */
[----:B------:R-:W-:Y:S04]  /*5a160*/  STL.64 [R1+0x1050], R4 ;  /* 0x0010500401007387 */ /* 0x000fe80000100a00 */
[----:B------:R0:W-:Y:S04]  /*5a170*/  STL.64 [R1+0x1058], R6 ;  /* 0x0010580601007387 */ /* 0x0001e80000100a00 */
[----:B0-----:R-:W3:Y:S04]  /*5a180*/  LDL.LU.64 R6, [R1+0x4e40] ;  /* 0x004e400001067983 */ /* 0x001ee80000300a00 */
[----:B------:R-:W3:Y:S04]  /*5a190*/  LDL.LU.64 R4, [R1+0x4e38] ;  /* 0x004e380001047983 */ /* 0x000ee80000300a00 */
[----:B------:R-:W3:Y:S04]  /*5a1a0*/  LDL.LU.64 R30, [R1+0x4e30] ;  /* 0x004e3000011e7983 */ /* 0x000ee80000300a00 */
[----:B------:R-:W3:Y:S04]  /*5a1b0*/  LDL.LU.64 R28, [R1+0x4e28] ;  /* 0x004e2800011c7983 */ /* 0x000ee80000300a00 */
[----:B------:R-:W-:Y:S04]  /*5a1c0*/  STL.64 [R1+0x4dc8], R18 ;  /* 0x004dc81201007387 */ /* 0x000fe80000100a00 */
[----:B------:R0:W-:Y:S04]  /*5a1d0*/  STL.64 [R1+0x4dc0], R16 ;  /* 0x004dc01001007387 */ /* 0x0001e80000100a00 */
[----:B0-----:R-:W3:Y:S04]  /*5a1e0*/  LDL.LU R16, [R1+0xe10] ;  /* 0x000e100001107983 */ /* 0x001ee80000300800 */
[----:B------:R-:W3:Y:S04]  /*5a1f0*/  LDL.LU R17, [R1+0xe14] ;  /* 0x000e140001117983 */ /* 0x000ee80000300800 */
[----:B------:R-:W3:Y:S04]  /*5a200*/  LDL.LU R18, [R1+0xe18] ;  /* 0x000e180001127983 */ /* 0x000ee80000300800 */
[----:B------:R-:W3:Y:S01]  /*5a210*/  LDL.LU R19, [R1+0xe1c] ;  /* 0x000e1c0001137983 */ /* 0x000ee20000300800 */
        /* <DEDUP_REMOVED lines=9> */
[----:B------:R-:W3:Y:S01]  /*5a2b0*/  LDL.LU.64 R56, [R1+0x4e08] ;  /* 0x004e080001387983 */ /* 0x000ee20000300a00 */
[----:B--2---:R-:W-:-:S15]  /*5a2c0*/  HMMA.16816.F32.BF16 R52, R8, R58, R52 ;  /* 0x0000003a0834723c */ /* 0x004fde0000041834 */
[----:B------:R-:W-:-:S04]  /*5a2d0*/  NOP ;  /* 0x0000000000007918 */ /* 0x000fc80000000000 */
[----:B------:R-:W-:Y:S04]  /*5a2e0*/  STL.64 [R1+0x1030], R52 ;  /* 0x0010303401007387 */ /* 0x000fe80000100a00 */
[----:B------:R0:W-:Y:S04]  /*5a2f0*/  STL.64 [R1+0x1038], R54 ;  /* 0x0010383601007387 */ /* 0x0001e80000100a00 */
[----:B0-----:R-:W2:Y:S04]  /*5a300*/  LDL.LU.64 R54, [R1+0x4e00] ;  /* 0x004e000001367983 */ /* 0x001ea80000300a00 */
[----:B------:R-:W4:Y:S01]  /*5a310*/  LDL.LU.64 R52, [R1+0x4df8] ;  /* 0x004df80001347983 */ /* 0x000f220000300a00 */
[C---:B---3--:R-:W-:Y:S03]  /*5a320*/  HMMA.16816.F32.BF16 R40, R8.reuse, R46, R40 ;  /* 0x0000002e0828723c */ /* 0x048fe60000041828 */
        /* <DEDUP_REMOVED lines=10> */
[----:B0-----:R-:W2:Y:S04]  /*5a3d0*/  LDL.LU.64 R38, [R1+0x4df0] ;  /* 0x004df00001267983 */ /* 0x001ea80000300a00 */
[----:B------:R-:W2:Y:S04]  /*5a3e0*/  LDL.LU.64 R36, [R1+0x4de8] ;  /* 0x004de80001247983 */ /* 0x000ea80000300a00 */
[----:B------:R-:W-:Y:S04]  /*5a3f0*/  STL.64 [R1+0x4c18], R54 ;  /* 0x004c183601007387 */ /* 0x000fe80000100a00 */
[----:B----4-:R0:W-:Y:S04]  /*5a400*/  STL.64 [R1+0x4c10], R52 ;  /* 0x004c103401007387 */ /* 0x0101e80000100a00 */
[----:B0-----:R-:W2:Y:S04]  /*5a410*/  LDL.LU R52, [R1+0xe30] ;  /* 0x000e300001347983 */ /* 0x001ea80000300800 */
[----:B------:R-:W2:Y:S04]  /*5a420*/  LDL.LU R53, [R1+0xe34] ;  /* 0x000e340001357983 */ /* 0x000ea80000300800 */
[----:B------:R-:W2:Y:S04]  /*5a430*/  LDL.LU R54, [R1+0xe38] ;  /* 0x000e380001367983 */ /* 0x000ea80000300800 */
[----:B------:R-:W2:Y:S04]  /*5a440*/  LDL.LU R55, [R1+0xe3c] ;  /* 0x000e3c0001377983 */ /* 0x000ea80000300800 */
[----:B------:R-:W-:Y:S04]  /*5a450*/  STL.64 [R1+0x1010], R40 ;  /* 0x0010102801007387 */ /* 0x000fe80000100a00 */
[----:B------:R0:W-:Y:S04]  /*5a460*/  STL.64 [R1+0x1018], R42 ;  /* 0x0010182a01007387 */ /* 0x0001e80000100a00 */
[----:B0-----:R-:W4:Y:S04]  /*5a470*/  LDL.LU.64 R42, [R1+0x4de0] ;  /* 0x004de000012a7983 */ /* 0x001f280000300a00 */
[----:B------:R-:W2:Y:S04]  /*5a480*/  LDL.LU.64 R40, [R1+0x4dd8] ;  /* 0x004dd80001287983 */ /* 0x000ea80000300a00 */
[----:B------:R-:W-:Y:S04]  /*5a490*/  STL.64 [R1+0x4c08], R46 ;  /* 0x004c082e01007387 */ /* 0x000fe80000100a00 */
[----:B------:R0:W-:Y:S04]  /*5a4a0*/  STL [R1+0x4c00], R44 ;  /* 0x004c002c01007387 */ /* 0x0001e80000100800 */
[----:B------:R1:W-:Y:S04]  /*5a4b0*/  STL [R1+0x4d2c], R45 ;  /* 0x004d2c2d01007387 */ /* 0x0003e80000100800 */
[----:B0-----:R-:W4:Y:S04]  /*5a4c0*/  LDL.LU R44, [R1+0xe40] ;  /* 0x000e4000012c7983 */ /* 0x001f280000300800 */
[----:B-1----:R-:W4:Y:S04]  /*5a4d0*/  LDL.LU R45, [R1+0xe44] ;  /* 0x000e4400012d7983 */ /* 0x002f280000300800 */
[----:B------:R-:W4:Y:S04]  /*5a4e0*/  LDL.LU R46, [R1+0xe48] ;  /* 0x000e4800012e7983 */ /* 0x000f280000300800 */
[----:B------:R-:W4:Y:S01]  /*5a4f0*/  LDL.LU R47, [R1+0xe4c] ;  /* 0x000e4c00012f7983 */ /* 0x000f220000300800 */
[C---:B------:R-:W-:Y:S08]  /*5a500*/  HMMA.16816.F32.BF16 R16, R8.reuse, R30, R16 ;  /* 0x0000001e0810723c */ /* 0x040ff00000041810 */
[C---:B----4-:R-:W-:Y:S01]  /*5a510*/  HMMA.16816.F32.BF16 R44, R8.reuse, R42, R44 ;  /* 0x0000002a082c723c */ /* 0x050fe2000004182c */
[----:B------:R-:W-:Y:S04]  /*5a520*/  STL.64 [R1+0x4bf8], R42 ;  /* 0x004bf82a01007387 */ /* 0x000fe80000100a00 */
[----:B--2---:R0:W-:Y:S03]  /*5a530*/  STL.64 [R1+0x4bf0], R40 ;  /* 0x004bf02801007387 */ /* 0x0041e60000100a00 */
[C---:B0-----:R-:W-:Y:S11]  /*5a540*/  HMMA.16816.F32.BF16 R40, R8.reuse, R38, R52 ;  /* 0x000000260828723c */ /* 0x041ff60000041834 */
[----:B------:R-:W-:Y:S04]  /*5a550*/  STL.64 [R1+0x1000], R44 ;  /* 0x0010002c01007387 */ /* 0x000fe80000100a00 */
[----:B------:R-:W-:Y:S04]  /*5a560*/  STL.64 [R1+0x1008], R46 ;  /* 0x0010082e01007387 */ /* 0x000fe80000100a00 */
[----:B------:R-:W-:Y:S04]  /*5a570*/  STL.64 [R1+0x4c38], R38 ;  /* 0x004c382601007387 */ /* 0x000fe80000100a00 */
[----:B------:R3:W-:Y:S02]  /*5a580*/  STL.64 [R1+0x4c30], R36 ;  /* 0x004c302401007387 */ /* 0x0007e40000100a00 */
[C---:B---3--:R-:W-:Y:S02]  /*5a590*/  HMMA.16816.F32.BF16 R36, R8.reuse, R34, R56 ;  /* 0x000000220824723c */ /* 0x048fe40000041838 */
[----:B------:R-:W-:Y:S04]  /*5a5a0*/  STL.64 [R1+0xff0], R40 ;  /* 0x000ff02801007387 */ /* 0x000fe80000100a00 */
[----:B------:R-:W-:Y:S04]  /*5a5b0*/  STL.64 [R1+0xff8], R42 ;  /* 0x000ff82a01007387 */ /* 0x000fe80000100a00 */
[----:B------:R-:W-:Y:S04]  /*5a5c0*/  STL.64 [R1+0x4c48], R34 ;  /* 0x004c482201007387 */ /* 0x000fe80000100a00 */
[----:B------:R-:W-:Y:S05]  /*5a5d0*/  STL.64 [R1+0x4c40], R32 ;  /* 0x004c402001007387 */ /* 0x000fea0000100a00 */
[----:B------:R0:W-:Y:S04]  /*5a5e0*/  STL.64 [R1+0xfe0], R36 ;  /* 0x000fe02401007387 */ /* 0x0001e80000100a00 */
[----:B------:R-:W-:Y:S04]  /*5a5f0*/  STL.64 [R1+0xfe8], R38 ;  /* 0x000fe82601007387 */ /* 0x000fe80000100a00 */
[----:B------:R-:W-:Y:S04]  /*5a600*/  STL.64 [R1+0x4c58], R30 ;  /* 0x004c581e01007387 */ /* 0x000fe80000100a00 */
[----:B------:R-:W-:Y:S04]  /*5a610*/  STL.64 [R1+0x4c50], R28 ;  /* 0x004c501c01007387 */ /* 0x000fe80000100a00 */
[----:B------:R-:W-:Y:S04]  /*5a620*/  STL.64 [R1+0xfd0], R16 ;  /* 0x000fd01001007387 */ /* 0x000fe80000100a00 */
[----:B------:R1:W-:Y:S04]  /*5a630*/  STL.64 [R1+0xfd8], R18 ;  /* 0x000fd81201007387 */ /* 0x0003e80000100a00 */
[----:B0-----:R-:W2:Y:S01]  /*5a640*/  LDL.LU R36, [R1+0xd30] ;  /* 0x000d300001247983 */ /* 0x001ea20000300800 */
[----:B-1----:R-:W-:-:S15]  /*5a650*/  HMMA.16816.F32.BF16 R16, R8, R26, R48 ;  /* 0x0000001a0810723c */ /* 0x002fde0000041830 */
[----:B------:R-:W-:-:S04]  /*5a660*/  NOP ;  /* 0x0000000000007918 */ /* 0x000fc80000000000 */
[----:B------:R-:W-:Y:S04]  /*5a670*/  STL.64 [R1+0xfb0], R16 ;  /* 0x000fb01001007387 */ /* 0x000fe80000100a00 */
[----:B------:R-:W-:Y:S04]  /*5a680*/  STL.64 [R1+0xfb8], R18 ;  /* 0x000fb81201007387 */ /* 0x000fe80000100a00 */
[----:B------:R-:W2:Y:S04]  /*5a690*/  LDL.LU R37, [R1+0xd34] ;  /* 0x000d340001257983 */ /* 0x000ea80000300800 */
[----:B------:R-:W3:Y:S04]  /*5a6a0*/  LDL.LU R38, [R1+0xd38] ;  /* 0x000d380001267983 */ /* 0x000ee80000300800 */
[----:B------:R-:W3:Y:S01]  /*5a6b0*/  LDL.LU R39, [R1+0xd3c] ;  /* 0x000d3c0001277983 */ /* 0x000ee20000300800 */
[----:B------:R-:W-:-:S02]  /*5a6c0*/  IMAD.MOV.U32 R50, RZ, RZ, R14 ;  /* 0x000000ffff327224 */ /* 0x000fc400078e000e */
[----:B------:R-:W-:Y:S02]  /*5a6d0*/  IMAD.MOV.U32 R51, RZ, RZ, R13 ;  /* 0x000000ffff337224 */ /* 0x000fe400078e000d */
[----:B------:R-:W-:Y:S02]  /*5a6e0*/  IMAD.MOV.U32 R34, RZ, RZ, R23 ;  /* 0x000000ffff227224 */ /* 0x000fe400078e0017 */
[----:B------:R-:W-:Y:S01]  /*5a6f0*/  IMAD.MOV.U32 R35, RZ, RZ, R15 ;  /* 0x000000ffff237224 */ /* 0x000fe200078e000f */
[----:B---3--:R-:W-:Y:S04]  /*5a700*/  STL.64 [R1+0x4d38], R38 ;  /* 0x004d382601007387 */ /* 0x008fe80000100a00 */
[----:B--2---:R-:W-:Y:S04]  /*5a710*/  STL.64 [R1+0x4d30], R36 ;  /* 0x004d302401007387 */ /* 0x004fe80000100a00 */
[----:B------:R-:W2:Y:S04]  /*5a720*/  LDL.LU R23, [R1+0x4dd0] ;  /* 0x004dd00001177983 */ /* 0x000ea80000300800 */
[----:B------:R0:W-:Y:S02]  /*5a730*/  STL.64 [R1+0x4d60], R50 ;  /* 0x004d603201007387 */ /* 0x0001e40000100a00 */
[----:B0-----:R-:W-:-:S02]  /*5a740*/  IMAD.MOV.U32 R50, RZ, RZ, R12 ;  /* 0x000000ffff327224 */ /* 0x001fc400078e000c */
[----:B------:R-:W-:-:S05]  /*5a750*/  IMAD.MOV.U32 R51, RZ, RZ, R7 ;  /* 0x000000ffff337224 */ /* 0x000fca00078e0007 */
[----:B------:R-:W-:Y:S04]  /*5a760*/  STL.64 [R1+0x4d78], R50 ;  /* 0x004d783201007387 */ /* 0x000fe80000100a00 */
[----:B------:R0:W-:Y:S04]  /*5a770*/  STL.64 [R1+0x4d40], R34 ;  /* 0x004d402201007387 */ /* 0x0001e80000100a00 */
[----:B0-----:R-:W3:Y:S01]  /*5a780*/  LDL.64 R34, [R1+0xf8] ;  /* 0x0000f80001227983 */ /* 0x001ee20000100a00 */
[----:B------:R-:W-:Y:S02]  /*5a790*/  IMAD.MOV.U32 R50, RZ, RZ, R6 ;  /* 0x000000ffff327224 */ /* 0x000fe400078e0006 */
[----:B------:R-:W-:Y:S01]  /*5a7a0*/  IMAD.MOV.U32 R51, RZ, RZ, R5 ;  /* 0x000000ffff337224 */ /* 0x000fe200078e0005 */
[----:B---3--:R0:W-:Y:S04]  /*5a7b0*/  STL.64 [R1+0x4d58], R34 ;  /* 0x004d582201007387 */ /* 0x0081e80000100a00 */
[----:B------:R-:W3:Y:S04]  /*5a7c0*/  LDL.LU R32, [R1+0x400] ;  /* 0x0004000001207983 */ /* 0x000ee80000300800 */
[----:B------:R-:W3:Y:S04]  /*5a7d0*/  LDL.LU R33, [R1+0x404] ;  /* 0x0004040001217983 */ /* 0x000ee80000300800 */
[----:B0-----:R-:W4:Y:S04]  /*5a7e0*/  LDL.LU R34, [R1+0x408] ;  /* 0x0004080001227983 */ /* 0x001f280000300800 */
[----:B------:R-:W4:Y:S04]  /*5a7f0*/  LDL.LU R35, [R1+0x40c] ;  /* 0x00040c0001237983 */ /* 0x000f280000300800 */
[----:B------:R0:W-:Y:S02]  /*5a800*/  STL.64 [R1+0x4d90], R50 ;  /* 0x004d903201007387 */ /* 0x0001e40000100a00 */
[----:B0-----:R-:W-:Y:S01]  /*5a810*/  IMAD.MOV.U32 R50, RZ, RZ, R4 ;  /* 0x000000ffff327224 */ /* 0x001fe200078e0004 */
[----:B------:R-:W-:Y:S01]  /*5a820*/  MOV R51, R2 ;  /* 0x0000000200337202 */ /* 0x000fe20000000f00 */
[----:B----4-:R-:W-:Y:S04]  /*5a830*/  STL.64 [R1+0x4d70], R34 ;  /* 0x004d702201007387 */ /* 0x010fe80000100a00 */
[----:B---3--:R0:W-:Y:S04]  /*5a840*/  STL.64 [R1+0x4d68], R32 ;  /* 0x004d682001007387 */ /* 0x0081e80000100a00 */
[----:B0-----:R-:W3:Y:S04]  /*5a850*/  LDL.LU R32, [R1+0xd90] ;  /* 0x000d900001207983 */ /* 0x001ee80000300800 */
[----:B------:R-:W3:Y:S04]  /*5a860*/  LDL.LU R33, [R1+0xd94] ;  /* 0x000d940001217983 */ /* 0x000ee80000300800 */
[----:B------:R-:W4:Y:S04]  /*5a870*/  LDL.LU R34, [R1+0xd98] ;  /* 0x000d980001227983 */ /* 0x000f280000300800 */
[----:B------:R-:W4:Y:S04]  /*5a880*/  LDL.LU R35, [R1+0xd9c] ;  /* 0x000d9c0001237983 */ /* 0x000f280000300800 */
[----:B------:R0:W-:Y:S04]  /*5a890*/  STL.64 [R1+0x4da8], R50 ;  /* 0x004da83201007387 */ /* 0x0001e80000100a00 */
[----:B------:R-:W2:Y:S04]  /*5a8a0*/  LDL.LU R48, [R1+0xdc0] ;  /* 0x000dc00001307983 */ /* 0x000ea80000300800 */
[----:B------:R-:W2:Y:S04]  /*5a8b0*/  LDL.LU R49, [R1+0xdc4] ;  /* 0x000dc40001317983 */ /* 0x000ea80000300800 */
        /* <DEDUP_REMOVED lines=14> */
[----:B----4-:R-:W-:Y:S04]  /*5a9a0*/  STL.64 [R1+0x4d88], R34 ;  /* 0x004d882201007387 */ /* 0x010fe80000100a00 */
[----:B---3--:R0:W-:Y:S04]  /*5a9b0*/  STL.64 [R1+0x4d80], R32 ;  /* 0x004d802001007387 */ /* 0x0081e80000100a00 */
[----:B0-----:R-:W3:Y:S04]  /*5a9c0*/  LDL.LU R32, [R1+0xda0] ;  /* 0x000da00001207983 */ /* 0x001ee80000300800 */
[----:B------:R-:W3:Y:S04]  /*5a9d0*/  LDL.LU R33, [R1+0xda4] ;  /* 0x000da40001217983 */ /* 0x000ee80000300800 */
[----:B------:R-:W4:Y:S04]  /*5a9e0*/  LDL.LU R34, [R1+0xda8] ;  /* 0x000da80001227983 */ /* 0x000f280000300800 */
[----:B------:R-:W4:Y:S01]  /*5a9f0*/  LDL.LU R35, [R1+0xdac] ;  /* 0x000dac0001237983 */ /* 0x000f220000300800 */
[C---:B--2---:R-:W-:Y:S03]  /*5aa00*/  HMMA.16816.F32.BF16 R16, R8.reuse, R22, R16 ;  /* 0x000000160810723c */ /* 0x044fe60000041810 */
[----:B----4-:R-:W-:Y:S04]  /*5aa10*/  STL.64 [R1+0x4da0], R34 ;  /* 0x004da02201007387 */ /* 0x010fe80000100a00 */
[----:B---3--:R0:W-:Y:S04]  /*5aa20*/  STL.64 [R1+0x4d98], R32 ;  /* 0x004d982001007387 */ /* 0x0081e80000100a00 */
[----:B0-----:R-:W2:Y:S04]  /*5aa30*/  LDL.LU R32, [R1+0xdb0] ;  /* 0x000db00001207983 */ /* 0x001ea80000300800 */
[----:B------:R-:W2:Y:S04]  /*5aa40*/  LDL.LU R33, [R1+0xdb4] ;  /* 0x000db40001217983 */ /* 0x000ea80000300800 */
[----:B------:R-:W2:Y:S04]  /*5aa50*/  LDL.LU R34, [R1+0xdb8] ;  /* 0x000db80001227983 */ /* 0x000ea80000300800 */
[----:B------:R-:W2:Y:S04]  /*5aa60*/  LDL.LU R35, [R1+0xdbc] ;  /* 0x000dbc0001237983 */ /* 0x000ea80000300800 */
[----:B------:R-:W3:Y:S04]  /*5aa70*/  LDL.64 R38, [R1+0xe8] ;  /* 0x0000e80001267983 */ /* 0x000ee80000100a00 */
[----:B------:R-:W4:Y:S04]  /*5aa80*/  LDL.LU R44, [R1+0xd50] ;  /* 0x000d5000012c7983 */ /* 0x000f280000300800 */
[----:B------:R-:W4:Y:S04]  /*5aa90*/  LDL.LU R45, [R1+0xd54] ;  /* 0x000d5400012d7983 */ /* 0x000f280000300800 */
[----:B------:R-:W4:Y:S04]  /*5aaa0*/  LDL.LU R46, [R1+0xd58] ;  /* 0x000d5800012e7983 */ /* 0x000f280000300800 */
[----:B------:R-:W4:Y:S04]  /*5aab0*/  LDL.LU R47, [R1+0xd5c] ;  /* 0x000d5c00012f7983 */ /* 0x000f280000300800 */
[----:B------:R-:W2:Y:S04]  /*5aac0*/  LDL.LU R28, [R1+0xd40] ;  /* 0x000d4000011c7983 */ /* 0x000ea80000300800 */
[----:B------:R-:W2:Y:S04]  /*5aad0*/  LDL.LU R29, [R1+0xd44] ;  /* 0x000d4400011d7983 */ /* 0x000ea80000300800 */
[----:B------:R-:W2:Y:S04]  /*5aae0*/  LDL.LU R30, [R1+0xd48] ;  /* 0x000d4800011e7983 */ /* 0x000ea80000300800 */
[----:B------:R-:W2:Y:S04]  /*5aaf0*/  LDL.LU R31, [R1+0xd4c] ;  /* 0x000d4c00011f7983 */ /* 0x000ea80000300800 */
[----:B------:R-:W2:Y:S04]  /*5ab00*/  LDL.64 R42, [R1+0xb8] ;  /* 0x0000b800012a7983 */ /* 0x000ea80000100a00 */
[----:B------:R-:W2:Y:S04]  /*5ab10*/  LDL.LU R52, [R1+0xd20] ;  /* 0x000d200001347983 */ /* 0x000ea80000300800 */
[----:B------:R-:W2:Y:S04]  /*5ab20*/  LDL.LU R53, [R1+0xd24] ;  /* 0x000d240001357983 */ /* 0x000ea80000300800 */
[----:B------:R-:W2:Y:S04]  /*5ab30*/  LDL.LU R54, [R1+0xd28] ;  /* 0x000d280001367983 */ /* 0x000ea80000300800 */
[----:B------:R-:W2:Y:S04]  /*5ab40*/  LDL.LU R55, [R1+0xd2c] ;  /* 0x000d2c0001377983 */ /* 0x000ea80000300800 */
[----:B------:R-:W2:Y:S04]  /*5ab50*/  LDL.64 R58, [R1+0xa8] ;  /* 0x0000a800013a7983 */ /* 0x000ea80000100a00 */
[----:B------:R-:W-:Y:S04]  /*5ab60*/  STL.64 [R1+0x4c60], R26 ;  /* 0x004c601a01007387 */ /* 0x000fe80000100a00 */
[----:B------:R-:W-:Y:S04]  /*5ab70*/  STL.64 [R1+0xfa0], R16 ;  /* 0x000fa01001007387 */ /* 0x000fe80000100a00 */
[----:B------:R0:W-:Y:S04]  /*5ab80*/  STL.64 [R1+0xfa8], R18 ;  /* 0x000fa81201007387 */ /* 0x0001e80000100a00 */
[----:B0-----:R-:W2:Y:S04]  /*5ab90*/  LDL.LU.64 R18, [R1+0x4dc8] ;  /* 0x004dc80001127983 */ /* 0x001ea80000300a00 */
[----:B------:R-:W3:Y:S01]  /*5aba0*/  LDL.LU.64 R16, [R1+0x4dc0] ;  /* 0x004dc00001107983 */ /* 0x000ee20000300a00 */
[----:B--2---:R-:W-:-:S15]  /*5abb0*/  HMMA.16816.F32.BF16 R12, R8, R18, R12 ;  /* 0x00000012080c723c */ /* 0x004fde000004180c */
[----:B------:R-:W-:-:S04]  /*5abc0*/  NOP ;  /* 0x0000000000007918 */ /* 0x000fc80000000000 */
[----:B------:R-:W-:Y:S04]  /*5abd0*/  STL.64 [R1+0xf90], R12 ;  /* 0x000f900c01007387 */ /* 0x000fe80000100a00 */
[----:B------:R0:W-:Y:S04]  /*5abe0*/  STL.64 [R1+0xf98], R14 ;  /* 0x000f980e01007387 */ /* 0x0001e80000100a00 */
[----:B0-----:R-:W2:Y:S04]  /*5abf0*/  LDL.LU.64 R14, [R1+0x4db8] ;  /* 0x004db800010e7983 */ /* 0x001ea80000300a00 */
[----:B------:R-:W-:Y:S01]  /*5ac00*/  STL.64 [R1+0x4be8], R18 ;  /* 0x004be81201007387 */ /* 0x000fe20000100a00 */
[----:B--2---:R-:W-:-:S15]  /*5ac10*/  HMMA.16816.F32.BF16 R4, R8, R14, R4 ;  /* 0x0000000e0804723c */ /* 0x004fde0000041804 */
[----:B------:R-:W-:-:S04]  /*5ac20*/  NOP ;  /* 0x0000000000007918 */ /* 0x000fc80000000000 */
[----:B------:R-:W-:Y:S04]  /*5ac30*/  STL.64 [R1+0xf80], R4 ;  /* 0x000f800401007387 */ /* 0x000fe80000100a00 */
[----:B------:R0:W-:Y:S04]  /*5ac40*/  STL.64 [R1+0xf88], R6 ;  /* 0x000f880601007387 */ /* 0x0001e80000100a00 */
[----:B0-----:R-:W2:Y:S02]  /*5ac50*/  LDL.LU.64 R6, [R1+0x4db0] ;  /* 0x004db00001067983 */ /* 0x001ea40000300a00 */
[----:B--2---:R-:W-:-:S15]  /*5ac60*/  HMMA.16816.F32.BF16 R48, R8, R6, R48 ;  /* 0x000000060830723c */ /* 0x004fde0000041830 */
[----:B------:R-:W-:-:S04]  /*5ac70*/  NOP ;  /* 0x0000000000007918 */ /* 0x000fc80000000000 */
[----:B------:R-:W-:Y:S04]  /*5ac80*/  STL.64 [R1+0xf70], R48 ;  /* 0x000f703001007387 */ /* 0x000fe80000100a00 */
[----:B------:R0:W-:Y:S04]  /*5ac90*/  STL.64 [R1+0xf78], R50 ;  /* 0x000f783201007387 */ /* 0x0001e80000100a00 */
[----:B0-----:R-:W2:Y:S04]  /*5aca0*/  LDL.LU.64 R50, [R1+0x4da8] ;  /* 0x004da80001327983 */ /* 0x001ea80000300a00 */
[----:B------:R0:W-:Y:S04]  /*5acb0*/  STL.64 [R1+0x4bd0], R6 ;  /* 0x004bd00601007387 */ /* 0x0001e80000100a00 */
[----:B------:R-:W3:Y:S04]  /*5acc0*/  LDL.LU R4, [R1+0xd60] ;  /* 0x000d600001047983 */ /* 0x000ee80000300800 */
[----:B------:R-:W3:Y:S04]  /*5acd0*/  LDL.LU R5, [R1+0xd64] ;  /* 0x000d640001057983 */ /* 0x000ee80000300800 */
[----:B0-----:R-:W3:Y:S04]  /*5ace0*/  LDL.LU R6, [R1+0xd68] ;  /* 0x000d680001067983 */ /* 0x001ee80000300800 */
[----:B------:R-:W3:Y:S01]  /*5acf0*/  LDL.LU R7, [R1+0xd6c] ;  /* 0x000d6c0001077983 */ /* 0x000ee20000300800 */
[----:B--2---:R-:W-:Y:S03]  /*5ad00*/  HMMA.16816.F32.BF16 R48, R8, R50, R32 ;  /* 0x000000320830723c */ /* 0x004fe60000041820 */
[----:B------:R-:W2:Y:S04]  /*5ad10*/  LDL.LU.64 R34, [R1+0x4da0] ;  /* 0x004da00001227983 */ /* 0x000ea80000300a00 */
[----:B------:R-:W2:-:S12]  /*5ad20*/  LDL.LU.64 R32, [R1+0x4d98] ;  /* 0x004d980001207983 */ /* 0x000e980000300a00 */
[----:B------:R-:W-:Y:S04]  /*5ad30*/  STL.64 [R1+0xf60], R48 ;  /* 0x000f603001007387 */ /* 0x000fe80000100a00 */
[----:B------:R0:W-:Y:S04]  /*5ad40*/  STL.64 [R1+0xf68], R50 ;  /* 0x000f683201007387 */ /* 0x0001e80000100a00 */
[----:B0-----:R-:W2:Y:S02]  /*5ad50*/  LDL.LU.64 R50, [R1+0x4d90] ;  /* 0x004d900001327983 */ /* 0x001ea40000300a00 */
[----:B--2---:R-:W-:Y:S02]  /*5ad60*/  HMMA.16816.F32.BF16 R48, R8, R50, R32 ;  /* 0x000000320830723c */ /* 0x004fe40000041820 */
[----:B------:R-:W2:Y:S04]  /*5ad70*/  LDL.LU.64 R34, [R1+0x4d88] ;  /* 0x004d880001227983 */ /* 0x000ea80000300a00 */
[----:B------:R-:W2:-:S13]  /*5ad80*/  LDL.LU.64 R32, [R1+0x4d80] ;  /* 0x004d800001207983 */ /* 0x000e9a0000300a00 */
        /* <DEDUP_REMOVED lines=11> */
[----:B------:R-:W3:Y:S04]  /*5ae40*/  LDL.LU.64 R50, [R1+0x4d50] ;  /* 0x004d500001327983 */ /* 0x000ee80000300a00 */
[----:B------:R-:W3:Y:S09]  /*5ae50*/  LDL.LU.64 R48, [R1+0x4d48] ;  /* 0x004d480001307983 */ /* 0x000ef20000300a00 */
[----:B------:R-:W-:Y:S04]  /*5ae60*/  STL.64 [R1+0x400], R8 ;  /* 0x0004000801007387 */ /* 0x000fe80000100a00 */
[----:B------:R-:W-:Y:S04]  /*5ae70*/  STL.64 [R1+0x408], R10 ;  /* 0x0004080a01007387 */ /* 0x000fe80000100a00 */
[----:B------:R-:W0:Y:S04]  /*5ae80*/  LDSM.16.MT88.4 R8, [R0+UR5+0x9080] ;  /* 0x009080050008783b */ /* 0x000e280008004200 */
[----:B0-----:R-:W-:Y:S04]  /*5ae90*/  STL.64 [R1+0x4ba8], R10 ;  /* 0x004ba80a01007387 */ /* 0x001fe80000100a00 */
[----:B------:R0:W-:Y:S04]  /*5aea0*/  STL.64 [R1+0x4ba0], R8 ;  /* 0x004ba00801007387 */ /* 0x0001e80000100a00 */
[----:B0-----:R-:W2:Y:S04]  /*5aeb0*/  LDL.LU R8, [R1+0xd70] ;  /* 0x000d700001087983 */ /* 0x001ea80000300800 */
[----:B------:R-:W2:Y:S04]  /*5aec0*/  LDL.LU R9, [R1+0xd74] ;  /* 0x000d740001097983 */ /* 0x000ea80000300800 */
[----:B------:R-:W2:Y:S04]  /*5aed0*/  LDL.LU R10, [R1+0xd78] ;  /* 0x000d7800010a7983 */ /* 0x000ea80000300800 */
[----:B------:R-:W2:Y:S01]  /*5aee0*/  LDL.LU R11, [R1+0xd7c] ;  /* 0x000d7c00010b7983 */ /* 0x000ea20000300800 */
[C---:B---3--:R-:W-:Y:S08]  /*5aef0*/  HMMA.16816.F32.BF16 R4, R48.reuse, R38, R4 ;  /* 0x000000263004723c */ /* 0x048ff00000041804 */
[----:B--2---:R-:W-:-:S15]  /*5af00*/  HMMA.16816.F32.BF16 R8, R48, R34, R8 ;  /* 0x000000223008723c */ /* 0x004fde0000041808 */
[----:B------:R-:W-:-:S04]  /*5af10*/  NOP ;  /* 0x0000000000007918 */ /* 0x000fc80000000000 */
[----:B------:R0:W-:Y:S04]  /*5af20*/  STL.64 [R1+0xd70], R8 ;  /* 0x000d700801007387 */ /* 0x0001e80000100a00 */
[----:B------:R1:W-:Y:S01]  /*5af30*/  STL.64 [R1+0xd78], R10 ;  /* 0x000d780a01007387 */ /* 0x0003e20000100a00 */
[----:B0-----:R-:W-:Y:S02]  /*5af40*/  IMAD.MOV.U32 R9, RZ, RZ, R34 ;  /* 0x000000ffff097224 */ /* 0x001fe400078e0022 */
[----:B------:R-:W-:Y:S02]  /*5af50*/  IMAD.MOV.U32 R8, RZ, RZ, R35 ;  /* 0x000000ffff087224 */ /* 0x000fe400078e0023 */
[----:B------:R-:W2:Y:S04]  /*5af60*/  LDL.LU.64 R34, [R1+0x4d40] ;  /* 0x004d400001227983 */ /* 0x000ea80000300a00 */
[----:B------:R-:W-:Y:S04]  /*5af70*/  STL.64 [R1+0x4c68], R8 ;  /* 0x004c680801007387 */ /* 0x000fe80000100a00 */
[----:B-1----:R-:W4:Y:S04]  /*5af80*/  LDL.64 R10, [R1+0xd8] ;  /* 0x0000d800010a7983 */ /* 0x002f280000100a00 */
[----:B------:R0:W-:Y:S04]  /*5af90*/  STL.64 [R1+0xd60], R4 ;  /* 0x000d600401007387 */ /* 0x0001e80000100a00 */
[----:B------:R1:W-:Y:S01]  /*5afa0*/  STL.64 [R1+0xd68], R6 ;  /* 0x000d680601007387 */ /* 0x0003e20000100a00 */
[----:B0-----:R-:W-:-:S02]  /*5afb0*/  IMAD.MOV.U32 R5, RZ, RZ, R38 ;  /* 0x000000ffff057224 */ /* 0x001fc400078e0026 */
[----:B------:R-:W-:Y:S02]  /*5afc0*/  IMAD.MOV.U32 R4, RZ, RZ, R39 ;  /* 0x000000ffff047224 */ /* 0x000fe400078e0027 */
[----:B------:R-:W3:Y:S04]  /*5afd0*/  LDL.LU.64 R38, [R1+0x4d38] ;  /* 0x004d380001267983 */ /* 0x000ee80000300a00 */
[----:B------:R-:W3:Y:S01]  /*5afe0*/  LDL.LU.64 R36, [R1+0x4d30] ;  /* 0x004d300001247983 */ /* 0x000ee20000300a00 */
[----:B------:R-:W-:Y:S02]  /*5aff0*/  IMAD.MOV.U32 R13, RZ, RZ, R58 ;  /* 0x000000ffff0d7224 */ /* 0x000fe400078e003a */
[----:B------:R-:W-:Y:S01]  /*5b000*/  IMAD.MOV.U32 R12, RZ, RZ, R59 ;  /* 0x000000ffff0c7224 */ /* 0x000fe200078e003b */
[----:B----4-:R-:W-:Y:S01]  /*5b010*/  HMMA.16816.F32.BF16 R44, R48, R10, R44 ;  /* 0x0000000a302c723c */ /* 0x010fe2000004182c */
[----:B-1----:R-:W-:-:S02]  /*5b020*/  IMAD.MOV.U32 R7, RZ, RZ, R10 ;  /* 0x000000ffff077224 */ /* 0x002fc400078e000a */
[----:B------:R-:W-:-:S05]  /*5b030*/  IMAD.MOV.U32 R6, RZ, RZ, R11 ;  /* 0x000000ffff067224 */ /* 0x000fca00078e000b */
[C---:B--2---:R-:W-:Y:S11]  /*5b040*/  HMMA.16816.F32.BF16 R8, R48.reuse, R34, R28 ;  /* 0x000000223008723c */ /* 0x044ff6000004181c */
[----:B------:R0:W-:Y:S04]  /*5b050*/  STL.64 [R1+0xd50], R44 ;  /* 0x000d502c01007387 */ /* 0x0001e80000100a00 */
[----:B------:R-:W-:Y:S04]  /*5b060*/  STL.64 [R1+0xd58], R46 ;  /* 0x000d582e01007387 */ /* 0x000fe80000100a00 */
[----:B0-----:R-:W2:Y:S04]  /*5b070*/  LDL.LU R45, [R1+0x4d2c] ;  /* 0x004d2c00012d7983 */ /* 0x001ea80000300800 */
[----:B------:R-:W-:Y:S04]  /*5b080*/  STL.64 [R1+0x4c78], R6 ;  /* 0x004c780601007387 */ /* 0x000fe80000100a00 */
[----:B------:R3:W-:Y:S02]  /*5b090*/  STL.64 [R1+0x4c70], R4 ;  /* 0x004c700401007387 */ /* 0x0007e40000100a00 */
[----:B---3--:R-:W-:Y:S02]  /*5b0a0*/  HMMA.16816.F32.BF16 R4, R48, R42, R36 ;  /* 0x0000002a3004723c */ /* 0x008fe40000041824 */
[----:B------:R-:W-:Y:S04]  /*5b0b0*/  STL.64 [R1+0xd40], R8 ;  /* 0x000d400801007387 */ /* 0x000fe80000100a00 */
[----:B------:R-:W-:-:S13]  /*5b0c0*/  STL.64 [R1+0xd48], R10 ;  /* 0x000d480a01007387 */ /* 0x000fda0000100a00 */
[----:B------:R-:W-:Y:S04]  /*5b0d0*/  STL.64 [R1+0xd30], R4 ;  /* 0x000d300401007387 */ /* 0x000fe80000100a00 */
[----:B------:R0:W-:Y:S02]  /*5b0e0*/  STL.64 [R1+0xd38], R6 ;  /* 0x000d380601007387 */ /* 0x0001e40000100a00 */
[----:B0-----:R-:W-:Y:S01]  /*5b0f0*/  HMMA.16816.F32.BF16 R4, R48, R58, R52 ;  /* 0x0000003a3004723c */ /* 0x001fe20000041834 */
[----:B------:R-:W-:Y:S02]  /*5b100*/  IMAD.MOV.U32 R58, RZ, RZ, R24 ;  /* 0x000000ffff3a7224 */ /* 0x000fe400078e0018 */
[----:B------:R-:W-:-:S15]  /*5b110*/  IMAD.MOV.U32 R59, RZ, RZ, R25 ;  /* 0x000000ffff3b7224 */ /* 0x000fde00078e0019 */
[----:B------:R-:W-:Y:S01]  /*5b120*/  NOP ;  /* 0x0000000000007918 */ /* 0x000fe20000000000 */
[----:B------:R-:W-:Y:S04]  /*5b130*/  STL.64 [R1+0xd20], R4 ;  /* 0x000d200401007387 */ /* 0x000fe80000100a00 */
[----:B------:R0:W-:Y:S04]  /*5b140*/  STL.64 [R1+0xd28], R6 ;  /* 0x000d280601007387 */ /* 0x0001e80000100a00 */
[----:B------:R-:W3:Y:S04]  /*5b150*/  LDL.LU R24, [R1+0x4d28] ;  /* 0x004d280001187983 */ /* 0x000ee80000300800 */
[----:B------:R-:W4:Y:S04]  /*5b160*/  LDL.LU R25, [R1+0x4d24] ;  /* 0x004d240001197983 */ /* 0x000f280000300800 */
[----:B------:R-:W-:Y:S04]  /*5b170*/  STL.64 [R1+0x4c80], R58 ;  /* 0x004c803a01007387 */ /* 0x000fe80000100a00 */
[----:B------:R-:W2:Y:S04]  /*5b180*/  LDL.LU R36, [R1+0xc80] ;  /* 0x000c800001247983 */ /* 0x000ea80000300800 */
[----:B------:R-:W2:Y:S04]  /*5b190*/  LDL.LU R37, [R1+0xc84] ;  /* 0x000c840001257983 */ /* 0x000ea80000300800 */
[----:B------:R-:W2:Y:S04]  /*5b1a0*/  LDL.LU R38, [R1+0xc88] ;  /* 0x000c880001267983 */ /* 0x000ea80000300800 */
[----:B------:R-:W2:Y:S01]  /*5b1b0*/  LDL.LU R39, [R1+0xc8c] ;  /* 0x000c8c0001277983 */ /* 0x000ea20000300800 */
[----:B------:R-:W-:-:S02]  /*5b1c0*/  IMAD.MOV.U32 R34, RZ, RZ, R16 ;  /* 0x000000ffff227224 */ /* 0x000fc400078e0010 */
[----:B------:R-:W-:Y:S01]  /*5b1d0*/  IMAD.MOV.U32 R35, RZ, RZ, R17 ;  /* 0x000000ffff237224 */ /* 0x000fe200078e0011 */
[----:B--2---:R1:W-:Y:S04]  /*5b1e0*/  STL.64 [R1+0x4c90], R38 ;  /* 0x004c902601007387 */ /* 0x0043e80000100a00 */
[----:B------:R-:W-:Y:S04]  /*5b1f0*/  STL.64 [R1+0x4c88], R36 ;  /* 0x004c882401007387 */ /* 0x000fe80000100a00 */
[----:B------:R-:W2:Y:S04]  /*5b200*/  LDL.LU R16, [R1+0x4d20] ;  /* 0x004d200001107983 */ /* 0x000ea80000300800 */
[----:B------:R-:W2:Y:S04]  /*5b210*/  LDL.LU R17, [R1+0x4d1c] ;  /* 0x004d1c0001117983 */ /* 0x000ea80000300800 */
[----:B------:R0:W-:Y:S04]  /*5b220*/  STL.64 [R1+0x4c98], R34 ;  /* 0x004c982201007387 */ /* 0x0001e80000100a00 */
        /* <DEDUP_REMOVED lines=15> */
[----:B0-----:R-:W-:-:S02]  /*5b320*/  IMAD.MOV.U32 R6, RZ, RZ, R20 ;  /* 0x000000ffff067224 */ /* 0x001fc400078e0014 */
[----:B------:R-:W-:Y:S02]  /*5b330*/  IMAD.MOV.U32 R7, RZ, RZ, R21 ;  /* 0x000000ffff077224 */ /* 0x000fe400078e0015 */
[----:B-1----:R-:W-:Y:S02]  /*5b340*/  IMAD.MOV.U32 R38, RZ, RZ, R61 ;  /* 0x000000ffff267224 */ /* 0x002fe400078e003d */
[----:B------:R-:W-:Y:S01]  /*5b350*/  IMAD.MOV.U32 R39, RZ, RZ, R60 ;  /* 0x000000ffff277224 */ /* 0x000fe200078e003c */
[----:B--2---:R0:W-:Y:S04]  /*5b360*/  STL.64 [R1+0x4cc0], R10 ;  /* 0x004cc00a01007387 */ /* 0x0041e80000100a00 */
[----:B------:R-:W-:Y:S04]  /*5b370*/  STL.64 [R1+0x4cb8], R8 ;  /* 0x004cb80801007387 */ /* 0x000fe80000100a00 */
[----:B------:R-:W2:Y:S04]  /*5b380*/  LDL.LU R20, [R1+0x4d10] ;  /* 0x004d100001147983 */ /* 0x000ea80000300800 */
[----:B------:R-:W2:Y:S04]  /*5b390*/  LDL.LU R21, [R1+0x4d0c] ;  /* 0x004d0c0001157983 */ /* 0x000ea80000300800 */
        /* <DEDUP_REMOVED lines=8> */
[----:B----4-:R-:W-:-:S02]  /*5b420*/  IMAD.MOV.U32 R30, RZ, RZ, R25 ;  /* 0x000000ffff1e7224 */ /* 0x010fc400078e0019 */
[----:B---3--:R-:W-:Y:S01]  /*5b430*/  IMAD.MOV.U32 R31, RZ, RZ, R24 ;  /* 0x000000ffff1f7224 */ /* 0x008fe200078e0018 */
[----:B--2---:R-:W-:Y:S04]  /*5b440*/  STL.64 [R1+0x4ce0], R34 ;  /* 0x004ce02201007387 */ /* 0x004fe80000100a00 */
[----:B------:R-:W-:Y:S04]  /*5b450*/  STL.64 [R1+0x4cd8], R32 ;  /* 0x004cd82001007387 */ /* 0x000fe80000100a00 */
[----:B------:R-:W-:Y:S04]  /*5b460*/  STL.64 [R1+0x4ce8], R30 ;  /* 0x004ce81e01007387 */ /* 0x000fe80000100a00 */
[----:B------:R-:W2:Y:S04]  /*5b470*/  LDL.LU R24, [R1+0xcd0] ;  /* 0x000cd00001187983 */ /* 0x000ea80000300800 */
[----:B------:R-:W2:Y:S04]  /*5b480*/  LDL.LU R25, [R1+0xcd4] ;  /* 0x000cd40001197983 */ /* 0x000ea80000300800 */
[----:B------:R-:W3:Y:S04]  /*5b490*/  LDL.LU R26, [R1+0xcd8] ;  /* 0x000cd800011a7983 */ /* 0x000ee80000300800 */
[----:B------:R-:W3:Y:S01]  /*5b4a0*/  LDL.LU R27, [R1+0xcdc] ;  /* 0x000cdc00011b7983 */ /* 0x000ee20000300800 */
[----:B0-----:R-:W-:Y:S01]  /*5b4b0*/  IMAD.MOV.U32 R11, RZ, RZ, R16 ;  /* 0x000000ffff0b7224 */ /* 0x001fe200078e0010 */
[----:B------:R-:W-:Y:S01]  /*5b4c0*/  MOV R10, R17 ;  /* 0x00000011000a7202 */ /* 0x000fe20000000f00 */
[----:B------:R-:W-:-:S02]  /*5b4d0*/  IMAD.MOV.U32 R2, RZ, RZ, R42 ;  /* 0x000000ffff027224 */ /* 0x000fc400078e002a */
[----:B------:R-:W-:Y:S02]  /*5b4e0*/  IMAD.MOV.U32 R0, RZ, RZ, R43 ;  /* 0x000000ffff007224 */ /* 0x000fe400078e002b */
[----:B-1----:R-:W-:Y:S01]  /*5b4f0*/  IMAD.MOV.U32 R38, RZ, RZ, R3 ;  /* 0x000000ffff267224 */ /* 0x002fe200078e0003 */
[----:B---3--:R-:W-:Y:S04]  /*5b500*/  STL.64 [R1+0x4cf8], R26 ;  /* 0x004cf81a01007387 */ /* 0x008fe80000100a00 */
[----:B--2---:R0:W-:Y:S04]  /*5b510*/  STL.64 [R1+0x4cf0], R24 ;  /* 0x004cf01801007387 */ /* 0x0041e80000100a00 */
[----:B------:R-:W2:Y:S04]  /*5b520*/  LDL.LU R16, [R1+0xd10] ;  /* 0x000d100001107983 */ /* 0x000ea80000300800 */
[----:B------:R-:W2:Y:S04]  /*5b530*/  LDL.LU R17, [R1+0xd14] ;  /* 0x000d140001117983 */ /* 0x000ea80000300800 */
[----:B------:R-:W2:Y:S04]  /*5b540*/  LDL.LU R18, [R1+0xd18] ;  /* 0x000d180001127983 */ /* 0x000ea80000300800 */
[----:B------:R-:W2:Y:S04]  /*5b550*/  LDL.LU R19, [R1+0xd1c] ;  /* 0x000d1c0001137983 */ /* 0x000ea80000300800 */
[----:B------:R-:W2:Y:S04]  /*5b560*/  LDL.64 R42, [R1+0x98] ;  /* 0x00009800012a7983 */ /* 0x000ea80000100a00 */
[----:B------:R-:W3:Y:S04]  /*5b570*/  LDL.LU R4, [R1+0xce0] ;  /* 0x000ce00001047983 */ /* 0x000ee80000300800 */
[----:B------:R-:W3:Y:S04]  /*5b580*/  LDL.LU R5, [R1+0xce4] ;  /* 0x000ce40001057983 */ /* 0x000ee80000300800 */
[----:B------:R-:W3:Y:S04]  /*5b590*/  LDL.LU R6, [R1+0xce8] ;  /* 0x000ce80001067983 */ /* 0x000ee80000300800 */
[----:B------:R-:W3:Y:S04]  /*5b5a0*/  LDL.LU R7, [R1+0xcec] ;  /* 0x000cec0001077983 */ /* 0x000ee80000300800 */
[----:B------:R-:W4:Y:S04]  /*5b5b0*/  LDL.LU R3, [R1+0x4d00] ;  /* 0x004d000001037983 */ /* 0x000f280000300800 */
[----:B0-----:R-:W3:Y:S04]  /*5b5c0*/  LDL.LU R24, [R1+0xd00] ;  /* 0x000d000001187983 */ /* 0x001ee80000300800 */
[----:B------:R-:W3:Y:S04]  /*5b5d0*/  LDL.LU R25, [R1+0xd04] ;  /* 0x000d040001197983 */ /* 0x000ee80000300800 */
        /* <DEDUP_REMOVED lines=14> */
[----:B------:R-:W-:-:S03]  /*5b6c0*/  IMAD.MOV.U32 R39, RZ, RZ, R45 ;  /* 0x000000ffff277224 */ /* 0x000fc600078e002d */
[----:B------:R-:W4:Y:S04]  /*5b6d0*/  LDL.LU R44, [R1+0xc60] ;  /* 0x000c6000012c7983 */ /* 0x000f280000300800 */
[----:B------:R-:W4:Y:S04]  /*5b6e0*/  LDL.LU R45, [R1+0xc64] ;  /* 0x000c6400012d7983 */ /* 0x000f280000300800 */
[----:B------:R-:W4:Y:S04]  /*5b6f0*/  LDL.LU R46, [R1+0xc68] ;  /* 0x000c6800012e7983 */ /* 0x000f280000300800 */
[----:B------:R-:W4:Y:S04]  /*5b700*/  LDL.LU R47, [R1+0xc6c] ;  /* 0x000c6c00012f7983 */ /* 0x000f280000300800 */
[----:B------:R-:W-:Y:S04]  /*5b710*/  STL.64 [R1+0x4be0], R14 ;  /* 0x004be00e01007387 */ /* 0x000fe80000100a00 */
[----:B------:R2:W-:Y:S01]  /*5b720*/  STL.64 [R1+0x4bd8], R12 ;  /* 0x004bd80c01007387 */ /* 0x0005e20000100a00 */
[----:B------:R-:W-:-:S02]  /*5b730*/  IMAD.MOV.U32 R30, RZ, RZ, R21 ;  /* 0x000000ffff1e7224 */ /* 0x000fc400078e0015 */
[----:B------:R-:W-:Y:S01]  /*5b740*/  IMAD.MOV.U32 R31, RZ, RZ, R20 ;  /* 0x000000ffff1f7224 */ /* 0x000fe200078e0014 */
[----:B--2---:R-:W-:Y:S01]  /*5b750*/  HMMA.16816.F32.BF16 R12, R48, R42, R16 ;  /* 0x0000002a300c723c */ /* 0x004fe20000041810 */
[----:B------:R-:W-:Y:S02]  /*5b760*/  IMAD.MOV.U32 R21, RZ, RZ, R42 ;  /* 0x000000ffff157224 */ /* 0x000fe400078e002a */
[----:B------:R-:W-:-:S05]  /*5b770*/  IMAD.MOV.U32 R20, RZ, RZ, R43 ;  /* 0x000000ffff147224 */ /* 0x000fca00078e002b */
[C---:B---3--:R-:W-:Y:S08]  /*5b780*/  HMMA.16816.F32.BF16 R28, R48.reuse, R30, R24 ;  /* 0x0000001e301c723c */ /* 0x048ff00000041818 */
[C---:B----4-:R-:W-:Y:S03]  /*5b790*/  HMMA.16816.F32.BF16 R36, R48.reuse, R38, R32 ;  /* 0x000000263024723c */ /* 0x050fe60000041820 */
[----:B------:R0:W-:Y:S04]  /*5b7a0*/  STL.64 [R1+0xd10], R12 ;  /* 0x000d100c01007387 */ /* 0x0001e80000100a00 */
[----:B------:R1:W-:Y:S04]  /*5b7b0*/  STL.64 [R1+0xd18], R14 ;  /* 0x000d180e01007387 */ /* 0x0003e80000100a00 */
[----:B------:R-:W2:Y:S04]  /*5b7c0*/  LDL.LU R40, [R1+0xc50] ;  /* 0x000c500001287983 */ /* 0x000ea80000300800 */
[----:B------:R-:W2:Y:S04]  /*5b7d0*/  LDL.LU R41, [R1+0xc54] ;  /* 0x000c540001297983 */ /* 0x000ea80000300800 */
[----:B------:R-:W2:Y:S04]  /*5b7e0*/  LDL.LU R42, [R1+0xc58] ;  /* 0x000c5800012a7983 */ /* 0x000ea80000300800 */
[----:B------:R-:W2:Y:S04]  /*5b7f0*/  LDL.LU R43, [R1+0xc5c] ;  /* 0x000c5c00012b7983 */ /* 0x000ea80000300800 */
[----:B0-----:R-:W3:Y:S04]  /*5b800*/  LDL.LU R12, [R1+0xc10] ;  /* 0x000c1000010c7983 */ /* 0x001ee80000300800 */
[----:B------:R-:W3:Y:S04]  /*5b810*/  LDL.LU R13, [R1+0xc14] ;  /* 0x000c1400010d7983 */ /* 0x000ee80000300800 */
[----:B-1----:R-:W3:Y:S04]  /*5b820*/  LDL.LU R14, [R1+0xc18] ;  /* 0x000c1800010e7983 */ /* 0x002ee80000300800 */
[----:B------:R-:W3:Y:S04]  /*5b830*/  LDL.LU R15, [R1+0xc1c] ;  /* 0x000c1c00010f7983 */ /* 0x000ee80000300800 */
[----:B------:R-:W4:Y:S04]  /*5b840*/  LDL.LU R16, [R1+0xc00] ;  /* 0x000c000001107983 */ /* 0x000f280000300800 */
[----:B------:R-:W4:Y:S04]  /*5b850*/  LDL.LU R17, [R1+0xc04] ;  /* 0x000c040001117983 */ /* 0x000f280000300800 */
[----:B------:R-:W4:Y:S04]  /*5b860*/  LDL.LU R18, [R1+0xc08] ;  /* 0x000c080001127983 */ /* 0x000f280000300800 */
[----:B------:R-:W4:Y:S04]  /*5b870*/  LDL.LU R19, [R1+0xc0c] ;  /* 0x000c0c0001137983 */ /* 0x000f280000300800 */
[----:B------:R-:W2:Y:S04]  /*5b880*/  LDL.LU.64 R26, [R1+0x4cf8] ;  /* 0x004cf800011a7983 */ /* 0x000ea80000300a00 */
[----:B------:R-:W2:Y:S04]  /*5b890*/  LDL.LU.64 R24, [R1+0x4cf0] ;  /* 0x004cf00001187983 */ /* 0x000ea80000300a00 */
[----:B------:R-:W-:Y:S04]  /*5b8a0*/  STL.64 [R1+0x1730], R28 ;  /* 0x0017301c01007387 */ /* 0x000fe80000100a00 */
[----:B------:R0:W-:Y:S04]  /*5b8b0*/  STL.64 [R1+0x1738], R30 ;  /* 0x0017381e01007387 */ /* 0x0001e80000100a00 */
[----:B0-----:R-:W2:Y:S04]  /*5b8c0*/  LDL.LU.64 R30, [R1+0x4ce8] ;  /* 0x004ce800011e7983 */ /* 0x001ea80000300a00 */
[----:B------:R-:W3:Y:S04]  /*5b8d0*/  LDL.LU.64 R34, [R1+0x4ce0] ;  /* 0x004ce00001227983 */ /* 0x000ee80000300a00 */
[----:B------:R-:W3:Y:S04]  /*5b8e0*/  LDL.LU.64 R32, [R1+0x4cd8] ;  /* 0x004cd80001207983 */ /* 0x000ee80000300a00 */
[----:B------:R-:W-:Y:S04]  /*5b8f0*/  STL.64 [R1+0x1720], R36 ;  /* 0x0017202401007387 */ /* 0x000fe80000100a00 */
[----:B------:R0:W-:Y:S04]  /*5b900*/  STL.64 [R1+0x1728], R38 ;  /* 0x0017282601007387 */ /* 0x0001e80000100a00 */
[----:B0-----:R-:W3:Y:S01]  /*5b910*/  LDL.LU.64 R38, [R1+0x4cd0] ;  /* 0x004cd00001267983 */ /* 0x001ee20000300a00 */
[----:B------:R-:W-:Y:S03]  /*5b920*/  HMMA.16816.F32.BF16 R8, R48, R10, R4 ;  /* 0x0000000a3008723c */ /* 0x000fe60000041804 */
[----:B------:R-:W4:-:S15]  /*5b930*/  LDL.LU.64 R6, [R1+0x4cc8] ;  /* 0x004cc80001067983 */ /* 0x000f1e0000300a00 */
[----:B------:R-:W-:Y:S01]  /*5b940*/  NOP ;  /* 0x0000000000007918 */ /* 0x000fe20000000000 */
[----:B------:R-:W-:Y:S04]  /*5b950*/  STL.64 [R1+0x1710], R8 ;  /* 0x0017100801007387 */ /* 0x000fe80000100a00 */
[----:B------:R0:W-:Y:S04]  /*5b960*/  STL.64 [R1+0x1718], R10 ;  /* 0x0017180a01007387 */ /* 0x0001e80000100a00 */
[----:B0-----:R-:W4:Y:S04]  /*5b970*/  LDL.LU.64 R10, [R1+0x4cc0] ;  /* 0x004cc000010a7983 */ /* 0x001f280000300a00 */
[----:B------:R-:W4:Y:S01]  /*5b980*/  LDL.LU.64 R8, [R1+0x4cb8] ;  /* 0x004cb80001087983 */ /* 0x000f220000300a00 */
[C---:B--2---:R-:W-:Y:S03]  /*5b990*/  HMMA.16816.F32.BF16 R28, R48.reuse, R30, R24 ;  /* 0x0000001e301c723c */ /* 0x044fe60000041818 */
[----:B------:R-:W2:Y:S05]  /*5b9a0*/  LDL.LU.64 R26, [R1+0x4cb0] ;  /* 0x004cb000011a7983 */ /* 0x000eaa0000300a00 */
[C---:B---3--:R-:W-:Y:S11]  /*5b9b0*/  HMMA.16816.F32.BF16 R36, R48.reuse, R38, R32 ;  /* 0x000000263024723c */ /* 0x048ff60000041820 */
[----:B------:R-:W-:Y:S04]  /*5b9c0*/  STL.64 [R1+0x1700], R28 ;  /* 0x0017001c01007387 */ /* 0x000fe80000100a00 */
[----:B------:R0:W-:Y:S01]  /*5b9d0*/  STL.64 [R1+0x1708], R30 ;  /* 0x0017081e01007387 */ /* 0x0001e20000100a00 */
[C---:B----4-:R-:W-:Y:S03]  /*5b9e0*/  HMMA.16816.F32.BF16 R4, R48.reuse, R6, R56 ;  /* 0x000000063004723c */ /* 0x050fe60000041838 */
[----:B0-----:R-:W3:Y:S04]  /*5b9f0*/  LDL.LU.64 R30, [R1+0x4ca8] ;  /* 0x004ca800011e7983 */ /* 0x001ee80000300a00 */
[----:B------:R-:W3:Y:S04]  /*5ba00*/  LDL.LU.64 R28, [R1+0x4ca0] ;  /* 0x004ca000011c7983 */ /* 0x000ee80000300a00 */
[----:B------:R-:W3:Y:S04]  /*5ba10*/  LDL.LU.64 R34, [R1+0x4c98] ;  /* 0x004c980001227983 */ /* 0x000ee80000300a00 */
[----:B------:R-:W-:Y:S04]  /*5ba20*/  STL.64 [R1+0x16f0], R36 ;  /* 0x0016f02401007387 */ /* 0x000fe80000100a00 */
[----:B------:R0:W-:Y:S04]  /*5ba30*/  STL.64 [R1+0x16f8], R38 ;  /* 0x0016f82601007387 */ /* 0x0001e80000100a00 */
[----:B0-----:R-:W4:Y:S04]  /*5ba40*/  LDL.LU.64 R38, [R1+0x4c90] ;  /* 0x004c900001267983 */ /* 0x001f280000300a00 */
[----:B------:R-:W4:Y:S04]  /*5ba50*/  LDL.LU.64 R36, [R1+0x4c88] ;  /* 0x004c880001247983 */ /* 0x000f280000300a00 */
[----:B------:R-:W4:Y:S04]  /*5ba60*/  LDL.LU.64 R58, [R1+0x4c80] ;  /* 0x004c8000013a7983 */ /* 0x000f280000300a00 */
[----:B------:R-:W-:Y:S04]  /*5ba70*/  STL.64 [R1+0x16e0], R4 ;  /* 0x0016e00401007387 */ /* 0x000fe80000100a00 */
[----:B------:R0:W-:Y:S04]  /*5ba80*/  STL.64 [R1+0x16e8], R6 ;  /* 0x0016e80601007387 */ /* 0x0001e80000100a00 */
[----:B0-----:R-:W4:Y:S04]  /*5ba90*/  LDL.LU.64 R6, [R1+0x4c78] ;  /* 0x004c780001067983 */ /* 0x001f280000300a00 */
[----:B------:R-:W4:Y:S01]  /*5baa0*/  LDL.LU.64 R4, [R1+0x4c70] ;  /* 0x004c700001047983 */ /* 0x000f220000300a00 */
[----:B--2---:R-:W-:Y:S03]  /*5bab0*/  HMMA.16816.F32.BF16 R24, R48, R26, R8 ;  /* 0x0000001a3018723c */ /* 0x004fe60000041808 */
[----:B------:R-:W2:-:S15]  /*5bac0*/  LDL.LU.64 R8, [R1+0x4c68] ;  /* 0x004c680001087983 */ /* 0x000e9e0000300a00 */
[----:B------:R-:W-:Y:S01]  /*5bad0*/  NOP ;  /* 0x0000000000007918 */ /* 0x000fe20000000000 */
[----:B------:R-:W-:Y:S01]  /*5bae0*/  STL.64 [R1+0x16d0], R24 ;  /* 0x0016d01801007387 */ /* 0x000fe20000100a00 */
[C---:B---3--:R-:W-:Y:S03]  /*5baf0*/  HMMA.16816.F32.BF16 R32, R48.reuse, R34, R28 ;  /* 0x000000223020723c */ /* 0x048fe6000004181c */
[----:B------:R0:W-:Y:S04]  /*5bb00*/  STL.64 [R1+0x16d8], R26 ;  /* 0x0016d81a01007387 */ /* 0x0001e80000100a00 */
[----:B0-----:R-:W3:Y:S04]  /*5bb10*/  LDL.LU.64 R26, [R1+0x4c60] ;  /* 0x004c6000011a7983 */ /* 0x001ee80000300a00 */
[----:B------:R-:W2:Y:S04]  /*5bb20*/  LDL.LU.64 R30, [R1+0x4c58] ;  /* 0x004c5800011e7983 */ /* 0x000ea80000300a00 */
[----:B------:R-:W2:Y:S01]  /*5bb30*/  LDL.LU.64 R28, [R1+0x4c50] ;  /* 0x004c5000011c7983 */ /* 0x000ea20000300a00 */
[C---:B----4-:R-:W-:Y:S03]  /*5bb40*/  HMMA.16816.F32.BF16 R56, R48.reuse, R58, R36 ;  /* 0x0000003a3038723c */ /* 0x050fe60000041824 */
[----:B------:R-:W-:Y:S04]  /*5bb50*/  STL.64 [R1+0x16c0], R32 ;  /* 0x0016c02001007387 */ /* 0x000fe80000100a00 */
[----:B------:R0:W-:Y:S04]  /*5bb60*/  STL.64 [R1+0x16c8], R34 ;  /* 0x0016c82201007387 */ /* 0x0001e80000100a00 */
[----:B0-----:R-:W4:Y:S04]  /*5bb70*/  LDL.LU.64 R34, [R1+0x4c48] ;  /* 0x004c480001227983 */ /* 0x001f280000300a00 */
[----:B------:R-:W2:Y:S04]  /*5bb80*/  LDL.LU.64 R32, [R1+0x4c40] ;  /* 0x004c400001207983 */ /* 0x000ea80000300a00 */
[----:B------:R-:W2:Y:S04]  /*5bb90*/  LDL.LU.64 R38, [R1+0x4c38] ;  /* 0x004c380001267983 */ /* 0x000ea80000300a00 */
[----:B------:R-:W2:Y:S04]  /*5bba0*/  LDL.LU.64 R36, [R1+0x4c30] ;  /* 0x004c300001247983 */ /* 0x000ea80000300a00 */
        /* <DEDUP_REMOVED lines=9> */
[----:B------:R-:W4:Y:S04]  /*5bc40*/  LDL.LU.64 R52, [R1+0x4c10] ;  /* 0x004c100001347983 */ /* 0x000f280000300a00 */
[----:B------:R-:W-:Y:S04]  /*5bc50*/  STL.64 [R1+0x4ad8], R58 ;  /* 0x004ad83a01007387 */ /* 0x000fe80000100a00 */
[----:B---3--:R0:W-:Y:S04]  /*5bc60*/  STL.64 [R1+0x4ad0], R56 ;  /* 0x004ad03801007387 */ /* 0x0081e80000100a00 */
        /* <DEDUP_REMOVED lines=9> */
[----:B------:R-:W3:Y:S04]  /*5bd00*/  LDL.LU R44, [R1+0x4c00] ;  /* 0x004c0000012c7983 */ /* 0x000ee80000300800 */
[----:B------:R-:W-:Y:S04]  /*5bd10*/  STL.64 [R1+0x4ac8], R54 ;  /* 0x004ac83601007387 */ /* 0x000fe80000100a00 */
[----:B----4-:R0:W-:Y:S04]  /*5bd20*/  STL.64 [R1+0x4ac0], R52 ;  /* 0x004ac03401007387 */ /* 0x0101e80000100a00 */
[----:B0-----:R-:W4:Y:S04]  /*5bd30*/  LDL.LU R52, [R1+0xc30] ;  /* 0x000c300001347983 */ /* 0x001f280000300800 */
[----:B------:R-:W4:Y:S04]  /*5bd40*/  LDL.LU R53, [R1+0xc34] ;  /* 0x000c340001357983 */ /* 0x000f280000300800 */
[----:B------:R-:W4:Y:S04]  /*5bd50*/  LDL.LU R54, [R1+0xc38] ;  /* 0x000c380001367983 */ /* 0x000f280000300800 */
[----:B------:R-:W4:Y:S01]  /*5bd60*/  LDL.LU R55, [R1+0xc3c] ;  /* 0x000c3c0001377983 */ /* 0x000f220000300800 */
[----:B--2---:R-:W-:-:S15]  /*5bd70*/  HMMA.16816.F32.BF16 R40, R48, R46, R40 ;  /* 0x0000002e3028723c */ /* 0x004fde0000041828 */
[----:B------:R-:W-:-:S04]  /*5bd80*/  NOP ;  /* 0x0000000000007918 */ /* 0x000fc80000000000 */
[----:B------:R-:W-:Y:S04]  /*5bd90*/  STL.64 [R1+0x1680], R40 ;  /* 0x0016802801007387 */ /* 0x000fe80000100a00 */
[----:B------:R0:W-:Y:S04]  /*5bda0*/  STL.64 [R1+0x1688], R42 ;  /* 0x0016882a01007387 */ /* 0x0001e80000100a00 */
[----:B0-----:R-:W2:Y:S04]  /*5bdb0*/  LDL.LU.64 R42, [R1+0x4bf8] ;  /* 0x004bf800012a7983 */ /* 0x001ea80000300a00 */
[----:B------:R-:W2:Y:S04]  /*5bdc0*/  LDL.LU.64 R40, [R1+0x4bf0] ;  /* 0x004bf00001287983 */ /* 0x000ea80000300a00 */
[----:B------:R-:W-:Y:S04]  /*5bdd0*/  STL.64 [R1+0x4b78], R46 ;  /* 0x004b782e01007387 */ /* 0x000fe80000100a00 */
[----:B---3--:R0:W-:Y:S04]  /*5bde0*/  STL [R1+0x4b70], R44 ;  /* 0x004b702c01007387 */ /* 0x0081e80000100800 */
[----:B0-----:R-:W2:Y:S04]  /*5bdf0*/  LDL.LU R44, [R1+0xc40] ;  /* 0x000c4000012c7983 */ /* 0x001ea80000300800 */
[----:B------:R-:W2:Y:S04]  /*5be00*/  LDL.LU R45, [R1+0xc44] ;  /* 0x000c4400012d7983 */ /* 0x000ea80000300800 */
[----:B------:R-:W2:Y:S04]  /*5be10*/  LDL.LU R46, [R1+0xc48] ;  /* 0x000c4800012e7983 */ /* 0x000ea80000300800 */
[----:B------:R-:W2:Y:S01]  /*5be20*/  LDL.LU R47, [R1+0xc4c] ;  /* 0x000c4c00012f7983 */ /* 0x000ea20000300800 */
[C---:B------:R-:W-:Y:S08]  /*5be30*/  HMMA.16816.F32.BF16 R12, R48.reuse, R30, R12 ;  /* 0x0000001e300c723c */ /* 0x040ff0000004180c */
[C---:B--2---:R-:W-:Y:S01]  /*5be40*/  HMMA.16816.F32.BF16 R44, R48.reuse, R42, R44 ;  /* 0x0000002a302c723c */ /* 0x044fe2000004182c */
[----:B------:R-:W-:Y:S04]  /*5be50*/  STL.64 [R1+0x4ae8], R42 ;  /* 0x004ae82a01007387 */ /* 0x000fe80000100a00 */
[----:B------:R4:W-:Y:S03]  /*5be60*/  STL.64 [R1+0x4ae0], R40 ;  /* 0x004ae02801007387 */ /* 0x0009e60000100a00 */
[C---:B----4-:R-:W-:Y:S11]  /*5be70*/  HMMA.16816.F32.BF16 R40, R48.reuse, R38, R52 ;  /* 0x000000263028723c */ /* 0x050ff60000041834 */
[----:B------:R-:W-:Y:S04]  /*5be80*/  STL.64 [R1+0x1670], R44 ;  /* 0x0016702c01007387 */ /* 0x000fe80000100a00 */
[----:B------:R-:W-:Y:S04]  /*5be90*/  STL.64 [R1+0x1678], R46 ;  /* 0x0016782e01007387 */ /* 0x000fe80000100a00 */
[----:B------:R-:W-:Y:S04]  /*5bea0*/  STL.64 [R1+0x4af8], R38 ;  /* 0x004af82601007387 */ /* 0x000fe80000100a00 */
[----:B------:R0:W-:Y:S02]  /*5beb0*/  STL.64 [R1+0x4af0], R36 ;  /* 0x004af02401007387 */ /* 0x0001e40000100a00 */
[C---:B0-----:R-:W-:Y:S02]  /*5bec0*/  HMMA.16816.F32.BF16 R36, R48.reuse, R34, R56 ;  /* 0x000000223024723c */ /* 0x041fe40000041838 */
[----:B------:R-:W-:Y:S04]  /*5bed0*/  STL.64 [R1+0x1660], R40 ;  /* 0x0016602801007387 */ /* 0x000fe80000100a00 */
[----:B------:R-:W-:Y:S04]  /*5bee0*/  STL.64 [R1+0x1668], R42 ;  /* 0x0016682a01007387 */ /* 0x000fe80000100a00 */
[----:B------:R-:W-:Y:S04]  /*5bef0*/  STL.64 [R1+0x4b08], R34 ;  /* 0x004b082201007387 */ /* 0x000fe80000100a00 */
[----:B------:R-:W-:Y:S05]  /*5bf00*/  STL.64 [R1+0x4b00], R32 ;  /* 0x004b002001007387 */ /* 0x000fea0000100a00 */
[----:B------:R-:W-:Y:S04]  /*5bf10*/  STL.64 [R1+0x1650], R36 ;  /* 0x0016502401007387 */ /* 0x000fe80000100a00 */
[----:B------:R-:W-:Y:S04]  /*5bf20*/  STL.64 [R1+0x1658], R38 ;  /* 0x0016582601007387 */ /* 0x000fe80000100a00 */
[----:B------:R-:W-:Y:S04]  /*5bf30*/  STL.64 [R1+0x4b18], R30 ;  /* 0x004b181e01007387 */ /* 0x000fe80000100a00 */
[----:B------:R-:W-:Y:S04]  /*5bf40*/  STL.64 [R1+0x4b10], R28 ;  /* 0x004b101c01007387 */ /* 0x000fe80000100a00 */
[----:B------:R-:W-:Y:S04]  /*5bf50*/  STL.64 [R1+0x1640], R12 ;  /* 0x0016400c01007387 */ /* 0x000fe80000100a00 */
[----:B------:R0:W-:Y:S02]  /*5bf60*/  STL.64 [R1+0x1648], R14 ;  /* 0x0016480e01007387 */ /* 0x0001e40000100a00 */
[----:B0-----:R-:W-:Y:S01]  /*5bf70*/  HMMA.16816.F32.BF16 R12, R48, R26, R16 ;  /* 0x0000001a300c723c */ /* 0x001fe20000041810 */
[----:B------:R-:W-:-:S02]  /*5bf80*/  IMAD.MOV.U32 R46, RZ, RZ, R7 ;  /* 0x000000ffff2e7224 */ /* 0x000fc400078e0007 */
[----:B------:R-:W-:Y:S01]  /*5bf90*/  IMAD.MOV.U32 R47, RZ, RZ, R6 ;  /* 0x000000ffff2f7224 */ /* 0x000fe200078e0006 */
[----:B------:R-:W-:Y:S01]  /*5bfa0*/  STL.64 [R1+0x4bb0], R26 ;  /* 0x004bb01a01007387 */ /* 0x000fe20000100a00 */
[----:B------:R-:W-:Y:S02]  /*5bfb0*/  IMAD.MOV.U32 R39, RZ, RZ, R4 ;  /* 0x000000ffff277224 */ /* 0x000fe400078e0004 */
[----:B------:R-:W-:-:S12]  /*5bfc0*/  IMAD.MOV.U32 R38, RZ, RZ, R5 ;  /* 0x000000ffff267224 */ /* 0x000fd800078e0005 */
[----:B------:R0:W-:Y:S04]  /*5bfd0*/  STL.64 [R1+0x1630], R12 ;  /* 0x0016300c01007387 */ /* 0x0001e80000100a00 */
[----:B------:R1:W-:Y:S04]  /*5bfe0*/  STL.64 [R1+0x1638], R14 ;  /* 0x0016380e01007387 */ /* 0x0003e80000100a00 */
[----:B------:R-:W-:Y:S04]  /*5bff0*/  STL.64 [R1+0x4bb8], R46 ;  /* 0x004bb82e01007387 */ /* 0x000fe80000100a00 */
[----:B------:R-:W2:Y:S04]  /*5c000*/  LDL.LU R4, [R1+0xbd0] ;  /* 0x000bd00001047983 */ /* 0x000ea80000300800 */
[----:B------:R-:W2:Y:S04]  /*5c010*/  LDL.LU R5, [R1+0xbd4] ;  /* 0x000bd40001057983 */ /* 0x000ea80000300800 */
[----:B------:R-:W2:Y:S04]  /*5c020*/  LDL.LU R6, [R1+0xbd8] ;  /* 0x000bd80001067983 */ /* 0x000ea80000300800 */
[----:B------:R-:W2:Y:S04]  /*5c030*/  LDL.LU R7, [R1+0xbdc] ;  /* 0x000bdc0001077983 */ /* 0x000ea80000300800 */
[----:B------:R-:W3:Y:S04]  /*5c040*/  LDL.LU R16, [R1+0xbf0] ;  /* 0x000bf00001107983 */ /* 0x000ee80000300800 */
[----:B------:R-:W3:Y:S04]  /*5c050*/  LDL.LU R17, [R1+0xbf4] ;  /* 0x000bf40001117983 */ /* 0x000ee80000300800 */
[----:B------:R-:W3:Y:S04]  /*5c060*/  LDL.LU R18, [R1+0xbf8] ;  /* 0x000bf80001127983 */ /* 0x000ee80000300800 */
[----:B------:R-:W3:Y:S04]  /*5c070*/  LDL.LU R19, [R1+0xbfc] ;  /* 0x000bfc0001137983 */ /* 0x000ee80000300800 */
[----:B0-----:R-:W4:Y:S04]  /*5c080*/  LDL.LU R12, [R1+0xbe0] ;  /* 0x000be000010c7983 */ /* 0x001f280000300800 */
[----:B------:R-:W4:Y:S04]  /*5c090*/  LDL.LU R13, [R1+0xbe4] ;  /* 0x000be400010d7983 */ /* 0x000f280000300800 */
[----:B-1----:R-:W4:Y:S04]  /*5c0a0*/  LDL.LU R14, [R1+0xbe8] ;  /* 0x000be800010e7983 */ /* 0x002f280000300800 */
[----:B------:R-:W4:Y:S04]  /*5c0b0*/  LDL.LU R15, [R1+0xbec] ;  /* 0x000bec00010f7983 */ /* 0x000f280000300800 */
[----:B------:R0:W-:Y:S04]  /*5c0c0*/  STL.64 [R1+0x4bc0], R38 ;  /* 0x004bc02601007387 */ /* 0x0001e80000100a00 */
[----:B0-----:R-:W2:Y:S01]  /*5c0d0*/  LDL.64 R38, [R1+0x118] ;  /* 0x0001180001267983 */ /* 0x001ea20000100a00 */
[C---:B---3--:R-:W-:Y:S03]  /*5c0e0*/  HMMA.16816.F32.BF16 R16, R48.reuse, R22, R16 ;  /* 0x000000163010723c */ /* 0x048fe60000041810 */
[----:B--2---:R0:W-:Y:S04]  /*5c0f0*/  STL.64 [R1+0x4bc8], R38 ;  /* 0x004bc82601007387 */ /* 0x0041e80000100a00 */
[----:B------:R-:W2:Y:S04]  /*5c100*/  LDL.LU R36, [R1+0xbc0] ;  /* 0x000bc00001247983 */ /* 0x000ea80000300800 */
[----:B------:R-:W2:Y:S04]  /*5c110*/  LDL.LU R37, [R1+0xbc4] ;  /* 0x000bc40001257983 */ /* 0x000ea80000300800 */
[----:B0-----:R-:W2:Y:S04]  /*5c120*/  LDL.LU R38, [R1+0xbc8] ;  /* 0x000bc80001267983 */ /* 0x001ea80000300800 */
[----:B------:R-:W2:Y:S04]  /*5c130*/  LDL.LU R39, [R1+0xbcc] ;  /* 0x000bcc0001277983 */ /* 0x000ea80000300800 */
[----:B------:R-:W3:Y:S04]  /*5c140*/  LDL.LU R44, [R1+0xba0] ;  /* 0x000ba000012c7983 */ /* 0x000ee80000300800 */
[----:B------:R-:W3:Y:S04]  /*5c150*/  LDL.LU R45, [R1+0xba4] ;  /* 0x000ba400012d7983 */ /* 0x000ee80000300800 */
[----:B------:R-:W3:Y:S04]  /*5c160*/  LDL.LU R46, [R1+0xba8] ;  /* 0x000ba800012e7983 */ /* 0x000ee80000300800 */
[----:B------:R-:W3:Y:S04]  /*5c170*/  LDL.LU R47, [R1+0xbac] ;  /* 0x000bac00012f7983 */ /* 0x000ee80000300800 */
[----:B------:R-:W3:Y:S04]  /*5c180*/  LDL.64 R26, [R1+0x108] ;  /* 0x00010800011a7983 */ /* 0x000ee80000100a00 */
[----:B------:R-:W2:Y:S04]  /*5c190*/  LDL.LU R52, [R1+0x430] ;  /* 0x0004300001347983 */ /* 0x000ea80000300800 */
[----:B------:R-:W2:Y:S04]  /*5c1a0*/  LDL.LU R53, [R1+0x434] ;  /* 0x0004340001357983 */ /* 0x000ea80000300800 */
[----:B------:R-:W2:Y:S04]  /*5c1b0*/  LDL.LU R54, [R1+0x438] ;  /* 0x0004380001367983 */ /* 0x000ea80000300800 */
[----:B------:R-:W2:Y:S04]  /*5c1c0*/  LDL.LU R55, [R1+0x43c] ;  /* 0x00043c0001377983 */ /* 0x000ea80000300800 */
[----:B------:R-:W2:Y:S04]  /*5c1d0*/  LDL.64 R10, [R1+0x128] ;  /* 0x00012800010a7983 */ /* 0x000ea80000100a00 */
[----:B------:R-:W2:Y:S04]  /*5c1e0*/  LDL.64 R58, [R1+0x138] ;  /* 0x00013800013a7983 */ /* 0x000ea80000100a00 */
        /* <DEDUP_REMOVED lines=8> */
[----:B------:R-:W-:Y:S04]  /*5c270*/  STL.64 [R1+0x1620], R16 ;  /* 0x0016201001007387 */ /* 0x000fe80000100a00 */
[----:B------:R0:W-:Y:S04]  /*5c280*/  STL.64 [R1+0x1628], R18 ;  /* 0x0016281201007387 */ /* 0x0001e80000100a00 */
[----:B0-----:R-:W4:Y:S04]  /*5c290*/  LDL.LU.64 R18, [R1+0x4be8] ;  /* 0x004be80001127983 */ /* 0x001f280000300a00 */
[----:B------:R-:W-:Y:S01]  /*5c2a0*/  STL.64 [R1+0x4aa8], R22 ;  /* 0x004aa81601007387 */ /* 0x000fe20000100a00 */
[----:B----4-:R-:W-:-:S15]  /*5c2b0*/  HMMA.16816.F32.BF16 R12, R48, R18, R12 ;  /* 0x00000012300c723c */ /* 0x010fde000004180c */
[----:B------:R-:W-:-:S04]  /*5c2c0*/  NOP ;  /* 0x0000000000007918 */ /* 0x000fc80000000000 */
[----:B------:R-:W-:Y:S04]  /*5c2d0*/  STL.64 [R1+0x1610], R12 ;  /* 0x0016100c01007387 */ /* 0x000fe80000100a00 */
[----:B------:R0:W-:Y:S04]  /*5c2e0*/  STL.64 [R1+0x1618], R14 ;  /* 0x0016180e01007387 */ /* 0x0001e80000100a00 */
[----:B0-----:R-:W4:Y:S04]  /*5c2f0*/  LDL.LU.64 R14, [R1+0x4be0] ;  /* 0x004be000010e7983 */ /* 0x001f280000300a00 */
[----:B------:R-:W2:Y:S04]  /*5c300*/  LDL.LU.64 R12, [R1+0x4bd8] ;  /* 0x004bd800010c7983 */ /* 0x000ea80000300a00 */
[----:B------:R0:W-:Y:S04]  /*5c310*/  STL.64 [R1+0x4aa0], R18 ;  /* 0x004aa01201007387 */ /* 0x0001e80000100a00 */
[----:B------:R-:W2:Y:S04]  /*5c320*/  LDL.LU R16, [R1+0xb90] ;  /* 0x000b900001107983 */ /* 0x000ea80000300800 */
[----:B------:R-:W2:Y:S04]  /*5c330*/  LDL.LU R17, [R1+0xb94] ;  /* 0x000b940001117983 */ /* 0x000ea80000300800 */
[----:B0-----:R-:W2:Y:S04]  /*5c340*/  LDL.LU R18, [R1+0xb98] ;  /* 0x000b980001127983 */ /* 0x001ea80000300800 */
[----:B------:R-:W2:Y:S01]  /*5c350*/  LDL.LU R19, [R1+0xb9c] ;  /* 0x000b9c0001137983 */ /* 0x000ea20000300800 */
[----:B----4-:R-:W-:-:S15]  /*5c360*/  HMMA.16816.F32.BF16 R4, R48, R14, R4 ;  /* 0x0000000e3004723c */ /* 0x010fde0000041804 */
        /* <DEDUP_REMOVED lines=10> */
[----:B------:R-:W2:Y:S04]  /*5c410*/  LDL.LU R4, [R1+0xbb0] ;  /* 0x000bb00001047983 */ /* 0x000ea80000300800 */
[----:B------:R-:W2:Y:S04]  /*5c420*/  LDL.LU R5, [R1+0xbb4] ;  /* 0x000bb40001057983 */ /* 0x000ea80000300800 */
[----:B0-----:R-:W2:Y:S04]  /*5c430*/  LDL.LU R6, [R1+0xbb8] ;  /* 0x000bb80001067983 */ /* 0x001ea80000300800 */
[----:B------:R-:W2:Y:S01]  /*5c440*/  LDL.LU R7, [R1+0xbbc] ;  /* 0x000bbc0001077983 */ /* 0x000ea20000300800 */
[C---:B---3--:R-:W-:Y:S08]  /*5c450*/  HMMA.16816.F32.BF16 R44, R48.reuse, R26, R44 ;  /* 0x0000001a302c723c */ /* 0x048ff0000004182c */
[----:B------:R-:W-:Y:S01]  /*5c460*/  HMMA.16816.F32.BF16 R16, R48, R10, R16 ;  /* 0x0000000a3010723c */ /* 0x000fe20000041810 */
[----:B------:R-:W-:-:S02]  /*5c470*/  IMAD.MOV.U32 R30, RZ, RZ, R9 ;  /* 0x000000ffff1e7224 */ /* 0x000fc400078e0009 */
[----:B------:R-:W-:-:S05]  /*5c480*/  IMAD.MOV.U32 R31, RZ, RZ, R8 ;  /* 0x000000ffff1f7224 */ /* 0x000fca00078e0008 */
[----:B--2---:R-:W-:-:S15]  /*5c490*/  HMMA.16816.F32.BF16 R4, R48, R38, R4 ;  /* 0x000000263004723c */ /* 0x004fde0000041804 */
[----:B------:R-:W-:-:S04]  /*5c4a0*/  NOP ;  /* 0x0000000000007918 */ /* 0x000fc80000000000 */
[----:B------:R0:W-:Y:S04]  /*5c4b0*/  STL.64 [R1+0x15e0], R4 ;  /* 0x0015e00401007387 */ /* 0x0001e80000100a00 */
[----:B------:R1:W-:Y:S01]  /*5c4c0*/  STL.64 [R1+0x15e8], R6 ;  /* 0x0015e80601007387 */ /* 0x0003e20000100a00 */
[----:B0-----:R-:W-:Y:S02]  /*5c4d0*/  IMAD.MOV.U32 R5, RZ, RZ, R38 ;  /* 0x000000ffff057224 */ /* 0x001fe400078e0026 */
[----:B------:R-:W-:Y:S02]  /*5c4e0*/  IMAD.MOV.U32 R4, RZ, RZ, R39 ;  /* 0x000000ffff047224 */ /* 0x000fe400078e0027 */
[----:B-1----:R-:W-:Y:S01]  /*5c4f0*/  IMAD.MOV.U32 R7, RZ, RZ, R26 ;  /* 0x000000ffff077224 */ /* 0x002fe200078e001a */
[----:B------:R-:W2:Y:S01]  /*5c500*/  LDL.LU.64 R38, [R1+0x4bc0] ;  /* 0x004bc00001267983 */ /* 0x000ea20000300a00 */
[----:B------:R-:W-:-:S03]  /*5c510*/  IMAD.MOV.U32 R6, RZ, RZ, R27 ;  /* 0x000000ffff067224 */ /* 0x000fc600078e001b */
[----:B------:R-:W-:Y:S04]  /*5c520*/  STL.64 [R1+0x15d0], R44 ;  /* 0x0015d02c01007387 */ /* 0x000fe80000100a00 */
[----:B------:R0:W-:Y:S04]  /*5c530*/  STL.64 [R1+0x15d8], R46 ;  /* 0x0015d82e01007387 */ /* 0x0001e80000100a00 */
[----:B0-----:R-:W3:Y:S04]  /*5c540*/  LDL.LU.64 R46, [R1+0x4bb8] ;  /* 0x004bb800012e7983 */ /* 0x001ee80000300a00 */
[----:B------:R-:W4:Y:S04]  /*5c550*/  LDL.LU.64 R26, [R1+0x4bb0] ;  /* 0x004bb000011a7983 */ /* 0x000f280000300a00 */
[----:B------:R-:W-:Y:S04]  /*5c560*/  STL.64 [R1+0x4b28], R6 ;  /* 0x004b280601007387 */ /* 0x000fe80000100a00 */
[----:B------:R0:W-:Y:S04]  /*5c570*/  STL.64 [R1+0x4b20], R4 ;  /* 0x004b200401007387 */ /* 0x0001e80000100a00 */
[----:B0-----:R-:W2:Y:S04]  /*5c580*/  LDL.LU R4, [R1+0x3f0] ;  /* 0x0003f00001047983 */ /* 0x001ea80000300800 */
[----:B------:R-:W2:Y:S04]  /*5c590*/  LDL.LU R5, [R1+0x3f4] ;  /* 0x0003f40001057983 */ /* 0x000ea80000300800 */
[----:B------:R-:W2:Y:S04]  /*5c5a0*/  LDL.LU R6, [R1+0x3f8] ;  /* 0x0003f80001067983 */ /* 0x000ea80000300800 */
[----:B------:R-:W2:Y:S04]  /*5c5b0*/  LDL.LU R7, [R1+0x3fc] ;  /* 0x0003fc0001077983 */ /* 0x000ea80000300800 */
[----:B------:R0:W-:Y:S04]  /*5c5c0*/  STL.64 [R1+0x15c0], R16 ;  /* 0x0015c01001007387 */ /* 0x0001e80000100a00 */
[----:B------:R1:W-:Y:S01]  /*5c5d0*/  STL.64 [R1+0x15c8], R18 ;  /* 0x0015c81201007387 */ /* 0x0003e20000100a00 */
[----:B0-----:R-:W-:-:S02]  /*5c5e0*/  IMAD.MOV.U32 R17, RZ, RZ, R10 ;  /* 0x000000ffff117224 */ /* 0x001fc400078e000a */
[----:B------:R-:W-:Y:S02]  /*5c5f0*/  IMAD.MOV.U32 R16, RZ, RZ, R11 ;  /* 0x000000ffff107224 */ /* 0x000fe400078e000b */
[----:B------:R-:W2:Y:S04]  /*5c600*/  LDL.LU.64 R10, [R1+0x4ba8] ;  /* 0x004ba800010a7983 */ /* 0x000ea80000300a00 */
[----:B------:R-:W2:Y:S01]  /*5c610*/  LDL.LU.64 R8, [R1+0x4ba0] ;  /* 0x004ba00001087983 */ /* 0x000ea20000300a00 */
[----:B------:R-:W-:Y:S01]  /*5c620*/  HMMA.16816.F32.BF16 R48, R48, R58, R52 ;  /* 0x0000003a3030723c */ /* 0x000fe20000041834 */
[----:B-1----:R-:W-:Y:S02]  /*5c630*/  IMAD.MOV.U32 R19, RZ, RZ, R58 ;  /* 0x000000ffff137224 */ /* 0x002fe400078e003a */
[----:B------:R-:W-:-:S15]  /*5c640*/  IMAD.MOV.U32 R18, RZ, RZ, R59 ;  /* 0x000000ffff127224 */ /* 0x000fde00078e003b */
[----:B------:R-:W-:Y:S01]  /*5c650*/  NOP ;  /* 0x0000000000007918 */ /* 0x000fe20000000000 */
[----:B------:R-:W-:Y:S04]  /*5c660*/  STL.64 [R1+0xb90], R48 ;  /* 0x000b903001007387 */ /* 0x000fe80000100a00 */
[----:B------:R0:W-:Y:S04]  /*5c670*/  STL.64 [R1+0xb98], R50 ;  /* 0x000b983201007387 */ /* 0x0001e80000100a00 */
[----:B------:R-:W4:Y:S04]  /*5c680*/  LDL.LU R52, [R1+0x3c0] ;  /* 0x0003c00001347983 */ /* 0x000f280000300800 */
[----:B------:R-:W4:Y:S04]  /*5c690*/  LDL.LU R53, [R1+0x3c4] ;  /* 0x0003c40001357983 */ /* 0x000f280000300800 */
[----:B------:R-:W4:Y:S04]  /*5c6a0*/  LDL.LU R54, [R1+0x3c8] ;  /* 0x0003c80001367983 */ /* 0x000f280000300800 */
[----:B------:R-:W4:Y:S04]  /*5c6b0*/  LDL.LU R55, [R1+0x3cc] ;  /* 0x0003cc0001377983 */ /* 0x000f280000300800 */
[----:B------:R-:W4:Y:S04]  /*5c6c0*/  LDL.64 R58, [R1+0xc8] ;  /* 0x0000c800013a7983 */ /* 0x000f280000100a00 */
[----:B------:R-:W-:Y:S04]  /*5c6d0*/  STL.64 [R1+0x4b38], R18 ;  /* 0x004b381201007387 */ /* 0x000fe80000100a00 */
[----:B------:R1:W-:Y:S01]  /*5c6e0*/  STL.64 [R1+0x4b30], R16 ;  /* 0x004b301001007387 */ /* 0x0003e20000100a00 */
[----:B0-----:R-:W-:Y:S01]  /*5c6f0*/  IMAD.MOV.U32 R50, RZ, RZ, R21 ;  /* 0x000000ffff327224 */ /* 0x001fe200078e0015 */
[----:B------:R-:W-:Y:S01]  /*5c700*/  MOV R51, R20 ;  /* 0x0000001400337202 */ /* 0x000fe20000000f00 */
[C---:B--2---:R-:W-:Y:S08]  /*5c710*/  HMMA.16816.F32.BF16 R28, R8.reuse, R30, R4 ;  /* 0x0000001e081c723c */ /* 0x044ff00000041804 */
[C---:B-1----:R-:W-:Y:S08]  /*5c720*/  HMMA.16816.F32.BF16 R16, R8.reuse, R38, R32 ;  /* 0x000000260810723c */ /* 0x042ff00000041820 */
[----:B---3--:R-:W-:Y:S03]  /*5c730*/  HMMA.16816.F32.BF16 R4, R8, R46, R40 ;  /* 0x0000002e0804723c */ /* 0x008fe60000041828 */
[----:B------:R-:W-:Y:S04]  /*5c740*/  STL.64 [R1+0xf30], R28 ;  /* 0x000f301c01007387 */ /* 0x000fe80000100a00 */
[----:B------:R-:W-:Y:S04]  /*5c750*/  STL.64 [R1+0xf38], R30 ;  /* 0x000f381e01007387 */ /* 0x000fe80000100a00 */
[----:B------:R0:W-:Y:S04]  /*5c760*/  STL.64 [R1+0xf20], R16 ;  /* 0x000f201001007387 */ /* 0x0001e80000100a00 */
[----:B------:R1:W-:Y:S04]  /*5c770*/  STL.64 [R1+0xf28], R18 ;  /* 0x000f281201007387 */ /* 0x0003e80000100a00 */
[----:B------:R-:W-:Y:S04]  /*5c780*/  STL.64 [R1+0xf10], R4 ;  /* 0x000f100401007387 */ /* 0x000fe80000100a00 */
[----:B------:R-:W-:Y:S04]  /*5c790*/  STL.64 [R1+0xf18], R6 ;  /* 0x000f180601007387 */ /* 0x000fe80000100a00 */
[----:B------:R-:W-:Y:S04]  /*5c7a0*/  STL.64 [R1+0x4b80], R50 ;  /* 0x004b803201007387 */ /* 0x000fe80000100a00 */
[----:B0-----:R-:W2:Y:S04]  /*5c7b0*/  LDL.LU R16, [R1+0x390] ;  /* 0x0003900001107983 */ /* 0x001ea80000300800 */
[----:B------:R-:W2:Y:S04]  /*5c7c0*/  LDL.LU R17, [R1+0x394] ;  /* 0x0003940001117983 */ /* 0x000ea80000300800 */
[----:B-1----:R-:W3:Y:S04]  /*5c7d0*/  LDL.LU R18, [R1+0x398] ;  /* 0x0003980001127983 */ /* 0x002ee80000300800 */
[----:B------:R-:W3:Y:S01]  /*5c7e0*/  LDL.LU R19, [R1+0x39c] ;  /* 0x00039c0001137983 */ /* 0x000ee20000300800 */
[----:B------:R-:W-:-:S02]  /*5c7f0*/  IMAD.MOV.U32 R46, RZ, RZ, R13 ;  /* 0x000000ffff2e7224 */ /* 0x000fc400078e000d */
[----:B------:R-:W-:Y:S01]  /*5c800*/  IMAD.MOV.U32 R47, RZ, RZ, R12 ;  /* 0x000000ffff2f7224 */ /* 0x000fe200078e000c */
[----:B----4-:R-:W-:Y:S01]  /*5c810*/  HMMA.16816.F32.BF16 R28, R8, R58, R52 ;  /* 0x0000003a081c723c */ /* 0x010fe20000041834 */
[----:B---3--:R-:W-:Y:S04]  /*5c820*/  STL.64 [R1+0x4b90], R18 ;  /* 0x004b901201007387 */ /* 0x008fe80000100a00 */
[----:B--2---:R-:W-:Y:S04]  /*5c830*/  STL.64 [R1+0x4b88], R16 ;  /* 0x004b881001007387 */ /* 0x004fe80000100a00 */
[----:B------:R0:W-:Y:S04]  /*5c840*/  STL.64 [R1+0x4b98], R46 ;  /* 0x004b982e01007387 */ /* 0x0001e80000100a00 */
        /* <DEDUP_REMOVED lines=8> */
[----:B------:R-:W4:Y:S04]  /*5c8d0*/  LDL.LU R4, [R1+0x730] ;  /* 0x0007300001047983 */ /* 0x000f280000300800 */
[----:B------:R-:W4:Y:S04]  /*5c8e0*/  LDL.LU R5, [R1+0x734] ;  /* 0x0007340001057983 */ /* 0x000f280000300800 */
[----:B------:R-:W4:Y:S04]  /*5c8f0*/  LDL.LU R6, [R1+0x738] ;  /* 0x0007380001067983 */ /* 0x000f280000300800 */
[----:B------:R-:W4:Y:S04]  /*5c900*/  LDL.LU R7, [R1+0x73c] ;  /* 0x00073c0001077983 */ /* 0x000f280000300800 */
[----:B------:R-:W4:Y:S04]  /*5c910*/  LDL.64 R22, [R1+0x88] ;  /* 0x0000880001167983 */ /* 0x000f280000100a00 */
[----:B------:R0:W-:Y:S04]  /*5c920*/  STL.64 [R1+0xf00], R28 ;  /* 0x000f001c01007387 */ /* 0x0001e80000100a00 */
[----:B------:R1:W-:Y:S01]  /*5c930*/  STL.64 [R1+0xf08], R30 ;  /* 0x000f081e01007387 */ /* 0x0003e20000100a00 */
[----:B------:R-:W-:-:S02]  /*5c940*/  IMAD.MOV.U32 R18, RZ, RZ, R2 ;  /* 0x000000ffff127224 */ /* 0x000fc400078e0002 */
[----:B------:R-:W-:Y:S01]  /*5c950*/  IMAD.MOV.U32 R19, RZ, RZ, R0 ;  /* 0x000000ffff137224 */ /* 0x000fe200078e0000 */
[----:B0-----:R-:W3:Y:S04]  /*5c960*/  LDL.LU R28, [R1+0x720] ;  /* 0x00072000011c7983 */ /* 0x001ee80000300800 */
[----:B------:R-:W3:Y:S04]  /*5c970*/  LDL.LU R29, [R1+0x724] ;  /* 0x00072400011d7983 */ /* 0x000ee80000300800 */
[----:B-1----:R-:W3:Y:S04]  /*5c980*/  LDL.LU R30, [R1+0x728] ;  /* 0x00072800011e7983 */ /* 0x002ee80000300800 */
[----:B------:R-:W3:Y:S04]  /*5c990*/  LDL.LU R31, [R1+0x72c] ;  /* 0x00072c00011f7983 */ /* 0x000ee80000300800 */
[----:B------:R-:W3:Y:S04]  /*5c9a0*/  LDL.64 R34, [R1+0x78] ;  /* 0x0000780001227983 */ /* 0x000ee80000100a00 */
[----:B------:R-:W3:Y:S04]  /*5c9b0*/  LDL.LU R36, [R1+0x710] ;  /* 0x0007100001247983 */ /* 0x000ee80000300800 */
[----:B------:R-:W3:Y:S04]  /*5c9c0*/  LDL.LU R37, [R1+0x714] ;  /* 0x0007140001257983 */ /* 0x000ee80000300800 */
[----:B------:R-:W3:Y:S04]  /*5c9d0*/  LDL.LU R38, [R1+0x718] ;  /* 0x0007180001267983 */ /* 0x000ee80000300800 */
[----:B------:R-:W3:Y:S04]  /*5c9e0*/  LDL.LU R39, [R1+0x71c] ;  /* 0x00071c0001277983 */ /* 0x000ee80000300800 */
[----:B------:R-:W3:Y:S01]  /*5c9f0*/  LDL.64 R42, [R1+0x68] ;  /* 0x00006800012a7983 */ /* 0x000ee20000100a00 */
[----:B------:R-:W-:-:S03]  /*5ca00*/  IMAD.MOV.U32 R12, RZ, RZ, R59 ;  /* 0x000000ffff0c7224 */ /* 0x000fc600078e003b */
[----:B------:R-:W3:Y:S01]  /*5ca10*/  LDL.LU R52, [R1+0x700] ;  /* 0x0007000001347983 */ /* 0x000ee20000300800 */
[----:B------:R-:W-:-:S03]  /*5ca20*/  IMAD.MOV.U32 R13, RZ, RZ, R58 ;  /* 0x000000ffff0d7224 */ /* 0x000fc600078e003a */
[----:B------:R-:W3:Y:S04]  /*5ca30*/  LDL.LU R53, [R1+0x704] ;  /* 0x0007040001357983 */ /* 0x000ee80000300800 */
[----:B------:R-:W3:Y:S04]  /*5ca40*/  LDL.LU R54, [R1+0x708] ;  /* 0x0007080001367983 */ /* 0x000ee80000300800 */
[----:B------:R-:W3:Y:S04]  /*5ca50*/  LDL.LU R55, [R1+0x70c] ;  /* 0x00070c0001377983 */ /* 0x000ee80000300800 */
[----:B------:R-:W3:Y:S04]  /*5ca60*/  LDL.64 R58, [R1+0x58] ;  /* 0x00005800013a7983 */ /* 0x000ee80000100a00 */
[----:B------:R-:W-:Y:S04]  /*5ca70*/  STL [R1+0x49f0], R12 ;  /* 0x0049f00c01007387 */ /* 0x000fe80000100800 */
[----:B------:R-:W-:Y:S01]  /*5ca80*/  STL [R1+0x49ec], R13 ;  /* 0x0049ec0d01007387 */ /* 0x000fe20000100800 */
[----:B--2---:R-:W-:Y:S03]  /*5ca90*/  HMMA.16816.F32.BF16 R16, R8, R18, R44 ;  /* 0x000000120810723c */ /* 0x004fe6000004182c */
[----:B------:R-:W3:-:S15]  /*5caa0*/  LDL.LU.64 R46, [R1+0x4b98] ;  /* 0x004b9800012e7983 */ /* 0x000ede0000300a00 */
[----:B------:R-:W-:Y:S01]  /*5cab0*/  NOP ;  /* 0x0000000000007918 */ /* 0x000fe20000000000 */
[----:B------:R-:W-:Y:S04]  /*5cac0*/  STL.64 [R1+0xef0], R16 ;  /* 0x000ef01001007387 */ /* 0x000fe80000100a00 */
[----:B------:R0:W-:Y:S04]  /*5cad0*/  STL.64 [R1+0xef8], R18 ;  /* 0x000ef81201007387 */ /* 0x0001e80000100a00 */
[----:B0-----:R-:W2:Y:S04]  /*5cae0*/  LDL.LU.64 R18, [R1+0x4b90] ;  /* 0x004b900001127983 */ /* 0x001ea80000300a00 */
[----:B------:R-:W2:Y:S01]  /*5caf0*/  LDL.LU.64 R16, [R1+0x4b88] ;  /* 0x004b880001107983 */ /* 0x000ea20000300a00 */
[----:B---3--:R-:W-:Y:S03]  /*5cb00*/  HMMA.16816.F32.BF16 R44, R8, R46, R48 ;  /* 0x0000002e082c723c */ /* 0x008fe60000041830 */
[----:B------:R-:W2:-:S15]  /*5cb10*/  LDL.LU.64 R50, [R1+0x4b80] ;  /* 0x004b800001327983 */ /* 0x000e9e0000300a00 */
[----:B------:R-:W-:Y:S01]  /*5cb20*/  NOP ;  /* 0x0000000000007918 */ /* 0x000fe20000000000 */
[----:B------:R-:W-:Y:S04]  /*5cb30*/  STL.64 [R1+0xee0], R44 ;  /* 0x000ee02c01007387 */ /* 0x000fe80000100a00 */
[----:B------:R0:W-:Y:S04]  /*5cb40*/  STL.64 [R1+0xee8], R46 ;  /* 0x000ee82e01007387 */ /* 0x0001e80000100a00 */
[----:B0-----:R-:W3:Y:S04]  /*5cb50*/  LDL.LU.64 R46, [R1+0x4b78] ;  /* 0x004b7800012e7983 */ /* 0x001ee80000300a00 */
[----:B------:R-:W3:Y:S01]  /*5cb60*/  LDL.LU R44, [R1+0x4b70] ;  /* 0x004b7000012c7983 */ /* 0x000ee20000300800 */
[----:B------:R-:W-:-:S05]  /*5cb70*/  IMAD.SHL.U32 R25, R3, 0x2, RZ ;  /* 0x0000000203197824 */ /* 0x000fca00078e00ff */
[----:B------:R-:W-:-:S04]  /*5cb80*/  LOP3.LUT R25, R60, 0x10, R25, 0x78, !PT ;  /* 0x000000103c197812 */ /* 0x000fc800078e7819 */
[----:B------:R-:W-:-:S04]  /*5cb90*/  LOP3.LUT R25, R25, 0x800, R61, 0xf8, !PT ;  /* 0x0000080019197812 */ /* 0x000fc800078ef83d */
[----:B------:R-:W-:Y:S01]  /*5cba0*/  LOP3.LUT R25, R25, 0x40, RZ, 0x3c, !PT ;  /* 0x0000004019197812 */ /* 0x000fe200078e3cff */
[----:B----4-:R-:W-:Y:S01]  /*5cbb0*/  HMMA.16816.F32.BF16 R4, R8, R22, R4 ;  /* 0x000000160804723c */ /* 0x010fe20000041804 */
[----:B------:R-:W-:Y:S01]  /*5cbc0*/  STL.64 [R1+0x4ab8], R26 ;  /* 0x004ab81a01007387 */ /* 0x000fe20000100a00 */
[----:B------:R-:W-:Y:S02]  /*5cbd0*/  IMAD.MOV.U32 R45, RZ, RZ, R23 ;  /* 0x000000ffff2d7224 */ /* 0x000fe400078e0017 */
[----:B------:R-:W-:Y:S02]  /*5cbe0*/  IMAD.MOV.U32 R61, RZ, RZ, R22 ;  /* 0x000000ffff3d7224 */ /* 0x000fe400078e0016 */
[----:B------:R-:W-:Y:S02]  /*5cbf0*/  IMAD.MOV.U32 R0, RZ, RZ, R35 ;  /* 0x000000ffff007224 */ /* 0x000fe400078e0023 */
[----:B------:R-:W-:Y:S02]  /*5cc00*/  IMAD.MOV.U32 R3, RZ, RZ, R34 ;  /* 0x000000ffff037224 */ /* 0x000fe400078e0022 */
[----:B------:R-:W-:-:S02]  /*5cc10*/  IMAD.MOV.U32 R60, RZ, RZ, R43 ;  /* 0x000000ffff3c7224 */ /* 0x000fc400078e002b */
[----:B------:R-:W-:Y:S01]  /*5cc20*/  IMAD.MOV.U32 R2, RZ, RZ, R42 ;  /* 0x000000ffff027224 */ /* 0x000fe200078e002a */
[----:B--2---:R-:W-:Y:S01]  /*5cc30*/  HMMA.16816.F32.BF16 R16, R8, R50, R16 ;  /* 0x000000320810723c */ /* 0x004fe20000041810 */
[----:B------:R-:W0:-:S15]  /*5cc40*/  LDSM.16.MT88.4 R48, [R25+UR5+0x9000] ;  /* 0x009000051930783b */ /* 0x000e1e0008004200 */
[----:B------:R-:W-:-:S03]  /*5cc50*/  NOP ;  /* 0x0000000000007918 */ /* 0x000fc60000000000 */
[----:B------:R-:W-:Y:S04]  /*5cc60*/  STL.64 [R1+0xed0], R16 ;  /* 0x000ed01001007387 */ /* 0x000fe80000100a00 */
[----:B------:R-:W-:Y:S04]  /*5cc70*/  STL.64 [R1+0xed8], R18 ;  /* 0x000ed81201007387 */ /* 0x000fe80000100a00 */
[----:B------:R-:W-:Y:S04]  /*5cc80*/  STL [R1+0x4ab0], R25 ;  /* 0x004ab01901007387 */ /* 0x000fe80000100800 */
[----:B0-----:R-:W-:Y:S04]  /*5cc90*/  STL.64 [R1+0x4a28], R50 ;  /* 0x004a283201007387 */ /* 0x001fe80000100a00 */
[----:B------:R-:W-:Y:S04]  /*5cca0*/  STL.64 [R1+0x4a20], R48 ;  /* 0x004a203001007387 */ /* 0x000fe80000100a00 */
[----:B------:R-:W-:Y:S04]  /*5ccb0*/  STL.64 [R1+0xec0], R4 ;  /* 0x000ec00401007387 */ /* 0x000fe80000100a00 */
[----:B------:R0:W-:Y:S02]  /*5ccc0*/  STL.64 [R1+0xec8], R6 ;  /* 0x000ec80601007387 */ /* 0x0001e40000100a00 */
[C---:B0-----:R-:W-:Y:S02]  /*5ccd0*/  HMMA.16816.F32.BF16 R4, R8.reuse, R34, R28 ;  /* 0x000000220804723c */ /* 0x041fe4000004181c */
[----:B------:R-:W-:Y:S04]  /*5cce0*/  STL [R1+0x49f8], R45 ;  /* 0x0049f82d01007387 */ /* 0x000fe80000100800 */
[----:B---3--:R-:W-:Y:S04]  /*5ccf0*/  STL.64 [R1+0x4b68], R46 ;  /* 0x004b682e01007387 */ /* 0x008fe80000100a00 */
[----:B------:R-:W-:Y:S04]  /*5cd00*/  STL [R1+0x4b60], R44 ;  /* 0x004b602c01007387 */ /* 0x000fe80000100800 */
[----:B------:R-:W-:Y:S05]  /*5cd10*/  STL [R1+0x49f4], R61 ;  /* 0x0049f43d01007387 */ /* 0x000fea0000100800 */
[----:B------:R-:W-:Y:S04]  /*5cd20*/  STL.64 [R1+0xeb0], R4 ;  /* 0x000eb00401007387 */ /* 0x000fe80000100a00 */
[----:B------:R0:W-:Y:S02]  /*5cd30*/  STL.64 [R1+0xeb8], R6 ;  /* 0x000eb80601007387 */ /* 0x0001e40000100a00 */
[----:B0-----:R-:W-:Y:S02]  /*5cd40*/  HMMA.16816.F32.BF16 R4, R8, R42, R36 ;  /* 0x0000002a0804723c */ /* 0x001fe40000041824 */
[----:B------:R-:W-:Y:S04]  /*5cd50*/  STL [R1+0x4a00], R0 ;  /* 0x004a000001007387 */ /* 0x000fe80000100800 */
[----:B------:R-:W-:-:S13]  /*5cd60*/  STL [R1+0x49fc], R3 ;  /* 0x0049fc0301007387 */ /* 0x000fda0000100800 */
[----:B------:R-:W-:Y:S04]  /*5cd70*/  STL.64 [R1+0xea0], R4 ;  /* 0x000ea00401007387 */ /* 0x000fe80000100a00 */
[----:B------:R0:W-:Y:S02]  /*5cd80*/  STL.64 [R1+0xea8], R6 ;  /* 0x000ea80601007387 */ /* 0x0001e40000100a00 */
[----:B0-----:R-:W-:Y:S02]  /*5cd90*/  HMMA.16816.F32.BF16 R4, R8, R58, R52 ;  /* 0x0000003a0804723c */ /* 0x001fe40000041834 */
[----:B------:R-:W-:Y:S04]  /*5cda0*/  STL [R1+0x4a08], R60 ;  /* 0x004a083c01007387 */ /* 0x000fe80000100800 */
[----:B------:R-:W-:-:S13]  /*5cdb0*/  STL [R1+0x4a04], R2 ;  /* 0x004a040201007387 */ /* 0x000fda0000100800 */
[----:B------:R0:W-:Y:S04]  /*5cdc0*/  STL.64 [R1+0xe90], R4 ;  /* 0x000e900401007387 */ /* 0x0001e80000100a00 */
[----:B------:R1:W-:Y:S04]  /*5cdd0*/  STL.64 [R1+0xe98], R6 ;  /* 0x000e980601007387 */ /* 0x0003e80000100a00 */
[----:B------:R-:W2:Y:S04]  /*5cde0*/  LDL.LU R20, [R1+0x660] ;  /* 0x0006600001147983 */ /* 0x000ea80000300800 */
[----:B------:R-:W2:Y:S04]  /*5cdf0*/  LDL.LU R21, [R1+0x664] ;  /* 0x0006640001157983 */ /* 0x000ea80000300800 */
[----:B------:R-:W3:Y:S04]  /*5ce00*/  LDL.LU R22, [R1+0x668] ;  /* 0x0006680001167983 */ /* 0x000ee80000300800 */
[----:B------:R-:W3:Y:S04]  /*5ce10*/  LDL.LU R23, [R1+0x66c] ;  /* 0x00066c0001177983 */ /* 0x000ee80000300800 */
[----:B---3--:R-:W-:Y:S04]  /*5ce20*/  STL.64 [R1+0x4b48], R22 ;  /* 0x004b481601007387 */ /* 0x008fe80000100a00 */
[----:B--2---:R-:W-:Y:S04]  /*5ce30*/  STL.64 [R1+0x4b40], R20 ;  /* 0x004b401401007387 */ /* 0x004fe80000100a00 */
[----:B0-----:R-:W2:Y:S04]  /*5ce40*/  LDL.LU R4, [R1+0x6d0] ;  /* 0x0006d00001047983 */ /* 0x001ea80000300800 */
[----:B------:R-:W2:Y:S04]  /*5ce50*/  LDL.LU R5, [R1+0x6d4] ;  /* 0x0006d40001057983 */ /* 0x000ea80000300800 */
[----:B-1----:R-:W3:Y:S04]  /*5ce60*/  LDL.LU R6, [R1+0x6d8] ;  /* 0x0006d80001067983 */ /* 0x002ee80000300800 */
[----:B------:R-:W3:Y:S04]  /*5ce70*/  LDL.LU R7, [R1+0x6dc] ;  /* 0x0006dc0001077983 */ /* 0x000ee80000300800 */
[----:B------:R-:W4:Y:S04]  /*5ce80*/  LDL.LU R44, [R1+0x6f0] ;  /* 0x0006f000012c7983 */ /* 0x000f280000300800 */
[----:B------:R-:W4:Y:S04]  /*5ce90*/  LDL.LU R45, [R1+0x6f4] ;  /* 0x0006f400012d7983 */ /* 0x000f280000300800 */
[----:B------:R-:W4:Y:S04]  /*5cea0*/  LDL.LU R46, [R1+0x6f8] ;  /* 0x0006f800012e7983 */ /* 0x000f280000300800 */
[----:B------:R-:W4:Y:S04]  /*5ceb0*/  LDL.LU R47, [R1+0x6fc] ;  /* 0x0006fc00012f7983 */ /* 0x000f280000300800 */
[----:B---3--:R0:W-:Y:S04]  /*5cec0*/  STL.64 [R1+0x4b58], R6 ;  /* 0x004b580601007387 */ /* 0x0081e80000100a00 */
[----:B--2---:R-:W-:Y:S04]  /*5ced0*/  STL.64 [R1+0x4b50], R4 ;  /* 0x004b500401007387 */ /* 0x004fe80000100a00 */
[----:B0-----:R-:W4:Y:S04]  /*5cee0*/  LDL.64 R6, [R1+0x48] ;  /* 0x0000480001067983 */ /* 0x001f280000100a00 */
[----:B------:R-:W2:Y:S04]  /*5cef0*/  LDL.LU R20, [R1+0x6e0] ;  /* 0x0006e00001147983 */ /* 0x000ea80000300800 */
[----:B------:R-:W2:Y:S04]  /*5cf00*/  LDL.LU R21, [R1+0x6e4] ;  /* 0x0006e40001157983 */ /* 0x000ea80000300800 */
[----:B------:R-:W2:Y:S04]  /*5cf10*/  LDL.LU R22, [R1+0x6e8] ;  /* 0x0006e80001167983 */ /* 0x000ea80000300800 */
[----:B------:R-:W2:Y:S04]  /*5cf20*/  LDL.LU R23, [R1+0x6ec] ;  /* 0x0006ec0001177983 */ /* 0x000ea80000300800 */
[----:B------:R-:W2:Y:S04]  /*5cf30*/  LDL.64 R18, [R1+0x38] ;  /* 0x0000380001127983 */ /* 0x000ea80000100a00 */
[----:B------:R-:W3:Y:S04]  /*5cf40*/  LDL.64 R30, [R1+0x28] ;  /* 0x00002800011e7983 */ /* 0x000ee80000100a00 */
[----:B------:R-:W2:Y:S04]  /*5cf50*/  LDL.LU R32, [R1+0x6c0] ;  /* 0x0006c00001207983 */ /* 0x000ea80000300800 */
[----:B------:R-:W2:Y:S04]  /*5cf60*/  LDL.LU R33, [R1+0x6c4] ;  /* 0x0006c40001217983 */ /* 0x000ea80000300800 */
[----:B------:R-:W2:Y:S04]  /*5cf70*/  LDL.LU R34, [R1+0x6c8] ;  /* 0x0006c80001227983 */ /* 0x000ea80000300800 */
[----:B------:R-:W2:Y:S04]  /*5cf80*/  LDL.LU R35, [R1+0x6cc] ;  /* 0x0006cc0001237983 */ /* 0x000ea80000300800 */
[----:B------:R-:W2:Y:S04]  /*5cf90*/  LDL.64 R38, [R1+0x18] ;  /* 0x0000180001267983 */ /* 0x000ea80000100a00 */
[----:B------:R-:W2:Y:S04]  /*5cfa0*/  LDL.LU R52, [R1+0x6a0] ;  /* 0x0006a00001347983 */ /* 0x000ea80000300800 */
[----:B------:R-:W3:Y:S04]  /*5cfb0*/  LDL.LU R53, [R1+0x6a4] ;  /* 0x0006a40001357983 */ /* 0x000ee80000300800 */
[----:B------:R-:W3:Y:S04]  /*5cfc0*/  LDL.LU R54, [R1+0x6a8] ;  /* 0x0006a80001367983 */ /* 0x000ee80000300800 */
[----:B------:R-:W3:Y:S04]  /*5cfd0*/  LDL.LU R55, [R1+0x6ac] ;  /* 0x0006ac0001377983 */ /* 0x000ee80000300800 */
[----:B------:R-:W3:Y:S04]  /*5cfe0*/  LDL.LU R40, [R1+0x6b0] ;  /* 0x0006b00001287983 */ /* 0x000ee80000300800 */
[----:B------:R-:W3:Y:S04]  /*5cff0*/  LDL.LU R41, [R1+0x6b4] ;  /* 0x0006b40001297983 */ /* 0x000ee80000300800 */
[----:B------:R-:W3:Y:S01]  /*5d000*/  LDL.LU R42, [R1+0x6b8] ;  /* 0x0006b800012a7983 */ /* 0x000ee20000300800 */
[----:B------:R-:W-:-:S02]  /*5d010*/  IMAD.MOV.U32 R12, RZ, RZ, R58 ;  /* 0x000000ffff0c7224 */ /* 0x000fc400078e003a */
[----:B------:R-:W-:Y:S01]  /*5d020*/  IMAD.MOV.U32 R13, RZ, RZ, R59 ;  /* 0x000000ffff0d7224 */ /* 0x000fe200078e003b */
[----:B------:R-:W3:Y:S04]  /*5d030*/  LDL.LU R43, [R1+0x6bc] ;  /* 0x0006bc00012b7983 */ /* 0x000ee80000300800 */
[----:B------:R-:W3:Y:S04]  /*5d040*/  LDL.64 R58, [R1+0x8] ;  /* 0x00000800013a7983 */ /* 0x000ee80000100a00 */
        /* <DEDUP_REMOVED lines=8> */
[----:B------:R-:W-:Y:S04]  /*5d0d0*/  STL [R1+0x4a10], R13 ;  /* 0x004a100d01007387 */ /* 0x000fe80000100800 */
[----:B------:R-:W-:Y:S01]  /*5d0e0*/  STL [R1+0x4a0c], R12 ;  /* 0x004a0c0c01007387 */ /* 0x000fe20000100800 */
[----:B----4-:R-:W-:Y:S01]  /*5d0f0*/  HMMA.16816.F32.BF16 R44, R8, R6, R44 ;  /* 0x00000006082c723c */ /* 0x010fe2000004182c */
[----:B------:R-:W-:-:S15]  /*5d100*/  IMAD.MOV.U32 R61, RZ, RZ, R7 ;  /* 0x000000ffff3d7224 */ /* 0x000fde00078e0007 */
[----:B------:R-:W-:-:S03]  /*5d110*/  NOP ;  /* 0x0000000000007918 */ /* 0x000fc60000000000 */
[----:B------:R0:W-:Y:S04]  /*5d120*/  STL.64 [R1+0xe80], R44 ;  /* 0x000e802c01007387 */ /* 0x0001e80000100a00 */
[----:B------:R1:W-:Y:S01]  /*5d130*/  STL.64 [R1+0xe88], R46 ;  /* 0x000e882e01007387 */ /* 0x0003e20000100a00 */
[----:B0-----:R-:W-:-:S03]  /*5d140*/  IMAD.MOV.U32 R45, RZ, RZ, R6 ;  /* 0x000000ffff2d7224 */ /* 0x001fc600078e0006 */
[----:B-1----:R-:W4:Y:S04]  /*5d150*/  LDL.LU.64 R46, [R1+0x4b68] ;  /* 0x004b6800012e7983 */ /* 0x002f280000300a00 */
[----:B------:R-:W4:Y:S04]  /*5d160*/  LDL.LU R44, [R1+0x4b60] ;  /* 0x004b6000012c7983 */ /* 0x000f280000300800 */
[----:B------:R-:W4:Y:S04]  /*5d170*/  LDL.LU.64 R6, [R1+0x4b58] ;  /* 0x004b580001067983 */ /* 0x000f280000300a00 */
[----:B------:R-:W4:Y:S01]  /*5d180*/  LDL.LU.64 R4, [R1+0x4b50] ;  /* 0x004b500001047983 */ /* 0x000f220000300a00 */
[C---:B--2---:R-:W-:Y:S08]  /*5d190*/  HMMA.16816.F32.BF16 R20, R8.reuse, R18, R20 ;  /* 0x000000120814723c */ /* 0x044ff00000041814 */
[----:B------:R-:W-:Y:S01]  /*5d1a0*/  HMMA.16816.F32.BF16 R32, R8, R38, R32 ;  /* 0x000000260820723c */ /* 0x000fe20000041820 */
[----:B------:R-:W-:Y:S04]  /*5d1b0*/  STL [R1+0x4a18], R61 ;  /* 0x004a183d01007387 */ /* 0x000fe80000100800 */
[----:B------:R-:W-:Y:S01]  /*5d1c0*/  STL [R1+0x4a14], R45 ;  /* 0x004a142d01007387 */ /* 0x000fe20000100800 */
[----:B------:R-:W-:-:S02]  /*5d1d0*/  IMAD.MOV.U32 R0, RZ, RZ, R18 ;  /* 0x000000ffff007224 */ /* 0x000fc400078e0012 */
[----:B------:R-:W-:Y:S01]  /*5d1e0*/  IMAD.MOV.U32 R3, RZ, RZ, R19 ;  /* 0x000000ffff037224 */ /* 0x000fe200078e0013 */
[----:B---3--:R-:W-:Y:S01]  /*5d1f0*/  HMMA.16816.F32.BF16 R40, R8, R58, R40 ;  /* 0x0000003a0828723c */ /* 0x008fe20000041828 */
[----:B------:R-:W-:Y:S02]  /*5d200*/  IMAD.MOV.U32 R60, RZ, RZ, R30 ;  /* 0x000000ffff3c7224 */ /* 0x000fe400078e001e */
[----:B------:R-:W-:Y:S01]  /*5d210*/  IMAD.MOV.U32 R2, RZ, RZ, R31 ;  /* 0x000000ffff027224 */ /* 0x000fe200078e001f */
[----:B------:R-:W-:Y:S04]  /*5d220*/  STL.64 [R1+0xe70], R20 ;  /* 0x000e701401007387 */ /* 0x000fe80000100a00 */
[----:B------:R0:W-:Y:S04]  /*5d230*/  STL.64 [R1+0xe78], R22 ;  /* 0x000e781601007387 */ /* 0x0001e80000100a00 */
[----:B0-----:R-:W2:Y:S04]  /*5d240*/  LDL.LU.64 R22, [R1+0x4b48] ;  /* 0x004b480001167983 */ /* 0x001ea80000300a00 */
[----:B------:R-:W2:Y:S04]  /*5d250*/  LDL.LU.64 R20, [R1+0x4b40] ;  /* 0x004b400001147983 */ /* 0x000ea80000300a00 */
[----:B------:R-:W3:Y:S04]  /*5d260*/  LDL.LU.64 R18, [R1+0x4b38] ;  /* 0x004b380001127983 */ /* 0x000ee80000300a00 */
[----:B------:R-:W2:Y:S01]  /*5d270*/  LDL.LU.64 R16, [R1+0x4b30] ;  /* 0x004b300001107983 */ /* 0x000ea20000300a00 */
[----:B------:R-:W-:Y:S01]  /*5d280*/  IMAD.MOV.U32 R13, RZ, RZ, R38 ;  /* 0x000000ffff0d7224 */ /* 0x000fe200078e0026 */
[----:B------:R-:W-:Y:S01]  /*5d290*/  MOV R12, R39 ;  /* 0x00000027000c7202 */ /* 0x000fe20000000f00 */
[----:B------:R-:W-:-:S02]  /*5d2a0*/  IMAD.MOV.U32 R61, RZ, RZ, R58 ;  /* 0x000000ffff3d7224 */ /* 0x000fc400078e003a */
[----:B------:R-:W-:Y:S01]  /*5d2b0*/  IMAD.MOV.U32 R45, RZ, RZ, R59 ;  /* 0x000000ffff2d7224 */ /* 0x000fe200078e003b */
[----:B----4-:R-:W-:-:S15]  /*5d2c0*/  HMMA.16816.F32.BF16 R4, R8, R30, R4 ;  /* 0x0000001e0804723c */ /* 0x010fde0000041804 */
[----:B------:R-:W-:-:S04]  /*5d2d0*/  NOP ;  /* 0x0000000000007918 */ /* 0x000fc80000000000 */
        /* <DEDUP_REMOVED lines=14> */
[----:B0-----:R-:W2:Y:S04]  /*5d3c0*/  LDL.LU R12, [R1+0x690] ;  /* 0x00069000010c7983 */ /* 0x001ea80000300800 */
[----:B------:R-:W2:Y:S04]  /*5d3d0*/  LDL.LU R13, [R1+0x694] ;  /* 0x00069400010d7983 */ /* 0x000ea80000300800 */
[----:B------:R-:W2:Y:S04]  /*5d3e0*/  LDL.LU R14, [R1+0x698] ;  /* 0x00069800010e7983 */ /* 0x000ea80000300800 */
[----:B------:R-:W2:Y:S04]  /*5d3f0*/  LDL.LU R15, [R1+0x69c] ;  /* 0x00069c00010f7983 */ /* 0x000ea80000300800 */
        /* <DEDUP_REMOVED lines=13> */
[----:B---3--:R-:W-:Y:S01]  /*5d4d0*/  STL.64 [R1+0x48d0], R56 ;  /* 0x0048d03801007387 */ /* 0x008fe20000100a00 */
[----:B--2---:R-:W-:Y:S03]  /*5d4e0*/  HMMA.16816.F32.BF16 R12, R8, R54, R12 ;  /* 0x00000036080c723c */ /* 0x004fe6000004180c */
[----:B------:R-:W-:Y:S04]  /*5d4f0*/  STL.64 [R1+0x48e8], R54 ;  /* 0x0048e83601007387 */ /* 0x000fe80000100a00 */
[----:B----4-:R-:W-:-:S12]  /*5d500*/  STL.64 [R1+0x48e0], R52 ;  /* 0x0048e03401007387 */ /* 0x010fd80000100a00 */
[----:B------:R-:W-:Y:S04]  /*5d510*/  STL.64 [R1+0xe20], R12 ;  /* 0x000e200c01007387 */ /* 0x000fe80000100a00 */
[----:B------:R0:W-:Y:S02]  /*5d520*/  STL.64 [R1+0xe28], R14 ;  /* 0x000e280e01007387 */ /* 0x0001e40000100a00 */
[----:B0-----:R-:W-:Y:S02]  /*5d530*/  HMMA.16816.F32.BF16 R12, R8, R46, R48 ;  /* 0x0000002e080c723c */ /* 0x001fe40000041830 */
[----:B------:R-:W-:Y:S04]  /*5d540*/  STL.64 [R1+0x49a8], R46 ;  /* 0x0049a82e01007387 */ /* 0x000fe80000100a00 */
[----:B------:R-:W-:-:S13]  /*5d550*/  STL [R1+0x49a0], R44 ;  /* 0x0049a02c01007387 */ /* 0x000fda0000100800 */
[----:B------:R-:W-:Y:S04]  /*5d560*/  STL.64 [R1+0xe10], R12 ;  /* 0x000e100c01007387 */ /* 0x000fe80000100a00 */
[----:B------:R0:W-:Y:S02]  /*5d570*/  STL.64 [R1+0xe18], R14 ;  /* 0x000e180e01007387 */ /* 0x0001e40000100a00 */
[C---:B0-----:R-:W-:Y:S02]  /*5d580*/  HMMA.16816.F32.BF16 R12, R8.reuse, R42, R24 ;  /* 0x0000002a080c723c */ /* 0x041fe40000041818 */
[----:B------:R-:W-:Y:S04]  /*5d590*/  STL [R1+0x4a30], R45 ;  /* 0x004a302d01007387 */ /* 0x000fe80000100800 */
[----:B------:R-:W-:Y:S04]  /*5d5a0*/  STL.64 [R1+0x48b0], R42 ;  /* 0x0048b02a01007387 */ /* 0x000fe80000100a00 */
[----:B------:R-:W-:Y:S09]  /*5d5b0*/  STL.64 [R1+0x48a8], R40 ;  /* 0x0048a82801007387 */ /* 0x000ff20000100a00 */
        /* <DEDUP_REMOVED lines=8> */
[----:B------:R0:W-:Y:S04]  /*5d640*/  STL.64 [R1+0x4a38], R50 ;  /* 0x004a383201007387 */ /* 0x0001e80000100a00 */
[----:B------:R-:W2:Y:S04]  /*5d650*/  LDL.LU R44, [R1+0x380] ;  /* 0x00038000012c7983 */ /* 0x000ea80000300800 */
[----:B------:R-:W2:Y:S04]  /*5d660*/  LDL.LU R45, [R1+0x384] ;  /* 0x00038400012d7983 */ /* 0x000ea80000300800 */
[----:B------:R-:W3:Y:S04]  /*5d670*/  LDL.LU R46, [R1+0x388] ;  /* 0x00038800012e7983 */ /* 0x000ee80000300800 */
[----:B------:R-:W3:Y:S01]  /*5d680*/  LDL.LU R47, [R1+0x38c] ;  /* 0x00038c00012f7983 */ /* 0x000ee20000300800 */
[----:B0-----:R-:W-:-:S02]  /*5d690*/  IMAD.MOV.U32 R50, RZ, RZ, R17 ;  /* 0x000000ffff327224 */ /* 0x001fc400078e0011 */
[----:B------:R-:W-:Y:S01]  /*5d6a0*/  IMAD.MOV.U32 R51, RZ, RZ, R16 ;  /* 0x000000ffff337224 */ /* 0x000fe200078e0010 */
[----:B---3--:R-:W-:Y:S04]  /*5d6b0*/  STL.64 [R1+0x4a48], R46 ;  /* 0x004a482e01007387 */ /* 0x008fe80000100a00 */
[----:B--2---:R0:W-:Y:S04]  /*5d6c0*/  STL.64 [R1+0x4a40], R44 ;  /* 0x004a402c01007387 */ /* 0x0041e80000100a00 */
[----:B------:R1:W-:Y:S04]  /*5d6d0*/  STL.64 [R1+0x4a50], R50 ;  /* 0x004a503201007387 */ /* 0x0003e80000100a00 */
[----:B0-----:R-:W2:Y:S04]  /*5d6e0*/  LDL.LU R44, [R1+0x5c0] ;  /* 0x0005c000012c7983 */ /* 0x001ea80000300800 */
[----:B------:R-:W2:Y:S04]  /*5d6f0*/  LDL.LU R45, [R1+0x5c4] ;  /* 0x0005c400012d7983 */ /* 0x000ea80000300800 */
[----:B------:R-:W3:Y:S04]  /*5d700*/  LDL.LU R46, [R1+0x5c8] ;  /* 0x0005c800012e7983 */ /* 0x000ee80000300800 */
[----:B------:R-:W3:Y:S01]  /*5d710*/  LDL.LU R47, [R1+0x5cc] ;  /* 0x0005cc00012f7983 */ /* 0x000ee20000300800 */
[----:B-1----:R-:W-:-:S02]  /*5d720*/  IMAD.MOV.U32 R50, RZ, RZ, R7 ;  /* 0x000000ffff327224 */ /* 0x002fc400078e0007 */
        /* <DEDUP_REMOVED lines=45> */
[----:B------:R-:W4:Y:S04]  /*5da00*/  LDL.64 R42, [R1+0xe8] ;  /* 0x0000e800012a7983 */ /* 0x000f280000100a00 */
[----:B------:R-:W-:Y:S04]  /*5da10*/  STL.64 [R1+0x4898], R38 ;  /* 0x0048982601007387 */ /* 0x000fe80000100a00 */
[----:B------:R0:W-:Y:S04]  /*5da20*/  STL.64 [R1+0x4890], R36 ;  /* 0x0048902401007387 */ /* 0x0001e80000100a00 */
[----:B0-----:R-:W4:Y:S04]  /*5da30*/  LDL.LU R36, [R1+0xb70] ;  /* 0x000b700001247983 */ /* 0x001f280000300800 */
[----:B------:R-:W4:Y:S04]  /*5da40*/  LDL.LU R37, [R1+0xb74] ;  /* 0x000b740001257983 */ /* 0x000f280000300800 */
[----:B------:R-:W4:Y:S04]  /*5da50*/  LDL.LU R38, [R1+0xb78] ;  /* 0x000b780001267983 */ /* 0x000f280000300800 */
[----:B------:R-:W4:Y:S04]  /*5da60*/  LDL.LU R39, [R1+0xb7c] ;  /* 0x000b7c0001277983 */ /* 0x000f280000300800 */
[----:B------:R-:W4:Y:S01]  /*5da70*/  LDL.LU R52, [R1+0xb60] ;  /* 0x000b600001347983 */ /* 0x000f220000300800 */
[C---:B---3--:R-:W-:Y:S08]  /*5da80*/  HMMA.16816.F32.BF16 R56, R8.reuse, R34, R56 ;  /* 0x000000220838723c */ /* 0x048ff00000041838 */
[C---:B--2---:R-:W-:Y:S11]  /*5da90*/  HMMA.16816.F32.BF16 R24, R8.reuse, R30, R24 ;  /* 0x0000001e0818723c */ /* 0x044ff60000041818 */
[----:B------:R-:W-:Y:S04]  /*5daa0*/  STL.64 [R1+0xde0], R56 ;  /* 0x000de03801007387 */ /* 0x000fe80000100a00 */
[----:B------:R0:W-:Y:S04]  /*5dab0*/  STL.64 [R1+0xde8], R58 ;  /* 0x000de83a01007387 */ /* 0x0001e80000100a00 */
[----:B------:R-:W2:Y:S04]  /*5dac0*/  LDL.LU R53, [R1+0xb64] ;  /* 0x000b640001357983 */ /* 0x000ea80000300800 */
[----:B------:R-:W2:Y:S04]  /*5dad0*/  LDL.LU R54, [R1+0xb68] ;  /* 0x000b680001367983 */ /* 0x000ea80000300800 */
[----:B------:R-:W2:Y:S04]  /*5dae0*/  LDL.LU R55, [R1+0xb6c] ;  /* 0x000b6c0001377983 */ /* 0x000ea80000300800 */
[----:B0-----:R-:W2:Y:S04]  /*5daf0*/  LDL.64 R58, [R1+0xd8] ;  /* 0x0000d800013a7983 */ /* 0x001ea80000100a00 */
[----:B------:R0:W-:Y:S04]  /*5db00*/  STL.64 [R1+0x4888], R34 ;  /* 0x0048882201007387 */ /* 0x0001e80000100a00 */
[----:B------:R-:W-:Y:S04]  /*5db10*/  STL.64 [R1+0x4880], R32 ;  /* 0x0048802001007387 */ /* 0x000fe80000100a00 */
[----:B0-----:R-:W3:Y:S04]  /*5db20*/  LDL R34, [R1+0xf8] ;  /* 0x0000f80001227983 */ /* 0x001ee80000100800 */
[----:B------:R-:W3:Y:S04]  /*5db30*/  LDL R35, [R1+0xfc] ;  /* 0x0000fc0001237983 */ /* 0x000ee80000100800 */
[----:B------:R-:W-:Y:S04]  /*5db40*/  STL.64 [R1+0xdd0], R24 ;  /* 0x000dd01801007387 */ /* 0x000fe80000100a00 */
[----:B------:R0:W-:Y:S04]  /*5db50*/  STL.64 [R1+0xdd8], R26 ;  /* 0x000dd81a01007387 */ /* 0x0001e80000100a00 */
[----:B0-----:R-:W4:Y:S04]  /*5db60*/  LDL.LU.64 R26, [R1+0x4ab8] ;  /* 0x004ab800011a7983 */ /* 0x001f280000300a00 */
[----:B------:R-:W2:Y:S04]  /*5db70*/  LDL.LU R25, [R1+0x4ab0] ;  /* 0x004ab00001197983 */ /* 0x000ea80000300800 */
[----:B------:R-:W-:Y:S04]  /*5db80*/  STL.64 [R1+0x4878], R30 ;  /* 0x0048781e01007387 */ /* 0x000fe80000100a00 */
[----:B------:R0:W-:Y:S04]  /*5db90*/  STL.64 [R1+0x4870], R28 ;  /* 0x0048701c01007387 */ /* 0x0001e80000100a00 */
[----:B0-----:R-:W3:Y:S04]  /*5dba0*/  LDL.LU R28, [R1+0xb80] ;  /* 0x000b8000011c7983 */ /* 0x001ee80000300800 */
[----:B------:R-:W3:Y:S04]  /*5dbb0*/  LDL.LU R29, [R1+0xb84] ;  /* 0x000b8400011d7983 */ /* 0x000ee80000300800 */
[----:B------:R-:W3:Y:S04]  /*5dbc0*/  LDL.LU R30, [R1+0xb88] ;  /* 0x000b8800011e7983 */ /* 0x000ee80000300800 */
[----:B------:R-:W3:Y:S01]  /*5dbd0*/  LDL.LU R31, [R1+0xb8c] ;  /* 0x000b8c00011f7983 */ /* 0x000ee20000300800 */
[----:B----4-:R-:W-:-:S15]  /*5dbe0*/  HMMA.16816.F32.BF16 R20, R8, R26, R20 ;  /* 0x0000001a0814723c */ /* 0x010fde0000041814 */
[----:B------:R-:W-:-:S04]  /*5dbf0*/  NOP ;  /* 0x0000000000007918 */ /* 0x000fc80000000000 */
[----:B------:R-:W-:Y:S04]  /*5dc00*/  STL.64 [R1+0xdc0], R20 ;  /* 0x000dc01401007387 */ /* 0x000fe80000100a00 */
[----:B------:R0:W-:Y:S04]  /*5dc10*/  STL.64 [R1+0xdc8], R22 ;  /* 0x000dc81601007387 */ /* 0x0001e80000100a00 */
[----:B0-----:R-:W4:Y:S02]  /*5dc20*/  LDL.LU.64 R22, [R1+0x4aa8] ;  /* 0x004aa80001167983 */ /* 0x001f240000300a00 */
        /* <DEDUP_REMOVED lines=9> */
[----:B0-----:R-:W4:Y:S04]  /*5dcc0*/  LDL.LU.64 R14, [R1+0x4a98] ;  /* 0x004a9800010e7983 */ /* 0x001f280000300a00 */
[----:B------:R-:W2:Y:S01]  /*5dcd0*/  LDL.LU.64 R12, [R1+0x4a90] ;  /* 0x004a9000010c7983 */ /* 0x000ea20000300a00 */
[----:B----4-:R-:W-:-:S15]  /*5dce0*/  HMMA.16816.F32.BF16 R4, R8, R14, R4 ;  /* 0x0000000e0804723c */ /* 0x010fde0000041804 */
[----:B------:R-:W-:-:S04]  /*5dcf0*/  NOP ;  /* 0x0000000000007918 */ /* 0x000fc80000000000 */
        /* <DEDUP_REMOVED lines=8> */
[----:B0-----:R-:W4:Y:S02]  /*5dd80*/  LDL.LU.64 R50, [R1+0x4a80] ;  /* 0x004a800001327983 */ /* 0x001f240000300a00 */
[----:B----4-:R-:W-:Y:S02]  /*5dd90*/  HMMA.16816.F32.BF16 R48, R8, R50, R44 ;  /* 0x000000320830723c */ /* 0x010fe4000004182c */
[----:B------:R-:W4:Y:S04]  /*5dda0*/  LDL.LU.64 R46, [R1+0x4a78] ;  /* 0x004a7800012e7983 */ /* 0x000f280000300a00 */
[----:B------:R-:W4:-:S13]  /*5ddb0*/  LDL.LU.64 R44, [R1+0x4a70] ;  /* 0x004a7000012c7983 */ /* 0x000f1a0000300a00 */
        /* <DEDUP_REMOVED lines=16> */
[----:B------:R-:W4:Y:S04]  /*5dec0*/  LDL.LU R45, [R1+0x4a30] ;  /* 0x004a3000012d7983 */ /* 0x000f280000300800 */
[----:B------:R-:W3:Y:S04]  /*5ded0*/  LDL.LU.64 R50, [R1+0x4a28] ;  /* 0x004a280001327983 */ /* 0x000ee80000300a00 */
[----:B------:R-:W3:Y:S09]  /*5dee0*/  LDL.LU.64 R48, [R1+0x4a20] ;  /* 0x004a200001307983 */ /* 0x000ef20000300a00 */
[----:B------:R-:W-:Y:S04]  /*5def0*/  STL.64 [R1+0x770], R8 ;  /* 0x0007700801007387 */ /* 0x000fe80000100a00 */
[----:B------:R-:W-:Y:S04]  /*5df00*/  STL.64 [R1+0x778], R10 ;  /* 0x0007780a01007387 */ /* 0x000fe80000100a00 */
[----:B--2---:R-:W0:Y:S04]  /*5df10*/  LDSM.16.MT88.4 R8, [R25+UR5+0x9080] ;  /* 0x009080051908783b */ /* 0x004e280008004200 */
[----:B0-----:R-:W-:Y:S04]  /*5df20*/  STL.64 [R1+0x4848], R10 ;  /* 0x0048480a01007387 */ /* 0x001fe80000100a00 */
[----:B------:R0:W-:Y:S02]  /*5df30*/  STL.64 [R1+0x4840], R8 ;  /* 0x0048400801007387 */ /* 0x0001e40000100a00 */
[----:B0-----:R-:W-:Y:S01]  /*5df40*/  IMAD.MOV.U32 R8, RZ, RZ, R42 ;  /* 0x000000ffff087224 */ /* 0x001fe200078e002a */
[----:B---3--:R-:W-:-:S15]  /*5df50*/  HMMA.16816.F32.BF16 R28, R48, R34, R28 ;  /* 0x00000022301c723c */ /* 0x008fde000004181c */
[----:B------:R-:W-:-:S04]  /*5df60*/  NOP ;  /* 0x0000000000007918 */ /* 0x000fc80000000000 */
[----:B------:R-:W-:Y:S02]  /*5df70*/  IMAD.MOV.U32 R24, RZ, RZ, R28 ;  /* 0x000000ffff187224 */ /* 0x000fe400078e001c */
[----:B------:R-:W-:Y:S01]  /*5df80*/  IMAD.MOV.U32 R25, RZ, RZ, R29 ;  /* 0x000000ffff197224 */ /* 0x000fe200078e001d */
[----:B------:R0:W-:Y:S04]  /*5df90*/  STL.64 [R1+0xb88], R30 ;  /* 0x000b881e01007387 */ /* 0x0001e80000100a00 */
[----:B------:R-:W-:Y:S04]  /*5dfa0*/  STL.64 [R1+0x48c0], R26 ;  /* 0x0048c01a01007387 */ /* 0x000fe80000100a00 */
[----:B------:R1:W-:Y:S01]  /*5dfb0*/  STL.64 [R1+0x48b8], R24 ;  /* 0x0048b81801007387 */ /* 0x0003e20000100a00 */
[C---:B0-----:R-:W-:Y:S08]  /*5dfc0*/  HMMA.16816.F32.BF16 R28, R48.reuse, R42, R36 ;  /* 0x0000002a301c723c */ /* 0x041ff00000041824 */
[----:B-1----:R-:W-:Y:S01]  /*5dfd0*/  HMMA.16816.F32.BF16 R24, R48, R58, R52 ;  /* 0x0000003a3018723c */ /* 0x002fe20000041834 */
[----:B------:R-:W-:-:S02]  /*5dfe0*/  IMAD.MOV.U32 R38, RZ, RZ, R61 ;  /* 0x000000ffff267224 */ /* 0x000fc400078e003d */
[----:B----4-:R-:W-:-:S08]  /*5dff0*/  IMAD.MOV.U32 R39, RZ, RZ, R45 ;  /* 0x000000ffff277224 */ /* 0x010fd000078e002d */
[----:B------:R-:W-:Y:S02]  /*5e000*/  IMAD.MOV.U32 R20, RZ, RZ, R28 ;  /* 0x000000ffff147224 */ /* 0x000fe400078e001c */
[----:B------:R-:W-:Y:S01]  /*5e010*/  IMAD.MOV.U32 R21, RZ, RZ, R29 ;  /* 0x000000ffff157224 */ /* 0x000fe200078e001d */
[----:B------:R0:W-:Y:S04]  /*5e020*/  STL.64 [R1+0xb78], R30 ;  /* 0x000b781e01007387 */ /* 0x0001e80000100a00 */
[----:B------:R-:W-:Y:S01]  /*5e030*/  STL.64 [R1+0x4900], R22 ;  /* 0x0049001601007387 */ /* 0x000fe20000100a00 */
[----:B------:R-:W-:Y:S02]  /*5e040*/  IMAD.MOV.U32 R16, RZ, RZ, R24 ;  /* 0x000000ffff107224 */ /* 0x000fe400078e0018 */
[----:B------:R-:W-:Y:S01]  /*5e050*/  IMAD.MOV.U32 R17, RZ, RZ, R25 ;  /* 0x000000ffff117224 */ /* 0x000fe200078e0019 */
[----:B------:R1:W-:Y:S04]  /*5e060*/  STL.64 [R1+0x48f8], R20 ;  /* 0x0048f81401007387 */ /* 0x0003e80000100a00 */
[----:B------:R-:W-:Y:S04]  /*5e070*/  STL [R1+0x48f0], R8 ;  /* 0x0048f00801007387 */ /* 0x000fe80000100800 */
[----:B------:R-:W-:Y:S04]  /*5e080*/  STL.64 [R1+0xb68], R26 ;  /* 0x000b681a01007387 */ /* 0x000fe80000100a00 */
[----:B------:R2:W-:Y:S04]  /*5e090*/  STL.64 [R1+0x4910], R18 ;  /* 0x0049101201007387 */ /* 0x0005e80000100a00 */
[----:B------:R-:W-:Y:S04]  /*5e0a0*/  STL.64 [R1+0x4908], R16 ;  /* 0x0049081001007387 */ /* 0x000fe80000100a00 */
[----:B------:R-:W3:Y:S04]  /*5e0b0*/  LDL.LU R61, [R1+0x4a18] ;  /* 0x004a1800013d7983 */ /* 0x000ee80000300800 */
[----:B------:R-:W4:Y:S04]  /*5e0c0*/  LDL.LU R45, [R1+0x4a14] ;  /* 0x004a1400012d7983 */ /* 0x000f280000300800 */
[----:B------:R-:W-:Y:S04]  /*5e0d0*/  STL.64 [R1+0x4918], R38 ;  /* 0x0049182601007387 */ /* 0x000fe80000100a00 */
[----:B------:R-:W2:Y:S04]  /*5e0e0*/  LDL.LU R28, [R1+0xa90] ;  /* 0x000a9000011c7983 */ /* 0x000ea80000300800 */
[----:B------:R-:W2:Y:S04]  /*5e0f0*/  LDL.LU R29, [R1+0xa94] ;  /* 0x000a9400011d7983 */ /* 0x000ea80000300800 */
[----:B0-----:R-:W2:Y:S04]  /*5e100*/  LDL.LU R30, [R1+0xa98] ;  /* 0x000a9800011e7983 */ /* 0x001ea80000300800 */
[----:B------:R-:W2:Y:S01]  /*5e110*/  LDL.LU R31, [R1+0xa9c] ;  /* 0x000a9c00011f7983 */ /* 0x000ea20000300800 */
[----:B------:R-:W-:-:S02]  /*5e120*/  IMAD.MOV.U32 R4, RZ, RZ, R59 ;  /* 0x000000ffff047224 */ /* 0x000fc400078e003b */
[----:B------:R-:W-:Y:S01]  /*5e130*/  IMAD.MOV.U32 R58, RZ, RZ, R13 ;  /* 0x000000ffff3a7224 */ /* 0x000fe200078e000d */
[----:B------:R-:W-:Y:S01]  /*5e140*/  MOV R59, R12 ;  /* 0x0000000c003b7202 */ /* 0x000fe20000000f00 */
[----:B------:R-:W-:Y:S02]  /*5e150*/  IMAD.MOV.U32 R10, RZ, RZ, R60 ;  /* 0x000000ffff0a7224 */ /* 0x000fe400078e003c */
[----:B------:R-:W-:Y:S01]  /*5e160*/  IMAD.MOV.U32 R11, RZ, RZ, R2 ;  /* 0x000000ffff0b7224 */ /* 0x000fe200078e0002 */
[----:B--2---:R-:W-:Y:S04]  /*5e170*/  STL.64 [R1+0x4928], R30 ;  /* 0x0049281e01007387 */ /* 0x004fe80000100a00 */
[----:B------:R0:W-:Y:S04]  /*5e180*/  STL.64 [R1+0x4920], R28 ;  /* 0x0049201c01007387 */ /* 0x0001e80000100a00 */
[----:B------:R-:W2:Y:S04]  /*5e190*/  LDL.LU R13, [R1+0x4a10] ;  /* 0x004a1000010d7983 */ /* 0x000ea80000300800 */
[----:B------:R-:W2:Y:S04]  /*5e1a0*/  LDL.LU R12, [R1+0x4a0c] ;  /* 0x004a0c00010c7983 */ /* 0x000ea80000300800 */
[----:B------:R2:W-:Y:S04]  /*5e1b0*/  STL.64 [R1+0x4930], R58 ;  /* 0x0049303a01007387 */ /* 0x0005e80000100a00 */
[----:B------:R-:W2:Y:S04]  /*5e1c0*/  LDL.LU R60, [R1+0x4a08] ;  /* 0x004a0800013c7983 */ /* 0x000ea80000300800 */
[----:B------:R-:W2:Y:S04]  /*5e1d0*/  LDL.LU R2, [R1+0x4a04] ;  /* 0x004a040001027983 */ /* 0x000ea80000300800 */
[----:B------:R-:W-:Y:S04]  /*5e1e0*/  STL.64 [R1+0x4938], R10 ;  /* 0x0049380a01007387 */ /* 0x000fe80000100a00 */
[----:B-1----:R-:W2:Y:S04]  /*5e1f0*/  LDL.LU R20, [R1+0xab0] ;  /* 0x000ab00001147983 */ /* 0x002ea80000300800 */
[----:B------:R-:W2:Y:S04]  /*5e200*/  LDL.LU R21, [R1+0xab4] ;  /* 0x000ab40001157983 */ /* 0x000ea80000300800 */
[----:B------:R-:W2:Y:S04]  /*5e210*/  LDL.LU R22, [R1+0xab8] ;  /* 0x000ab80001167983 */ /* 0x000ea80000300800 */
[----:B------:R-:W2:Y:S01]  /*5e220*/  LDL.LU R23, [R1+0xabc] ;  /* 0x000abc0001177983 */ /* 0x000ea20000300800 */
[----:B------:R-:W-:-:S02]  /*5e230*/  IMAD.MOV.U32 R18, RZ, RZ, R0 ;  /* 0x000000ffff127224 */ /* 0x000fc400078e0000 */
[----:B------:R-:W-:Y:S02]  /*5e240*/  IMAD.MOV.U32 R19, RZ, RZ, R3 ;  /* 0x000000ffff137224 */ /* 0x000fe400078e0003 */
[----:B------:R-:W-:Y:S02]  /*5e250*/  IMAD.MOV.U32 R5, RZ, RZ, R43 ;  /* 0x000000ffff057224 */ /* 0x000fe400078e002b */
[----:B----4-:R-:W-:Y:S02]  /*5e260*/  IMAD.MOV.U32 R42, RZ, RZ, R45 ;  /* 0x000000ffff2a7224 */ /* 0x010fe400078e002d */
[----:B---3--:R-:W-:Y:S01]  /*5e270*/  IMAD.MOV.U32 R43, RZ, RZ, R61 ;  /* 0x000000ffff2b7224 */ /* 0x008fe200078e003d */
[----:B--2---:R1:W-:Y:S04]  /*5e280*/  STL.64 [R1+0x4948], R22 ;  /* 0x0049481601007387 */ /* 0x0043e80000100a00 */
[----:B------:R-:W-:Y:S04]  /*5e290*/  STL.64 [R1+0x4940], R20 ;  /* 0x0049401401007387 */ /* 0x000fe80000100a00 */
[----:B------:R-:W2:Y:S04]  /*5e2a0*/  LDL.LU R0, [R1+0x4a00] ;  /* 0x004a000001007983 */ /* 0x000ea80000300800 */
[----:B------:R-:W3:Y:S04]  /*5e2b0*/  LDL.LU R3, [R1+0x49fc] ;  /* 0x0049fc0001037983 */ /* 0x000ee80000300800 */
[----:B------:R-:W-:Y:S04]  /*5e2c0*/  STL.64 [R1+0x4950], R18 ;  /* 0x0049501201007387 */ /* 0x000fe80000100a00 */
[----:B------:R-:W4:Y:S04]  /*5e2d0*/  LDL.LU R45, [R1+0x49f8] ;  /* 0x0049f800012d7983 */ /* 0x000f280000300800 */
[----:B------:R-:W4:Y:S04]  /*5e2e0*/  LDL.LU R61, [R1+0x49f4] ;  /* 0x0049f400013d7983 */ /* 0x000f280000300800 */
[----:B------:R1:W-:Y:S04]  /*5e2f0*/  STL.64 [R1+0x4958], R42 ;  /* 0x0049582a01007387 */ /* 0x0003e80000100a00 */
[----:B0-----:R-:W4:Y:S04]  /*5e300*/  LDL.LU R28, [R1+0xad0] ;  /* 0x000ad000011c7983 */ /* 0x001f280000300800 */
[----:B------:R-:W4:Y:S04]  /*5e310*/  LDL.LU R29, [R1+0xad4] ;  /* 0x000ad400011d7983 */ /* 0x000f280000300800 */
[----:B------:R-:W4:Y:S04]  /*5e320*/  LDL.LU R30, [R1+0xad8] ;  /* 0x000ad800011e7983 */ /* 0x000f280000300800 */
[----:B------:R-:W4:Y:S01]  /*5e330*/  LDL.LU R31, [R1+0xadc] ;  /* 0x000adc00011f7983 */ /* 0x000f220000300800 */
[----:B------:R-:W-:-:S02]  /*5e340*/  IMAD.MOV.U32 R58, RZ, RZ, R12 ;  /* 0x000000ffff3a7224 */ /* 0x000fc400078e000c */
[----:B------:R-:W-:Y:S02]  /*5e350*/  IMAD.MOV.U32 R59, RZ, RZ, R13 ;  /* 0x000000ffff3b7224 */ /* 0x000fe400078e000d */
[----:B-1----:R-:W-:Y:S02]  /*5e360*/  IMAD.MOV.U32 R22, RZ, RZ, R2 ;  /* 0x000000ffff167224 */ /* 0x002fe400078e0002 */
[----:B------:R-:W-:Y:S02]  /*5e370*/  IMAD.MOV.U32 R23, RZ, RZ, R60 ;  /* 0x000000ffff177224 */ /* 0x000fe400078e003c */
[----:B--2---:R-:W-:Y:S02]  /*5e380*/  IMAD.MOV.U32 R27, RZ, RZ, R0 ;  /* 0x000000ffff1b7224 */ /* 0x004fe400078e0000 */
[----:B---3--:R-:W-:Y:S01]  /*5e390*/  IMAD.MOV.U32 R26, RZ, RZ, R3 ;  /* 0x000000ffff1a7224 */ /* 0x008fe200078e0003 */
[----:B----4-:R0:W-:Y:S04]  /*5e3a0*/  STL.64 [R1+0x4968], R30 ;  /* 0x0049681e01007387 */ /* 0x0101e80000100a00 */
[----:B------:R-:W-:Y:S04]  /*5e3b0*/  STL.64 [R1+0x4960], R28 ;  /* 0x0049601c01007387 */ /* 0x000fe80000100a00 */
[----:B------:R-:W2:Y:S04]  /*5e3c0*/  LDL.LU R12, [R1+0x49f0] ;  /* 0x0049f000010c7983 */ /* 0x000ea80000300800 */
[----:B------:R-:W3:Y:S04]  /*5e3d0*/  LDL.LU R13, [R1+0x49ec] ;  /* 0x0049ec00010d7983 */ /* 0x000ee80000300800 */
[----:B------:R-:W-:Y:S04]  /*5e3e0*/  STL.64 [R1+0x4970], R58 ;  /* 0x0049703a01007387 */ /* 0x000fe80000100a00 */
[----:B------:R-:W4:Y:S04]  /*5e3f0*/  LDL.LU R2, [R1+0x49e8] ;  /* 0x0049e80001027983 */ /* 0x000f280000300800 */
        /* <DEDUP_REMOVED lines=10> */
[----:B------:R-:W-:Y:S01]  /*5e4a0*/  IMAD.MOV.U32 R31, RZ, RZ, R45 ;  /* 0x000000ffff1f7224 */ /* 0x000fe200078e002d */
[----:B--2---:R-:W-:Y:S04]  /*5e4b0*/  STL.64 [R1+0x4990], R42 ;  /* 0x0049902a01007387 */ /* 0x004fe80000100a00 */
[----:B------:R-:W-:Y:S04]  /*5e4c0*/  STL.64 [R1+0x4988], R40 ;  /* 0x0049882801007387 */ /* 0x000fe80000100a00 */
[----:B------:R-:W2:Y:S04]  /*5e4d0*/  LDL.LU R61, [R1+0x49d8] ;  /* 0x0049d800013d7983 */ /* 0x000ea80000300800 */
[----:B------:R0:W-:Y:S04]  /*5e4e0*/  STL.64 [R1+0x4998], R30 ;  /* 0x0049981e01007387 */ /* 0x0001e80000100a00 */
[----:B------:R-:W2:Y:S04]  /*5e4f0*/  LDL.LU R24, [R1+0xb20] ;  /* 0x000b200001187983 */ /* 0x000ea80000300800 */
[----:B------:R-:W2:Y:S04]  /*5e500*/  LDL.LU R25, [R1+0xb24] ;  /* 0x000b240001197983 */ /* 0x000ea80000300800 */
[----:B-1----:R-:W2:Y:S04]  /*5e510*/  LDL.LU R26, [R1+0xb28] ;  /* 0x000b2800011a7983 */ /* 0x002ea80000300800 */
[----:B------:R-:W2:Y:S04]  /*5e520*/  LDL.LU R27, [R1+0xb2c] ;  /* 0x000b2c00011b7983 */ /* 0x000ea80000300800 */
[----:B--2---:R-:W-:Y:S04]  /*5e530*/  STL.64 [R1+0x49b8], R26 ;  /* 0x0049b81a01007387 */ /* 0x004fe80000100a00 */
[----:B------:R-:W-:Y:S04]  /*5e540*/  STL.64 [R1+0x49b0], R24 ;  /* 0x0049b01801007387 */ /* 0x000fe80000100a00 */
[----:B------:R-:W2:Y:S04]  /*5e550*/  LDL.LU R28, [R1+0xb30] ;  /* 0x000b3000011c7983 */ /* 0x000ea80000300800 */
[----:B------:R-:W2:Y:S04]  /*5e560*/  LDL.LU R29, [R1+0xb34] ;  /* 0x000b3400011d7983 */ /* 0x000ea80000300800 */
[----:B0-----:R-:W2:Y:S04]  /*5e570*/  LDL.LU R30, [R1+0xb38] ;  /* 0x000b3800011e7983 */ /* 0x001ea80000300800 */
[----:B------:R-:W2:Y:S04]  /*5e580*/  LDL.LU R31, [R1+0xb3c] ;  /* 0x000b3c00011f7983 */ /* 0x000ea80000300800 */
[----:B--2---:R0:W-:Y:S04]  /*5e590*/  STL.64 [R1+0x49c8], R30 ;  /* 0x0049c81e01007387 */ /* 0x0041e80000100a00 */
[----:B------:R1:W-:Y:S01]  /*5e5a0*/  STL.64 [R1+0x49c0], R28 ;  /* 0x0049c01c01007387 */ /* 0x0003e20000100a00 */
[----:B0-----:R-:W-:-:S02]  /*5e5b0*/  IMAD.MOV.U32 R31, RZ, RZ, R12 ;  /* 0x000000ffff1f7224 */ /* 0x001fc400078e000c */
[----:B---3--:R-:W-:Y:S01]  /*5e5c0*/  IMAD.MOV.U32 R30, RZ, RZ, R13 ;  /* 0x000000ffff1e7224 */ /* 0x008fe200078e000d */
[----:B------:R-:W1:Y:S04]  /*5e5d0*/  LDL.LU R12, [R1+0xb50] ;  /* 0x000b5000010c7983 */ /* 0x000e680000300800 */
[----:B------:R-:W1:Y:S04]  /*5e5e0*/  LDL.LU R13, [R1+0xb54] ;  /* 0x000b5400010d7983 */ /* 0x000e680000300800 */
[----:B------:R-:W1:Y:S04]  /*5e5f0*/  LDL.LU R14, [R1+0xb58] ;  /* 0x000b5800010e7983 */ /* 0x000e680000300800 */
[----:B------:R-:W1:Y:S04]  /*5e600*/  LDL.LU R15, [R1+0xb5c] ;  /* 0x000b5c00010f7983 */ /* 0x000e680000300800 */
[----:B------:R-:W2:Y:S04]  /*5e610*/  LDL.LU R24, [R1+0xb40] ;  /* 0x000b400001187983 */ /* 0x000ea80000300800 */
[----:B------:R-:W2:Y:S04]  /*5e620*/  LDL.LU R25, [R1+0xb44] ;  /* 0x000b440001197983 */ /* 0x000ea80000300800 */
[----:B------:R-:W2:Y:S04]  /*5e630*/  LDL.LU R26, [R1+0xb48] ;  /* 0x000b4800011a7983 */ /* 0x000ea80000300800 */
[----:B------:R-:W2:Y:S04]  /*5e640*/  LDL.LU R27, [R1+0xb4c] ;  /* 0x000b4c00011b7983 */ /* 0x000ea80000300800 */
[----:B------:R-:W2:Y:S04]  /*5e650*/  LDL.64 R46, [R1+0xb8] ;  /* 0x0000b800012e7983 */ /* 0x000ea80000100a00 */
[----:B------:R-:W3:Y:S04]  /*5e660*/  LDL.64 R42, [R1+0xa8] ;  /* 0x0000a800012a7983 */ /* 0x000ee80000100a00 */
[----:B------:R-:W2:Y:S04]  /*5e670*/  LDL.64 R22, [R1+0x98] ;  /* 0x0000980001167983 */ /* 0x000ea80000100a00 */
[----:B------:R-:W2:Y:S04]  /*5e680*/  LDL.LU R56, [R1+0xb10] ;  /* 0x000b100001387983 */ /* 0x000ea80000300800 */
[----:B------:R-:W2:Y:S04]  /*5e690*/  LDL.LU R57, [R1+0xb14] ;  /* 0x000b140001397983 */ /* 0x000ea80000300800 */
        /* <DEDUP_REMOVED lines=22> */
[----:B------:R-:W-:Y:S01]  /*5e800*/  STL [R1+0x4838], R4 ;  /* 0x0048380401007387 */ /* 0x000fe20000100800 */
[----:B-1----:R-:W-:Y:S03]  /*5e810*/  HMMA.16816.F32.BF16 R28, R48, R30, R12 ;  /* 0x0000001e301c723c */ /* 0x002fe6000004180c */
[----:B------:R-:W3:-:S15]  /*5e820*/  LDL.LU.64 R14, [R1+0x49d0] ;  /* 0x0049d000010e7983 */ /* 0x000ede0000300a00 */
[----:B------:R-:W-:Y:S01]  /*5e830*/  NOP ;  /* 0x0000000000007918 */ /* 0x000fe20000000000 */
[----:B------:R0:W-:Y:S01]  /*5e840*/  STL.64 [R1+0xb58], R30 ;  /* 0x000b581e01007387 */ /* 0x0001e20000100a00 */
[----:B------:R-:W-:Y:S02]  /*5e850*/  IMAD.MOV.U32 R12, RZ, RZ, R28 ;  /* 0x000000ffff0c7224 */ /* 0x000fe400078e001c */
[----:B------:R-:W-:Y:S01]  /*5e860*/  IMAD.MOV.U32 R13, RZ, RZ, R29 ;  /* 0x000000ffff0d7224 */ /* 0x000fe200078e001d */
[----:B0-----:R-:W3:Y:S04]  /*5e870*/  LDL.LU.64 R30, [R1+0x49c8] ;  /* 0x0049c800011e7983 */ /* 0x001ee80000300a00 */
[----:B------:R-:W3:Y:S01]  /*5e880*/  LDL.LU.64 R28, [R1+0x49c0] ;  /* 0x0049c000011c7983 */ /* 0x000ee20000300a00 */
[----:B--2---:R-:W-:-:S15]  /*5e890*/  HMMA.16816.F32.BF16 R24, R48, R46, R24 ;  /* 0x0000002e3018723c */ /* 0x004fde0000041818 */
[----:B------:R-:W-:-:S04]  /*5e8a0*/  NOP ;  /* 0x0000000000007918 */ /* 0x000fc80000000000 */
[----:B------:R-:W-:Y:S04]  /*5e8b0*/  STL.64 [R1+0xb40], R24 ;  /* 0x000b401801007387 */ /* 0x000fe80000100a00 */
[----:B------:R0:W-:Y:S04]  /*5e8c0*/  STL.64 [R1+0xb48], R26 ;  /* 0x000b481a01007387 */ /* 0x0001e80000100a00 */
[----:B0-----:R-:W2:Y:S04]  /*5e8d0*/  LDL.LU.64 R26, [R1+0x49b8] ;  /* 0x0049b800011a7983 */ /* 0x001ea80000300a00 */
[----:B------:R-:W2:Y:S01]  /*5e8e0*/  LDL.LU.64 R24, [R1+0x49b0] ;  /* 0x0049b00001187983 */ /* 0x000ea20000300a00 */
[----:B------:R-:W-:-:S03]  /*5e8f0*/  IMAD.MOV.U32 R45, RZ, RZ, R47 ;  /* 0x000000ffff2d7224 */ /* 0x000fc600078e002f */
[----:B------:R-:W4:Y:S04]  /*5e900*/  LDL.LU.64 R46, [R1+0x49a8] ;  /* 0x0049a800012e7983 */ /* 0x000f280000300a00 */
[----:B------:R-:W4:Y:S04]  /*5e910*/  LDL.LU R44, [R1+0x49a0] ;  /* 0x0049a000012c7983 */ /* 0x000f280000300800 */
[----:B------:R-:W-:Y:S01]  /*5e920*/  STL [R1+0x483c], R45 ;  /* 0x00483c2d01007387 */ /* 0x000fe20000100800 */
[----:B---3--:R-:W-:-:S15]  /*5e930*/  HMMA.16816.F32.BF16 R28, R48, R42, R28 ;  /* 0x0000002a301c723c */ /* 0x008fde000004181c */
[----:B------:R-:W-:-:S04]  /*5e940*/  NOP ;  /* 0x0000000000007918 */ /* 0x000fc80000000000 */
[----:B------:R-:W-:Y:S04]  /*5e950*/  STL.64 [R1+0xb30], R28 ;  /* 0x000b301c01007387 */ /* 0x000fe80000100a00 */
[----:B------:R0:W-:Y:S04]  /*5e960*/  STL.64 [R1+0xb38], R30 ;  /* 0x000b381e01007387 */ /* 0x0001e80000100a00 */
[----:B0-----:R-:W3:Y:S01]  /*5e970*/  LDL.LU.64 R30, [R1+0x4998] ;  /* 0x00499800011e7983 */ /* 0x001ee20000300a00 */
[----:B--2---:R-:W-:Y:S01]  /*5e980*/  HMMA.16816.F32.BF16 R24, R48, R22, R24 ;  /* 0x000000163018723c */ /* 0x004fe20000041818 */
[----:B------:R-:W-:-:S02]  /*5e990*/  IMAD.MOV.U32 R4, RZ, RZ, R43 ;  /* 0x000000ffff047224 */ /* 0x000fc400078e002b */
[----:B------:R-:W2:Y:S04]  /*5e9a0*/  LDL.LU.64 R42, [R1+0x4990] ;  /* 0x00499000012a7983 */ /* 0x000ea80000300a00 */
[----:B------:R-:W2:Y:S01]  /*5e9b0*/  LDL.LU.64 R40, [R1+0x4988] ;  /* 0x0049880001287983 */ /* 0x000ea20000300a00 */
[----:B------:R-:W-:-:S11]  /*5e9c0*/  IMAD.MOV.U32 R45, RZ, RZ, R23 ;  /* 0x000000ffff2d7224 */ /* 0x000fd600078e0017 */
[----:B------:R-:W-:Y:S04]  /*5e9d0*/  STL.64 [R1+0xb20], R24 ;  /* 0x000b201801007387 */ /* 0x000fe80000100a00 */
[----:B------:R0:W-:Y:S04]  /*5e9e0*/  STL.64 [R1+0xb28], R26 ;  /* 0x000b281a01007387 */ /* 0x0001e80000100a00 */
[----:B0-----:R-:W2:Y:S04]  /*5e9f0*/  LDL.LU.64 R26, [R1+0x4980] ;  /* 0x00498000011a7983 */ /* 0x001ea80000300a00 */
[----:B------:R-:W4:Y:S01]  /*5ea00*/  LDL.LU.64 R22, [R1+0x4978] ;  /* 0x0049780001167983 */ /* 0x000f220000300a00 */
[----:B---3--:R-:W-:Y:S03]  /*5ea10*/  HMMA.16816.F32.BF16 R28, R48, R30, R56 ;  /* 0x0000001e301c723c */ /* 0x008fe60000041838 */
[----:B------:R-:W3:-:S15]  /*5ea20*/  LDL.LU.64 R58, [R1+0x4970] ;  /* 0x00497000013a7983 */ /* 0x000ede0000300a00 */
[----:B------:R-:W-:Y:S01]  /*5ea30*/  NOP ;  /* 0x0000000000007918 */ /* 0x000fe20000000000 */
[----:B------:R-:W-:Y:S04]  /*5ea40*/  STL.64 [R1+0x15b0], R28 ;  /* 0x0015b01c01007387 */ /* 0x000fe80000100a00 */
[----:B------:R0:W-:Y:S04]  /*5ea50*/  STL.64 [R1+0x15b8], R30 ;  /* 0x0015b81e01007387 */ /* 0x0001e80000100a00 */
[----:B0-----:R-:W3:Y:S04]  /*5ea60*/  LDL.LU.64 R30, [R1+0x4968] ;  /* 0x00496800011e7983 */ /* 0x001ee80000300a00 */
[----:B------:R-:W3:Y:S01]  /*5ea70*/  LDL.LU.64 R28, [R1+0x4960] ;  /* 0x00496000011c7983 */ /* 0x000ee20000300a00 */
[C---:B--2---:R-:W-:Y:S08]  /*5ea80*/  HMMA.16816.F32.BF16 R24, R48.reuse, R26, R40 ;  /* 0x0000001a3018723c */ /* 0x044ff00000041828 */
[C---:B----4-:R-:W-:Y:S01]  /*5ea90*/  HMMA.16816.F32.BF16 R20, R48.reuse, R22, R16 ;  /* 0x000000163014723c */ /* 0x050fe20000041810 */
[----:B------:R-:W2:Y:S10]  /*5eaa0*/  LDL.LU.64 R42, [R1+0x4958] ;  /* 0x00495800012a7983 */ /* 0x000eb40000300a00 */
[----:B------:R0:W-:Y:S04]  /*5eab0*/  STL.64 [R1+0x15a0], R24 ;  /* 0x0015a01801007387 */ /* 0x0001e80000100a00 */
[----:B------:R1:W-:Y:S04]  /*5eac0*/  STL.64 [R1+0x15a8], R26 ;  /* 0x0015a81a01007387 */ /* 0x0003e80000100a00 */
[----:B0-----:R-:W4:Y:S04]  /*5ead0*/  LDL.LU R24, [R1+0xa70] ;  /* 0x000a700001187983 */ /* 0x001f280000300800 */
[----:B------:R-:W4:Y:S04]  /*5eae0*/  LDL.LU R25, [R1+0xa74] ;  /* 0x000a740001197983 */ /* 0x000f280000300800 */
[----:B-1----:R-:W4:Y:S04]  /*5eaf0*/  LDL.LU R26, [R1+0xa78] ;  /* 0x000a7800011a7983 */ /* 0x002f280000300800 */
[----:B------:R-:W4:Y:S04]  /*5eb00*/  LDL.LU R27, [R1+0xa7c] ;  /* 0x000a7c00011b7983 */ /* 0x000f280000300800 */
[----:B------:R-:W4:Y:S04]  /*5eb10*/  LDL.LU.64 R18, [R1+0x4950] ;  /* 0x0049500001127983 */ /* 0x000f280000300a00 */
[----:B------:R-:W-:Y:S04]  /*5eb20*/  STL.64 [R1+0x1590], R20 ;  /* 0x0015901401007387 */ /* 0x000fe80000100a00 */
[----:B------:R0:W-:Y:S04]  /*5eb30*/  STL.64 [R1+0x1598], R22 ;  /* 0x0015981601007387 */ /* 0x0001e80000100a00 */
[----:B0-----:R-:W4:Y:S04]  /*5eb40*/  LDL.LU.64 R22, [R1+0x4948] ;  /* 0x0049480001167983 */ /* 0x001f280000300a00 */
[----:B------:R-:W4:Y:S01]  /*5eb50*/  LDL.LU.64 R20, [R1+0x4940] ;  /* 0x0049400001147983 */ /* 0x000f220000300a00 */
[----:B---3--:R-:W-:Y:S03]  /*5eb60*/  HMMA.16816.F32.BF16 R56, R48, R58, R8 ;  /* 0x0000003a3038723c */ /* 0x008fe60000041808 */
[----:B------:R-:W3:-:S15]  /*5eb70*/  LDL.LU.64 R10, [R1+0x4938] ;  /* 0x00493800010a7983 */ /* 0x000ede0000300a00 */
[----:B------:R-:W-:Y:S01]  /*5eb80*/  NOP ;  /* 0x0000000000007918 */ /* 0x000fe20000000000 */
[----:B------:R-:W-:Y:S04]  /*5eb90*/  STL.64 [R1+0x1580], R56 ;  /* 0x0015803801007387 */ /* 0x000fe80000100a00 */
[----:B------:R0:W-:Y:S04]  /*5eba0*/  STL.64 [R1+0x1588], R58 ;  /* 0x0015883a01007387 */ /* 0x0001e80000100a00 */
[----:B0-----:R-:W3:Y:S01]  /*5ebb0*/  LDL.LU.64 R58, [R1+0x4930] ;  /* 0x00493000013a7983 */ /* 0x001ee20000300a00 */
[----:B--2---:R-:W-:Y:S03]  /*5ebc0*/  HMMA.16816.F32.BF16 R40, R48, R42, R28 ;  /* 0x0000002a3028723c */ /* 0x004fe6000004181c */
[----:B------:R-:W2:Y:S04]  /*5ebd0*/  LDL.LU.64 R30, [R1+0x4928] ;  /* 0x00492800011e7983 */ /* 0x000ea80000300a00 */
[----:B------:R-:W2:-:S12]  /*5ebe0*/  LDL.LU.64 R28, [R1+0x4920] ;  /* 0x00492000011c7983 */ /* 0x000e980000300a00 */
[----:B------:R0:W-:Y:S04]  /*5ebf0*/  STL.64 [R1+0x1570], R40 ;  /* 0x0015702801007387 */ /* 0x0001e80000100a00 */
[----:B------:R1:W-:Y:S04]  /*5ec00*/  STL.64 [R1+0x1578], R42 ;  /* 0x0015782a01007387 */ /* 0x0003e80000100a00 */
[----:B0-----:R-:W2:Y:S04]  /*5ec10*/  LDL.LU R40, [R1+0xa60] ;  /* 0x000a600001287983 */ /* 0x001ea80000300800 */
[----:B------:R-:W2:Y:S01]  /*5ec20*/  LDL.LU R41, [R1+0xa64] ;  /* 0x000a640001297983 */ /* 0x000ea20000300800 */
[C---:B----4-:R-:W-:Y:S03]  /*5ec30*/  HMMA.16816.F32.BF16 R16, R48.reuse, R18, R36 ;  /* 0x000000123010723c */ /* 0x050fe60000041824 */
[----:B-1----:R-:W4:Y:S04]  /*5ec40*/  LDL.LU R42, [R1+0xa68] ;  /* 0x000a6800012a7983 */ /* 0x002f280000300800 */
[----:B------:R-:W4:Y:S04]  /*5ec50*/  LDL.LU R43, [R1+0xa6c] ;  /* 0x000a6c00012b7983 */ /* 0x000f280000300800 */
[----:B------:R-:W2:Y:S08]  /*5ec60*/  LDL.LU.64 R38, [R1+0x4918] ;  /* 0x0049180001267983 */ /* 0x000eb00000300a00 */
[----:B------:R-:W-:Y:S04]  /*5ec70*/  STL.64 [R1+0x1560], R16 ;  /* 0x0015601001007387 */ /* 0x000fe80000100a00 */
[----:B------:R0:W-:Y:S04]  /*5ec80*/  STL.64 [R1+0x1568], R18 ;  /* 0x0015681201007387 */ /* 0x0001e80000100a00 */
[----:B0-----:R-:W4:Y:S04]  /*5ec90*/  LDL.LU.64 R18, [R1+0x4910] ;  /* 0x0049100001127983 */ /* 0x001f280000300a00 */
[----:B------:R-:W4:Y:S01]  /*5eca0*/  LDL.LU.64 R16, [R1+0x4908] ;  /* 0x0049080001107983 */ /* 0x000f220000300a00 */
[C---:B---3--:R-:W-:Y:S03]  /*5ecb0*/  HMMA.16816.F32.BF16 R8, R48.reuse, R10, R20 ;  /* 0x0000000a3008723c */ /* 0x048fe60000041814 */
[----:B------:R-:W3:Y:S04]  /*5ecc0*/  LDL.LU.64 R22, [R1+0x4900] ;  /* 0x0049000001167983 */ /* 0x000ee80000300a00 */
[----:B------:R-:W3:Y:S01]  /*5ecd0*/  LDL.LU.64 R20, [R1+0x48f8] ;  /* 0x0048f80001147983 */ /* 0x000ee20000300a00 */
[C---:B------:R-:W-:Y:S11]  /*5ece0*/  HMMA.16816.F32.BF16 R56, R48.reuse, R58, R52 ;  /* 0x0000003a3038723c */ /* 0x040ff60000041834 */
[----:B------:R0:W-:Y:S04]  /*5ecf0*/  STL.64 [R1+0x1550], R8 ;  /* 0x0015500801007387 */ /* 0x0001e80000100a00 */
[----:B------:R-:W-:Y:S04]  /*5ed00*/  STL.64 [R1+0x1558], R10 ;  /* 0x0015580a01007387 */ /* 0x000fe80000100a00 */
[----:B0-----:R-:W3:Y:S04]  /*5ed10*/  LDL.LU R8, [R1+0x48f0] ;  /* 0x0048f00001087983 */ /* 0x001ee80000300800 */
[----:B------:R-:W3:Y:S04]  /*5ed20*/  LDL.LU.64 R54, [R1+0x48e8] ;  /* 0x0048e80001367983 */ /* 0x000ee80000300a00 */
[----:B------:R-:W3:Y:S04]  /*5ed30*/  LDL.LU.64 R52, [R1+0x48e0] ;  /* 0x0048e00001347983 */ /* 0x000ee80000300a00 */
[----:B------:R-:W-:Y:S04]  /*5ed40*/  STL.64 [R1+0x1540], R56 ;  /* 0x0015403801007387 */ /* 0x000fe80000100a00 */
[----:B------:R0:W-:Y:S04]  /*5ed50*/  STL.64 [R1+0x1548], R58 ;  /* 0x0015483a01007387 */ /* 0x0001e80000100a00 */
[----:B0-----:R-:W3:Y:S04]  /*5ed60*/  LDL.LU.64 R58, [R1+0x48d8] ;  /* 0x0048d800013a7983 */ /* 0x001ee80000300a00 */
[----:B------:R-:W3:Y:S04]  /*5ed70*/  LDL.LU.64 R56, [R1+0x48d0] ;  /* 0x0048d00001387983 */ /* 0x000ee80000300a00 */
[----:B------:R-:W3:Y:S01]  /*5ed80*/  LDL.LU R36, [R1+0xa50] ;  /* 0x000a500001247983 */ /* 0x000ee20000300800 */
[----:B--2---:R-:W-:-:S15]  /*5ed90*/  HMMA.16816.F32.BF16 R28, R48, R38, R28 ;  /* 0x00000026301c723c */ /* 0x004fde000004181c */
[----:B------:R-:W-:-:S04]  /*5eda0*/  NOP ;  /* 0x0000000000007918 */ /* 0x000fc80000000000 */
[----:B------:R-:W-:Y:S04]  /*5edb0*/  STL.64 [R1+0x1530], R28 ;  /* 0x0015301c01007387 */ /* 0x000fe80000100a00 */
[----:B------:R0:W-:Y:S04]  /*5edc0*/  STL.64 [R1+0x1538], R30 ;  /* 0x0015381e01007387 */ /* 0x0001e80000100a00 */
[----:B------:R-:W2:Y:S04]  /*5edd0*/  LDL.LU R37, [R1+0xa54] ;  /* 0x000a540001257983 */ /* 0x000ea80000300800 */
[----:B------:R-:W2:Y:S04]  /*5ede0*/  LDL.LU R38, [R1+0xa58] ;  /* 0x000a580001267983 */ /* 0x000ea80000300800 */
[----:B------:R-:W2:Y:S01]  /*5edf0*/  LDL.LU R39, [R1+0xa5c] ;  /* 0x000a5c0001277983 */ /* 0x000ea20000300800 */
[C---:B----4-:R-:W-:Y:S08]  /*5ee00*/  HMMA.16816.F32.BF16 R40, R48.reuse, R46, R40 ;  /* 0x0000002e3028723c */ /* 0x050ff00000041828 */
[C---:B---3--:R-:W-:Y:S08]  /*5ee10*/  HMMA.16816.F32.BF16 R24, R48.reuse, R54, R24 ;  /* 0x000000363018723c */ /* 0x048ff00000041818 */
[----:B0-----:R-:W-:Y:S01]  /*5ee20*/  HMMA.16816.F32.BF16 R28, R48, R58, R32 ;  /* 0x0000003a301c723c */ /* 0x001fe20000041820 */
[----:B------:R-:W3:-:S15]  /*5ee30*/  LDL.LU R32, [R1+0xa40] ;  /* 0x000a400001207983 */ /* 0x000ede0000300800 */
[----:B------:R-:W-:-:S03]  /*5ee40*/  NOP ;  /* 0x0000000000007918 */ /* 0x000fc60000000000 */
[----:B------:R0:W-:Y:S04]  /*5ee50*/  STL.64 [R1+0x1520], R28 ;  /* 0x0015201c01007387 */ /* 0x0001e80000100a00 */
[----:B------:R1:W-:Y:S04]  /*5ee60*/  STL.64 [R1+0x1528], R30 ;  /* 0x0015281e01007387 */ /* 0x0003e80000100a00 */
[----:B------:R-:W3:Y:S04]  /*5ee70*/  LDL.LU R33, [R1+0xa44] ;  /* 0x000a440001217983 */ /* 0x000ee80000300800 */
[----:B------:R-:W3:Y:S04]  /*5ee80*/  LDL.LU R34, [R1+0xa48] ;  /* 0x000a480001227983 */ /* 0x000ee80000300800 */
[----:B------:R-:W3:Y:S04]  /*5ee90*/  LDL.LU R35, [R1+0xa4c] ;  /* 0x000a4c0001237983 */ /* 0x000ee80000300800 */
[----:B0-----:R-:W4:Y:S04]  /*5eea0*/  LDL.LU R28, [R1+0xa30] ;  /* 0x000a3000011c7983 */ /* 0x001f280000300800 */
[----:B------:R-:W4:Y:S04]  /*5eeb0*/  LDL.LU R29, [R1+0xa34] ;  /* 0x000a3400011d7983 */ /* 0x000f280000300800 */
[----:B-1----:R-:W4:Y:S04]  /*5eec0*/  LDL.LU R30, [R1+0xa38] ;  /* 0x000a3800011e7983 */ /* 0x002f280000300800 */
[----:B------:R-:W4:Y:S04]  /*5eed0*/  LDL.LU R31, [R1+0xa3c] ;  /* 0x000a3c00011f7983 */ /* 0x000f280000300800 */
[----:B------:R-:W-:Y:S04]  /*5eee0*/  STL.64 [R1+0x4798], R58 ;  /* 0x0047983a01007387 */ /* 0x000fe80000100a00 */
[----:B------:R0:W-:Y:S04]  /*5eef0*/  STL.64 [R1+0x4790], R56 ;  /* 0x0047903801007387 */ /* 0x0001e80000100a00 */
[----:B0-----:R-:W2:Y:S04]  /*5ef00*/  LDL.LU R56, [R1+0x9e0] ;  /* 0x0009e00001387983 */ /* 0x001ea80000300800 */
[----:B------:R-:W2:Y:S04]  /*5ef10*/  LDL.LU R57, [R1+0x9e4] ;  /* 0x0009e40001397983 */ /* 0x000ea80000300800 */
[----:B------:R-:W2:Y:S01]  /*5ef20*/  LDL.LU R58, [R1+0x9e8] ;  /* 0x0009e800013a7983 */ /* 0x000ea20000300800 */
[----:B------:R-:W-:-:S03]  /*5ef30*/  IMAD.MOV.U32 R59, RZ, RZ, R61 ;  /* 0x000000ffff3b7224 */ /* 0x000fc600078e003d */
[----:B------:R-:W2:Y:S04]  /*5ef40*/  LDL.LU R61, [R1+0x48c8] ;  /* 0x0048c800013d7983 */ /* 0x000ea80000300800 */
[----:B------:R-:W-:Y:S04]  /*5ef50*/  STL.64 [R1+0x1510], R24 ;  /* 0x0015101801007387 */ /* 0x000fe80000100a00 */
[----:B------:R0:W-:Y:S04]  /*5ef60*/  STL.64 [R1+0x1518], R26 ;  /* 0x0015181a01007387 */ /* 0x0001e80000100a00 */
[----:B0-----:R-:W3:Y:S04]  /*5ef70*/  LDL.LU.64 R26, [R1+0x48c0] ;  /* 0x0048c000011a7983 */ /* 0x001ee80000300a00 */
[----:B------:R-:W3:Y:S04]  /*5ef80*/  LDL.LU.64 R24, [R1+0x48b8] ;  /* 0x0048b80001187983 */ /* 0x000ee80000300a00 */
[----:B------:R-:W-:Y:S04]  /*5ef90*/  STL.64 [R1+0x4788], R54 ;  /* 0x0047883601007387 */ /* 0x000fe80000100a00 */
[----:B------:R0:W-:Y:S04]  /*5efa0*/  STL.64 [R1+0x4780], R52 ;  /* 0x0047803401007387 */ /* 0x0001e80000100a00 */
[----:B0-----:R-:W3:Y:S04]  /*5efb0*/  LDL.LU R52, [R1+0x9f0] ;  /* 0x0009f00001347983 */ /* 0x001ee80000300800 */
[----:B------:R-:W3:Y:S04]  /*5efc0*/  LDL.LU R53, [R1+0x9f4] ;  /* 0x0009f40001357983 */ /* 0x000ee80000300800 */
[----:B------:R-:W3:Y:S04]  /*5efd0*/  LDL.LU R54, [R1+0x9f8] ;  /* 0x0009f80001367983 */ /* 0x000ee80000300800 */
[----:B------:R-:W3:Y:S04]  /*5efe0*/  LDL.LU R55, [R1+0x9fc] ;  /* 0x0009fc0001377983 */ /* 0x000ee80000300800 */
[----:B------:R-:W-:Y:S04]  /*5eff0*/  STL.64 [R1+0x1500], R40 ;  /* 0x0015002801007387 */ /* 0x000fe80000100a00 */
[----:B------:R0:W-:Y:S04]  /*5f000*/  STL.64 [R1+0x1508], R42 ;  /* 0x0015082a01007387 */ /* 0x0001e80000100a00 */
[----:B0-----:R-:W3:Y:S04]  /*5f010*/  LDL.LU.64 R42, [R1+0x48b0] ;  /* 0x0048b000012a7983 */ /* 0x001ee80000300a00 */
[----:B------:R-:W4:Y:S04]  /*5f020*/  LDL.LU.64 R40, [R1+0x48a8] ;  /* 0x0048a80001287983 */ /* 0x000f280000300a00 */
[----:B------:R-:W-:Y:S04]  /*5f030*/  STL.64 [R1+0x47f0], R46 ;  /* 0x0047f02e01007387 */ /* 0x000fe80000100a00 */
[----:B------:R0:W-:Y:S04]  /*5f040*/  STL [R1+0x47e8], R44 ;  /* 0x0047e82c01007387 */ /* 0x0001e80000100800 */
[----:B------:R1:W-:Y:S04]  /*5f050*/  STL [R1+0x4850], R45 ;  /* 0x0048502d01007387 */ /* 0x0003e80000100800 */
[----:B0-----:R-:W4:Y:S04]  /*5f060*/  LDL.LU R44, [R1+0xa00] ;  /* 0x000a0000012c7983 */ /* 0x001f280000300800 */
[----:B-1----:R-:W4:Y:S04]  /*5f070*/  LDL.LU R45, [R1+0xa04] ;  /* 0x000a0400012d7983 */ /* 0x002f280000300800 */
[----:B------:R-:W4:Y:S01]  /*5f080*/  LDL.LU R46, [R1+0xa08] ;  /* 0x000a0800012e7983 */ /* 0x000f220000300800 */
[----:B--2---:R-:W-:-:S03]  /*5f090*/  MOV R47, R61 ;  /* 0x0000003d002f7202 */ /* 0x004fc60000000f00 */
[----:B------:R-:W2:Y:S01]  /*5f0a0*/  LDL.LU R61, [R1+0x48a0] ;  /* 0x0048a000013d7983 */ /* 0x000ea20000300800 */
[----:B---3--:R-:W-:-:S15]  /*5f0b0*/  HMMA.16816.F32.BF16 R36, R48, R42, R36 ;  /* 0x0000002a3024723c */ /* 0x008fde0000041824 */
[----:B------:R-:W-:-:S04]  /*5f0c0*/  NOP ;  /* 0x0000000000007918 */ /* 0x000fc80000000000 */
[----:B------:R-:W-:Y:S04]  /*5f0d0*/  STL.64 [R1+0x14f0], R36 ;  /* 0x0014f02401007387 */ /* 0x000fe80000100a00 */
[----:B------:R0:W-:Y:S04]  /*5f0e0*/  STL.64 [R1+0x14f8], R38 ;  /* 0x0014f82601007387 */ /* 0x0001e80000100a00 */
[----:B0-----:R-:W3:Y:S04]  /*5f0f0*/  LDL.LU.64 R38, [R1+0x4898] ;  /* 0x0048980001267983 */ /* 0x001ee80000300a00 */
[----:B------:R-:W2:Y:S04]  /*5f100*/  LDL.LU.64 R36, [R1+0x4890] ;  /* 0x0048900001247983 */ /* 0x000ea80000300a00 */
[----:B------:R-:W-:Y:S04]  /*5f110*/  STL.64 [R1+0x4768], R42 ;  /* 0x0047682a01007387 */ /* 0x000fe80000100a00 */
[----:B----4-:R0:W-:Y:S04]  /*5f120*/  STL.64 [R1+0x4760], R40 ;  /* 0x0047602801007387 */ /* 0x0101e80000100a00 */
[----:B0-----:R-:W4:Y:S04]  /*5f130*/  LDL.LU R40, [R1+0xa10] ;  /* 0x000a100001287983 */ /* 0x001f280000300800 */
[----:B------:R-:W4:Y:S04]  /*5f140*/  LDL.LU R41, [R1+0xa14] ;  /* 0x000a140001297983 */ /* 0x000f280000300800 */
[----:B------:R-:W4:Y:S04]  /*5f150*/  LDL.LU R42, [R1+0xa18] ;  /* 0x000a1800012a7983 */ /* 0x000f280000300800 */
[----:B------:R-:W4:Y:S01]  /*5f160*/  LDL.LU R43, [R1+0xa1c] ;  /* 0x000a1c00012b7983 */ /* 0x000f220000300800 */
[----:B---3--:R-:W-:-:S15]  /*5f170*/  HMMA.16816.F32.BF16 R32, R48, R38, R32 ;  /* 0x000000263020723c */ /* 0x008fde0000041820 */
[----:B------:R-:W-:-:S04]  /*5f180*/  NOP ;  /* 0x0000000000007918 */ /* 0x000fc80000000000 */
[----:B------:R-:W-:Y:S04]  /*5f190*/  STL.64 [R1+0x14e0], R32 ;  /* 0x0014e02001007387 */ /* 0x000fe80000100a00 */
[----:B------:R0:W-:Y:S04]  /*5f1a0*/  STL.64 [R1+0x14e8], R34 ;  /* 0x0014e82201007387 */ /* 0x0001e80000100a00 */
[----:B0-----:R-:W3:Y:S04]  /*5f1b0*/  LDL.LU.64 R34, [R1+0x4888] ;  /* 0x0048880001227983 */ /* 0x001ee80000300a00 */
[----:B------:R-:W4:Y:S04]  /*5f1c0*/  LDL.LU.64 R32, [R1+0x4880] ;  /* 0x0048800001207983 */ /* 0x000f280000300a00 */
[----:B------:R-:W-:Y:S04]  /*5f1d0*/  STL.64 [R1+0x4758], R38 ;  /* 0x0047582601007387 */ /* 0x000fe80000100a00 */
[----:B--2---:R0:W-:Y:S04]  /*5f1e0*/  STL.64 [R1+0x4750], R36 ;  /* 0x0047502401007387 */ /* 0x0041e80000100a00 */
[----:B0-----:R-:W2:Y:S04]  /*5f1f0*/  LDL.LU R36, [R1+0xa20] ;  /* 0x000a200001247983 */ /* 0x001ea80000300800 */
[----:B------:R-:W2:Y:S04]  /*5f200*/  LDL.LU R37, [R1+0xa24] ;  /* 0x000a240001257983 */ /* 0x000ea80000300800 */
[----:B------:R-:W2:Y:S01]  /*5f210*/  LDL.LU R38, [R1+0xa28] ;  /* 0x000a280001267983 */ /* 0x000ea20000300800 */
[----:B---3--:R-:W-:-:S15]  /*5f220*/  HMMA.16816.F32.BF16 R28, R48, R34, R28 ;  /* 0x00000022301c723c */ /* 0x008fde000004181c */
[----:B------:R-:W-:-:S04]  /*5f230*/  NOP ;  /* 0x0000000000007918 */ /* 0x000fc80000000000 */
[----:B------:R-:W-:Y:S04]  /*5f240*/  STL.64 [R1+0x14d0], R28 ;  /* 0x0014d01c01007387 */ /* 0x000fe80000100a00 */
[----:B------:R0:W-:Y:S04]  /*5f250*/  STL.64 [R1+0x14d8], R30 ;  /* 0x0014d81e01007387 */ /* 0x0001e80000100a00 */
[----:B0-----:R-:W2:Y:S04]  /*5f260*/  LDL.LU.64 R30, [R1+0x4878] ;  /* 0x00487800011e7983 */ /* 0x001ea80000300a00 */
[----:B------:R-:W3:Y:S01]  /*5f270*/  LDL.LU.64 R28, [R1+0x4870] ;  /* 0x00487000011c7983 */ /* 0x000ee20000300a00 */
[----:B------:R-:W-:-:S03]  /*5f280*/  IMAD.MOV.U32 R39, RZ, RZ, R61 ;  /* 0x000000ffff277224 */ /* 0x000fc600078e003d */
[----:B------:R-:W-:Y:S04]  /*5f290*/  STL.64 [R1+0x4778], R34 ;  /* 0x0047782201007387 */ /* 0x000fe80000100a00 */
[----:B----4-:R2:W-:Y:S02]  /*5f2a0*/  STL.64 [R1+0x4770], R32 ;  /* 0x0047702001007387 */ /* 0x0105e40000100a00 */
[C---:B--2---:R-:W-:Y:S02]  /*5f2b0*/  HMMA.16816.F32.BF16 R32, R48.reuse, R30, R36 ;  /* 0x0000001e3020723c */ /* 0x044fe40000041824 */
[----:B------:R-:W-:Y:S04]  /*5f2c0*/  STL.64 [R1+0x47a8], R30 ;  /* 0x0047a81e01007387 */ /* 0x000fe80000100a00 */
[----:B---3--:R0:W-:Y:S02]  /*5f2d0*/  STL.64 [R1+0x47a0], R28 ;  /* 0x0047a01c01007387 */ /* 0x0081e40000100a00 */
[C---:B0-----:R-:W-:Y:S11]  /*5f2e0*/  HMMA.16816.F32.BF16 R28, R48.reuse, R26, R40 ;  /* 0x0000001a301c723c */ /* 0x041ff60000041828 */
[----:B------:R-:W-:Y:S04]  /*5f2f0*/  STL.64 [R1+0x14c0], R32 ;  /* 0x0014c02001007387 */ /* 0x000fe80000100a00 */
[----:B------:R-:W-:Y:S04]  /*5f300*/  STL.64 [R1+0x14c8], R34 ;  /* 0x0014c82201007387 */ /* 0x000fe80000100a00 */
[----:B------:R-:W-:Y:S04]  /*5f310*/  STL.64 [R1+0x47b8], R26 ;  /* 0x0047b81a01007387 */ /* 0x000fe80000100a00 */
[----:B------:R0:W-:Y:S04]  /*5f320*/  STL.64 [R1+0x47b0], R24 ;  /* 0x0047b01801007387 */ /* 0x0001e80000100a00 */
[----:B------:R-:W-:Y:S01]  /*5f330*/  STL.64 [R1+0x14b0], R28 ;  /* 0x0014b01c01007387 */ /* 0x000fe20000100a00 */
[C---:B0-----:R-:W-:Y:S03]  /*5f340*/  HMMA.16816.F32.BF16 R24, R48.reuse, R22, R44 ;  /* 0x000000163018723c */ /* 0x041fe6000004182c */
[----:B------:R-:W-:Y:S04]  /*5f350*/  STL.64 [R1+0x14b8], R30 ;  /* 0x0014b81e01007387 */ /* 0x000fe80000100a00 */
[----:B------:R-:W-:Y:S04]  /*5f360*/  STL.64 [R1+0x47c8], R22 ;  /* 0x0047c81601007387 */ /* 0x000fe80000100a00 */
[----:B------:R0:W-:Y:S02]  /*5f370*/  STL.64 [R1+0x47c0], R20 ;  /* 0x0047c01401007387 */ /* 0x0001e40000100a00 */
[C---:B0-----:R-:W-:Y:S06]  /*5f380*/  HMMA.16816.F32.BF16 R20, R48.reuse, R18, R52 ;  /* 0x000000123014723c */ /* 0x041fec0000041834 */
[----:B------:R-:W-:Y:S04]  /*5f390*/  STL.64 [R1+0x14a0], R24 ;  /* 0x0014a01801007387 */ /* 0x000fe80000100a00 */
[----:B------:R-:W-:Y:S04]  /*5f3a0*/  STL.64 [R1+0x14a8], R26 ;  /* 0x0014a81a01007387 */ /* 0x000fe80000100a00 */
[----:B------:R-:W-:Y:S04]  /*5f3b0*/  STL.64 [R1+0x4748], R18 ;  /* 0x0047481201007387 */ /* 0x000fe80000100a00 */
[----:B------:R-:W-:Y:S04]  /*5f3c0*/  STL.64 [R1+0x4740], R16 ;  /* 0x0047401001007387 */ /* 0x000fe80000100a00 */
[----:B------:R-:W-:Y:S04]  /*5f3d0*/  STL.64 [R1+0x1490], R20 ;  /* 0x0014901401007387 */ /* 0x000fe80000100a00 */
[----:B------:R0:W-:Y:S02]  /*5f3e0*/  STL.64 [R1+0x1498], R22 ;  /* 0x0014981601007387 */ /* 0x0001e40000100a00 */
[----:B0-----:R-:W-:-:S15]  /*5f3f0*/  HMMA.16816.F32.BF16 R20, R48, R14, R56 ;  /* 0x0000000e3014723c */ /* 0x001fde0000041838 */
[----:B------:R-:W-:-:S04]  /*5f400*/  NOP ;  /* 0x0000000000007918 */ /* 0x000fc80000000000 */
[----:B------:R-:W-:Y:S04]  /*5f410*/  STL.64 [R1+0x1480], R20 ;  /* 0x0014801401007387 */ /* 0x000fe80000100a00 */
[----:B------:R-:W-:Y:S04]  /*5f420*/  STL [R1+0x1488], R22 ;  /* 0x0014881601007387 */ /* 0x000fe80000100800 */
[----:B------:R-:W2:Y:S04]  /*5f430*/  LDL.64 R46, [R1+0x118] ;  /* 0x00011800012e7983 */ /* 0x000ea80000100a00 */
        /* <DEDUP_REMOVED lines=10> */
[----:B------:R-:W4:Y:S04]  /*5f4e0*/  LDL.LU R36, [R1+0x370] ;  /* 0x0003700001247983 */ /* 0x000f280000300800 */
[----:B------:R-:W4:Y:S04]  /*5f4f0*/  LDL.LU R37, [R1+0x374] ;  /* 0x0003740001257983 */ /* 0x000f280000300800 */
[----:B------:R-:W4:Y:S04]  /*5f500*/  LDL.LU R38, [R1+0x378] ;  /* 0x0003780001267983 */ /* 0x000f280000300800 */
[----:B------:R-:W4:Y:S04]  /*5f510*/  LDL.LU R39, [R1+0x37c] ;  /* 0x00037c0001277983 */ /* 0x000f280000300800 */
[----:B------:R-:W3:Y:S04]  /*5f520*/  LDL.LU R20, [R1+0x9a0] ;  /* 0x0009a00001147983 */ /* 0x000ee80000300800 */
[----:B------:R-:W3:Y:S01]  /*5f530*/  LDL.LU R21, [R1+0x9a4] ;  /* 0x0009a40001157983 */ /* 0x000ee20000300800 */
[----:B------:R-:W-:-:S03]  /*5f540*/  IMAD.MOV.U32 R61, RZ, RZ, R23 ;  /* 0x000000ffff3d7224 */ /* 0x000fc600078e0017 */
[----:B------:R-:W3:Y:S04]  /*5f550*/  LDL.LU R22, [R1+0x9a8] ;  /* 0x0009a80001167983 */ /* 0x000ee80000300800 */
[----:B------:R-:W3:Y:S04]  /*5f560*/  LDL.LU R23, [R1+0x9ac] ;  /* 0x0009ac0001177983 */ /* 0x000ee80000300800 */
[----:B------:R-:W3:Y:S04]  /*5f570*/  LDL.64 R26, [R1+0x128] ;  /* 0x00012800011a7983 */ /* 0x000ee80000100a00 */
[----:B------:R-:W3:Y:S01]  /*5f580*/  LDL.LU R28, [R1+0x420] ;  /* 0x00042000011c7983 */ /* 0x000ee20000300800 */
[----:B------:R-:W-:-:S02]  /*5f590*/  IMAD.MOV.U32 R29, RZ, RZ, R0 ;  /* 0x000000ffff1d7224 */ /* 0x000fc400078e0000 */
[----:B------:R-:W-:Y:S01]  /*5f5a0*/  IMAD.MOV.U32 R30, RZ, RZ, R3 ;  /* 0x000000ffff1e7224 */ /* 0x000fe200078e0003 */
[----:B------:R-:W3:Y:S04]  /*5f5b0*/  LDL.LU R0, [R1+0x486c] ;  /* 0x00486c0001007983 */ /* 0x000ee80000300800 */
[----:B------:R-:W3:Y:S01]  /*5f5c0*/  LDL.LU R3, [R1+0x4868] ;  /* 0x0048680001037983 */ /* 0x000ee20000300800 */
[----:B------:R-:W-:Y:S02]  /*5f5d0*/  IMAD.MOV.U32 R31, RZ, RZ, R60 ;  /* 0x000000ffff1f7224 */ /* 0x000fe400078e003c */
[----:B------:R-:W-:Y:S01]  /*5f5e0*/  IMAD.MOV.U32 R52, RZ, RZ, R2 ;  /* 0x000000ffff347224 */ /* 0x000fe200078e0002 */
[----:B------:R-:W3:Y:S04]  /*5f5f0*/  LDL.LU R60, [R1+0x4864] ;  /* 0x00486400013c7983 */ /* 0x000ee80000300800 */
[----:B------:R-:W4:Y:S04]  /*5f600*/  LDL.64 R34, [R1+0x138] ;  /* 0x0001380001227983 */ /* 0x000f280000100a00 */
[----:B------:R-:W4:Y:S04]  /*5f610*/  LDL.64 R42, [R1+0xf8] ;  /* 0x0000f800012a7983 */ /* 0x000f280000100a00 */
[----:B------:R-:W4:Y:S04]  /*5f620*/  LDL.LU R2, [R1+0x4860] ;  /* 0x0048600001027983 */ /* 0x000f280000300800 */
[----:B------:R-:W4:Y:S04]  /*5f630*/  LDL.LU R53, [R1+0x364] ;  /* 0x0003640001357983 */ /* 0x000f280000300800 */
[----:B------:R-:W4:Y:S04]  /*5f640*/  LDL.LU R54, [R1+0x368] ;  /* 0x0003680001367983 */ /* 0x000f280000300800 */
[----:B------:R-:W4:Y:S04]  /*5f650*/  LDL.LU R55, [R1+0x36c] ;  /* 0x00036c0001377983 */ /* 0x000f280000300800 */
[----:B------:R-:W-:Y:S04]  /*5f660*/  STL.64 [R1+0x4738], R14 ;  /* 0x0047380e01007387 */ /* 0x000fe80000100a00 */
[----:B------:R-:W-:Y:S04]  /*5f670*/  STL.64 [R1+0x4730], R12 ;  /* 0x0047300c01007387 */ /* 0x000fe80000100a00 */
[----:B------:R-:W-:Y:S01]  /*5f680*/  STL [R1+0x3c68], R61 ;  /* 0x003c683d01007387 */ /* 0x000fe20000100800 */
[----:B--2---:R-:W-:-:S15]  /*5f690*/  HMMA.16816.F32.BF16 R44, R48, R6, R44 ;  /* 0x00000006302c723c */ /* 0x004fde000004182c */
[----:B------:R-:W-:-:S04]  /*5f6a0*/  NOP ;  /* 0x0000000000007918 */ /* 0x000fc80000000000 */
[----:B------:R-:W-:Y:S04]  /*5f6b0*/  STL.64 [R1+0x1470], R44 ;  /* 0x0014702c01007387 */ /* 0x000fe80000100a00 */
[----:B------:R0:W-:Y:S04]  /*5f6c0*/  STL.64 [R1+0x1478], R46 ;  /* 0x0014782e01007387 */ /* 0x0001e80000100a00 */
[----:B0-----:R-:W2:Y:S01]  /*5f6d0*/  LDL.LU.64 R46, [R1+0x4858] ;  /* 0x00485800012e7983 */ /* 0x001ea20000300a00 */
[----:B---3--:R-:W-:Y:S02]  /*5f6e0*/  IMAD.MOV.U32 R12, RZ, RZ, R60 ;  /* 0x000000ffff0c7224 */ /* 0x008fe400078e003c */
[----:B------:R-:W-:-:S02]  /*5f6f0*/  IMAD.MOV.U32 R13, RZ, RZ, R3 ;  /* 0x000000ffff0d7224 */ /* 0x000fc400078e0003 */
[----:B----4-:R-:W-:Y:S02]  /*5f700*/  IMAD.MOV.U32 R14, RZ, RZ, R2 ;  /* 0x000000ffff0e7224 */ /* 0x010fe400078e0002 */
[----:B------:R-:W-:Y:S02]  /*5f710*/  IMAD.MOV.U32 R15, RZ, RZ, R0 ;  /* 0x000000ffff0f7224 */ /* 0x000fe400078e0000 */
[----:B------:R-:W-:Y:S01]  /*5f720*/  IMAD.MOV.U32 R59, RZ, RZ, R5 ;  /* 0x000000ffff3b7224 */ /* 0x000fe200078e0005 */
[----:B------:R-:W-:Y:S01]  /*5f730*/  HMMA.16816.F32.BF16 R16, R48, R10, R16 ;  /* 0x0000000a3010723c */ /* 0x000fe20000041810 */
[----:B------:R-:W-:-:S07]  /*5f740*/  IMAD.MOV.U32 R58, RZ, RZ, R8 ;  /* 0x000000ffff3a7224 */ /* 0x000fce00078e0008 */
[----:B--2---:R-:W-:Y:S01]  /*5f750*/  HMMA.16816.F32.BF16 R12, R48, R46, R12 ;  /* 0x0000002e300c723c */ /* 0x004fe2000004180c */
[----:B------:R-:W-:-:S15]  /*5f760*/  IMAD.MOV.U32 R5, RZ, RZ, R47 ;  /* 0x000000ffff057224 */ /* 0x000fde00078e002f */
[----:B------:R-:W-:-:S03]  /*5f770*/  NOP ;  /* 0x0000000000007918 */ /* 0x000fc60000000000 */
[----:B------:R0:W-:Y:S04]  /*5f780*/  STL.64 [R1+0x1460], R12 ;  /* 0x0014600c01007387 */ /* 0x0001e80000100a00 */
[----:B------:R1:W-:Y:S04]  /*5f790*/  STL.64 [R1+0x1468], R14 ;  /* 0x0014680e01007387 */ /* 0x0003e80000100a00 */
[----:B------:R-:W2:Y:S04]  /*5f7a0*/  LDL.LU R45, [R1+0x4850] ;  /* 0x00485000012d7983 */ /* 0x000ea80000300800 */
[----:B------:R-:W-:Y:S04]  /*5f7b0*/  STL.64 [R1+0x4830], R6 ;  /* 0x0048300601007387 */ /* 0x000fe80000100a00 */
[----:B------:R-:W-:Y:S01]  /*5f7c0*/  STL [R1+0x4828], R5 ;  /* 0x0048280501007387 */ /* 0x000fe20000100800 */
[----:B0-----:R-:W-:-:S02]  /*5f7d0*/  IMAD.MOV.U32 R13, RZ, RZ, R11 ;  /* 0x000000ffff0d7224 */ /* 0x001fc400078e000b */
[----:B-1----:R-:W-:Y:S02]  /*5f7e0*/  IMAD.MOV.U32 R14, RZ, RZ, R10 ;  /* 0x000000ffff0e7224 */ /* 0x002fe400078e000a */
[----:B------:R-:W3:Y:S04]  /*5f7f0*/  LDL.LU.64 R10, [R1+0x4848] ;  /* 0x00484800010a7983 */ /* 0x000ee80000300a00 */
[----:B------:R-:W3:Y:S01]  /*5f800*/  LDL.LU.64 R8, [R1+0x4840] ;  /* 0x0048400001087983 */ /* 0x000ee20000300a00 */
[----:B------:R-:W-:Y:S02]  /*5f810*/  IMAD.MOV.U32 R60, RZ, RZ, R16 ;  /* 0x000000ffff3c7224 */ /* 0x000fe400078e0010 */
[----:B------:R-:W-:Y:S02]  /*5f820*/  IMAD.MOV.U32 R3, RZ, RZ, R17 ;  /* 0x000000ffff037224 */ /* 0x000fe400078e0011 */
[----:B------:R-:W-:-:S02]  /*5f830*/  IMAD.MOV.U32 R2, RZ, RZ, R18 ;  /* 0x000000ffff027224 */ /* 0x000fc400078e0012 */
[----:B------:R-:W-:Y:S02]  /*5f840*/  IMAD.MOV.U32 R0, RZ, RZ, R19 ;  /* 0x000000ffff007224 */ /* 0x000fe400078e0013 */
[----:B------:R-:W-:Y:S01]  /*5f850*/  HMMA.16816.F32.BF16 R16, R48, R26, R20 ;  /* 0x0000001a3010723c */ /* 0x000fe20000041814 */
[----:B------:R-:W-:Y:S02]  /*5f860*/  IMAD.MOV.U32 R15, RZ, RZ, R26 ;  /* 0x000000ffff0f7224 */ /* 0x000fe400078e001a */
[----:B------:R-:W-:Y:S04]  /*5f870*/  STL [R1+0x3c78], R0 ;  /* 0x003c780001007387 */ /* 0x000fe80000100800 */
[----:B------:R-:W-:Y:S01]  /*5f880*/  STL [R1+0x3c74], R2 ;  /* 0x003c740201007387 */ /* 0x000fe20000100800 */
[----:B------:R-:W-:-:S03]  /*5f890*/  IMAD.MOV.U32 R12, RZ, RZ, R46 ;  /* 0x000000ffff0c7224 */ /* 0x000fc600078e002e */
[----:B------:R-:W-:Y:S04]  /*5f8a0*/  STL [R1+0x3c70], R3 ;  /* 0x003c700301007387 */ /* 0x000fe80000100800 */
[----:B------:R-:W-:Y:S04]  /*5f8b0*/  STL [R1+0x3c6c], R60 ;  /* 0x003c6c3c01007387 */ /* 0x000fe80000100800 */
[----:B------:R-:W-:Y:S04]  /*5f8c0*/  STL.64 [R1+0xae0], R16 ;  /* 0x000ae01001007387 */ /* 0x000fe80000100a00 */
[----:B------:R-:W-:Y:S04]  /*5f8d0*/  STL.64 [R1+0xae8], R18 ;  /* 0x000ae81201007387 */ /* 0x000fe80000100a00 */
[----:B------:R-:W-:Y:S04]  /*5f8e0*/  STL.64 [R1+0x47d8], R14 ;  /* 0x0047d80e01007387 */ /* 0x000fe80000100a00 */
[----:B------:R0:W-:Y:S02]  /*5f8f0*/  STL.64 [R1+0x47d0], R12 ;  /* 0x0047d00c01007387 */ /* 0x0001e40000100a00 */
[----:B0-----:R-:W-:Y:S01]  /*5f900*/  HMMA.16816.F32.BF16 R12, R48, R34, R28 ;  /* 0x00000022300c723c */ /* 0x001fe2000004181c */
[----:B------:R-:W-:Y:S01]  /*5f910*/  MOV R17, R34 ;  /* 0x0000002200117202 */ /* 0x000fe20000000f00 */
[----:B------:R-:W-:-:S15]  /*5f920*/  IMAD.MOV.U32 R16, RZ, RZ, R35 ;  /* 0x000000ffff107224 */ /* 0x000fde00078e0023 */
[----:B------:R-:W-:Y:S02]  /*5f930*/  NOP ;  /* 0x0000000000007918 */ /* 0x000fe40000000000 */
[----:B------:R-:W-:Y:S04]  /*5f940*/  STL.64 [R1+0xad0], R12 ;  /* 0x000ad00c01007387 */ /* 0x000fe80000100a00 */
[----:B------:R3:W-:Y:S04]  /*5f950*/  STL.64 [R1+0xad8], R14 ;  /* 0x000ad80e01007387 */ /* 0x0007e80000100a00 */
[----:B------:R-:W-:Y:S01]  /*5f960*/  STL.64 [R1+0x47e0], R16 ;  /* 0x0047e01001007387 */ /* 0x000fe20000100a00 */
[----:B---3--:R-:W-:-:S15]  /*5f970*/  HMMA.16816.F32.BF16 R12, R8, R42, R36 ;  /* 0x0000002a080c723c */ /* 0x008fde0000041824 */
[----:B------:R-:W-:-:S04]  /*5f980*/  NOP ;  /* 0x0000000000007918 */ /* 0x000fc80000000000 */
[----:B------:R-:W-:Y:S04]  /*5f990*/  STL.64 [R1+0xcd0], R12 ;  /* 0x000cd00c01007387 */ /* 0x000fe80000100a00 */
[----:B------:R0:W-:Y:S04]  /*5f9a0*/  STL.64 [R1+0xcd8], R14 ;  /* 0x000cd80e01007387 */ /* 0x0001e80000100a00 */
[----:B------:R-:W3:Y:S01]  /*5f9b0*/  LDL.LU R36, [R1+0x590] ;  /* 0x0005900001247983 */ /* 0x000ee20000300800 */
[----:B0-----:R-:W-:-:S15]  /*5f9c0*/  HMMA.16816.F32.BF16 R12, R8, R58, R52 ;  /* 0x0000003a080c723c */ /* 0x001fde0000041834 */
[----:B------:R-:W-:-:S04]  /*5f9d0*/  NOP ;  /* 0x0000000000007918 */ /* 0x000fc80000000000 */
[----:B------:R-:W-:Y:S04]  /*5f9e0*/  STL.64 [R1+0xcc0], R12 ;  /* 0x000cc00c01007387 */ /* 0x000fe80000100a00 */
[----:B------:R-:W-:Y:S04]  /*5f9f0*/  STL.64 [R1+0xcc8], R14 ;  /* 0x000cc80e01007387 */ /* 0x000fe80000100a00 */
[----:B------:R-:W3:Y:S04]  /*5fa00*/  LDL.LU R37, [R1+0x594] ;  /* 0x0005940001257983 */ /* 0x000ee80000300800 */
[----:B------:R-:W4:Y:S04]  /*5fa10*/  LDL.LU R38, [R1+0x598] ;  /* 0x0005980001267983 */ /* 0x000f280000300800 */
[----:B------:R-:W4:Y:S01]  /*5fa20*/  LDL.LU R39, [R1+0x59c] ;  /* 0x00059c0001277983 */ /* 0x000f220000300800 */
[----:B--2---:R-:W-:-:S03]  /*5fa30*/  IMAD.MOV.U32 R51, RZ, RZ, R45 ;  /* 0x000000ffff337224 */ /* 0x004fc600078e002d */
[----:B----4-:R0:W-:Y:S04]  /*5fa40*/  STL.64 [R1+0x4800], R38 ;  /* 0x0048002601007387 */ /* 0x0101e80000100a00 */
[----:B---3--:R-:W-:Y:S04]  /*5fa50*/  STL.64 [R1+0x47f8], R36 ;  /* 0x0047f82401007387 */ /* 0x008fe80000100a00 */
[----:B------:R-:W2:Y:S04]  /*5fa60*/  LDL R50, [R1+0x98] ;  /* 0x0000980001327983 */ /* 0x000ea80000100800 */
[----:B------:R-:W3:Y:S01]  /*5fa70*/  LDL.LU R45, [R1+0x483c] ;  /* 0x00483c00012d7983 */ /* 0x000ee20000300800 */
[----:B0-----:R-:W-:-:S03]  /*5fa80*/  IMAD.MOV.U32 R39, RZ, RZ, R4 ;  /* 0x000000ffff277224 */ /* 0x001fc600078e0004 */
[----:B--2---:R0:W-:Y:S04]  /*5fa90*/  STL.64 [R1+0x4808], R50 ;  /* 0x0048083201007387 */ /* 0x0041e80000100a00 */
[----:B------:R-:W2:Y:S04]  /*5faa0*/  LDL R38, [R1+0xa8] ;  /* 0x0000a80001267983 */ /* 0x000ea80000100800 */
[----:B------:R-:W4:Y:S04]  /*5fab0*/  LDL.LU R4, [R1+0x4838] ;  /* 0x0048380001047983 */ /* 0x000f280000300800 */
[----:B------:R-:W2:Y:S04]  /*5fac0*/  LDL R54, [R1+0xc8] ;  /* 0x0000c80001367983 */ /* 0x000ea80000100800 */
[----:B------:R-:W2:Y:S04]  /*5fad0*/  LDL R55, [R1+0xcc] ;  /* 0x0000cc0001377983 */ /* 0x000ea80000100800 */
[----:B------:R-:W2:Y:S04]  /*5fae0*/  LDL.LU R32, [R1+0x340] ;  /* 0x0003400001207983 */ /* 0x000ea80000300800 */
[----:B------:R-:W2:Y:S04]  /*5faf0*/  LDL.LU R33, [R1+0x344] ;  /* 0x0003440001217983 */ /* 0x000ea80000300800 */
[----:B------:R-:W3:Y:S04]  /*5fb00*/  LDL.LU R34, [R1+0x348] ;  /* 0x0003480001227983 */ /* 0x000ee80000300800 */
[----:B------:R-:W3:Y:S04]  /*5fb10*/  LDL.LU R35, [R1+0x34c] ;  /* 0x00034c0001237983 */ /* 0x000ee80000300800 */
[----:B------:R-:W3:Y:S01]  /*5fb20*/  LDL R30, [R1+0xd8] ;  /* 0x0000d800011e7983 */ /* 0x000ee20000100800 */
[----:B----4-:R-:W-:-:S03]  /*5fb30*/  IMAD.MOV.U32 R31, RZ, RZ, R4 ;  /* 0x000000ffff1f7224 */ /* 0x010fc600078e0004 */
[----:B------:R-:W4:Y:S04]  /*5fb40*/  LDL.LU R4, [R1+0x350] ;  /* 0x0003500001047983 */ /* 0x000f280000300800 */
[----:B------:R-:W4:Y:S04]  /*5fb50*/  LDL.LU R5, [R1+0x354] ;  /* 0x0003540001057983 */ /* 0x000f280000300800 */
[----:B------:R-:W4:Y:S04]  /*5fb60*/  LDL.LU R6, [R1+0x358] ;  /* 0x0003580001067983 */ /* 0x000f280000300800 */
[----:B------:R-:W4:Y:S04]  /*5fb70*/  LDL.LU R7, [R1+0x35c] ;  /* 0x00035c0001077983 */ /* 0x000f280000300800 */
[----:B--2---:R1:W-:Y:S04]  /*5fb80*/  STL.64 [R1+0x4810], R38 ;  /* 0x0048102601007387 */ /* 0x0043e80000100a00 */
[----:B------:R-:W2:Y:S04]  /*5fb90*/  LDL.LU R48, [R1+0x320] ;  /* 0x0003200001307983 */ /* 0x000ea80000300800 */
[----:B------:R-:W2:Y:S04]  /*5fba0*/  LDL.LU R49, [R1+0x324] ;  /* 0x0003240001317983 */ /* 0x000ea80000300800 */
[----:B0-----:R-:W2:Y:S04]  /*5fbb0*/  LDL.LU R50, [R1+0x328] ;  /* 0x0003280001327983 */ /* 0x001ea80000300800 */
[----:B------:R-:W2:Y:S01]  /*5fbc0*/  LDL.LU R51, [R1+0x32c] ;  /* 0x00032c0001337983 */ /* 0x000ea20000300800 */
[----:B------:R-:W0:Y:S01]  /*5fbd0*/  S2R R59, SR_TID.X ;  /* 0x00000000003b7919 */ /* 0x000e220000002100 */
[C---:B---3--:R-:W-:Y:S02]  /*5fbe0*/  HMMA.16816.F32.BF16 R32, R8.reuse, R54, R32 ;  /* 0x000000360820723c */ /* 0x048fe40000041820 */
[----:B--2---:R-:W-:Y:S04]  /*5fbf0*/  STL.64 [R1+0x4820], R50 ;  /* 0x0048203201007387 */ /* 0x004fe80000100a00 */
[----:B------:R2:W-:Y:S04]  /*5fc00*/  STL.64 [R1+0x4818], R48 ;  /* 0x0048183001007387 */ /* 0x0005e80000100a00 */
[----:B-1----:R-:W3:Y:S04]  /*5fc10*/  LDL R38, [R1+0xb8] ;  /* 0x0000b80001267983 */ /* 0x002ee80000100800 */
[----:B--2---:R-:W3:Y:S04]  /*5fc20*/  LDL.LU R48, [R1+0x330] ;  /* 0x0003300001307983 */ /* 0x004ee80000300800 */
[----:B------:R-:W3:Y:S04]  /*5fc30*/  LDL.LU R49, [R1+0x334] ;  /* 0x0003340001317983 */ /* 0x000ee80000300800 */
[----:B------:R-:W3:Y:S04]  /*5fc40*/  LDL.LU R50, [R1+0x338] ;  /* 0x0003380001327983 */ /* 0x000ee80000300800 */
[----:B------:R-:W3:Y:S01]  /*5fc50*/  LDL.LU R51, [R1+0x33c] ;  /* 0x00033c0001337983 */ /* 0x000ee20000300800 */
[----:B----4-:R-:W-:Y:S01]  /*5fc60*/  HMMA.16816.F32.BF16 R28, R8, R30, R4 ;  /* 0x0000001e081c723c */ /* 0x010fe20000041804 */
[----:B------:R-:W-:-:S02]  /*5fc70*/  IMAD.MOV.U32 R39, RZ, RZ, R45 ;  /* 0x000000ffff277224 */ /* 0x000fc400078e002d */
[----:B------:R-:W2:Y:S04]  /*5fc80*/  LDL.LU R44, [R1+0x310] ;  /* 0x00031000012c7983 */ /* 0x000ea80000300800 */
[----:B------:R-:W2:Y:S04]  /*5fc90*/  LDL.LU R45, [R1+0x314] ;  /* 0x00031400012d7983 */ /* 0x000ea80000300800 */
[----:B------:R-:W2:Y:S04]  /*5fca0*/  LDL.LU R46, [R1+0x318] ;  /* 0x00031800012e7983 */ /* 0x000ea80000300800 */
[----:B------:R-:W2:Y:S04]  /*5fcb0*/  LDL.LU R47, [R1+0x31c] ;  /* 0x00031c00012f7983 */ /* 0x000ea80000300800 */
[----:B------:R-:W4:Y:S04]  /*5fcc0*/  LDL.LU R16, [R1+0x5b0] ;  /* 0x0005b00001107983 */ /* 0x000f280000300800 */
[----:B------:R-:W4:Y:S04]  /*5fcd0*/  LDL.LU R17, [R1+0x5b4] ;  /* 0x0005b40001117983 */ /* 0x000f280000300800 */
[----:B------:R-:W4:Y:S01]  /*5fce0*/  LDL.LU R18, [R1+0x5b8] ;  /* 0x0005b80001127983 */ /* 0x000f220000300800 */
[----:B------:R-:W-:-:S03]  /*5fcf0*/  IMAD.MOV.U32 R3, RZ, RZ, R27 ;  /* 0x000000ffff037224 */ /* 0x000fc600078e001b */
[----:B------:R-:W4:Y:S04]  /*5fd00*/  LDL.LU R19, [R1+0x5bc] ;  /* 0x0005bc0001137983 */ /* 0x000f280000300800 */
[----:B------:R-:W4:Y:S04]  /*5fd10*/  LDL.64 R14, [R1+0x88] ;  /* 0x00008800010e7983 */ /* 0x000f280000100a00 */
[----:B------:R-:W2:Y:S04]  /*5fd20*/  LDL R26, [R1+0x78] ;  /* 0x00007800011a7983 */ /* 0x000ea80000100800 */
[----:B------:R-:W2:Y:S04]  /*5fd30*/  LDL R27, [R1+0x7c] ;  /* 0x00007c00011b7983 */ /* 0x000ea80000100800 */
[----:B------:R-:W2:Y:S04]  /*5fd40*/  LDL.LU R20, [R1+0x5a0] ;  /* 0x0005a00001147983 */ /* 0x000ea80000300800 */
[----:B------:R-:W2:Y:S04]  /*5fd50*/  LDL.LU R21, [R1+0x5a4] ;  /* 0x0005a40001157983 */ /* 0x000ea80000300800 */
[----:B------:R-:W2:Y:S01]  /*5fd60*/  LDL.LU R22, [R1+0x5a8] ;  /* 0x0005a80001167983 */ /* 0x000ea20000300800 */
[----:B------:R-:W-:-:S02]  /*5fd70*/  IMAD.MOV.U32 R2, RZ, RZ, R42 ;  /* 0x000000ffff027224 */ /* 0x000fc400078e002a */
[----:B------:R-:W-:Y:S01]  /*5fd80*/  IMAD.MOV.U32 R0, RZ, RZ, R43 ;  /* 0x000000ffff007224 */ /* 0x000fe200078e002b */
[----:B------:R-:W2:Y:S04]  /*5fd90*/  LDL.LU R23, [R1+0x5ac] ;  /* 0x0005ac0001177983 */ /* 0x000ea80000300800 */
[----:B------:R-:W2:Y:S04]  /*5fda0*/  LDL.64 R42, [R1+0x68] ;  /* 0x00006800012a7983 */ /* 0x000ea80000100a00 */
[----:B------:R-:W2:Y:S04]  /*5fdb0*/  LDL.LU.64 R6, [R1+0x4830] ;  /* 0x0048300001067983 */ /* 0x000ea80000300a00 */
[----:B------:R-:W2:Y:S04]  /*5fdc0*/  LDL.LU R5, [R1+0x4828] ;  /* 0x0048280001057983 */ /* 0x000ea80000300800 */
[----:B------:R1:W-:Y:S04]  /*5fdd0*/  STL.64 [R1+0xcb0], R28 ;  /* 0x000cb01c01007387 */ /* 0x0003e80000100a00 */
[----:B------:R1:W-:Y:S01]  /*5fde0*/  STL.64 [R1+0xcb8], R30 ;  /* 0x000cb81e01007387 */ /* 0x0003e20000100a00 */
[----:B0-----:R-:W-:-:S03]  /*5fdf0*/  IMAD.SHL.U32 R4, R59, 0x2, RZ ;  /* 0x000000023b047824 */ /* 0x001fc600078e00ff */
[----:B-1----:R-:W2:Y:S04]  /*5fe00*/  LDL.LU R28, [R1+0x580] ;  /* 0x00058000011c7983 */ /* 0x002ea80000300800 */
[----:B------:R-:W-:Y:S04]  /*5fe10*/  STL.64 [R1+0xca0], R32 ;  /* 0x000ca02001007387 */ /* 0x000fe80000100a00 */
[----:B------:R0:W-:Y:S04]  /*5fe20*/  STL.64 [R1+0xca8], R34 ;  /* 0x000ca82201007387 */ /* 0x0001e80000100a00 */
[----:B------:R-:W2:Y:S04]  /*5fe30*/  LDL.LU R29, [R1+0x584] ;  /* 0x00058400011d7983 */ /* 0x000ea80000300800 */
[----:B------:R-:W2:Y:S04]  /*5fe40*/  LDL.LU R30, [R1+0x588] ;  /* 0x00058800011e7983 */ /* 0x000ea80000300800 */
[----:B------:R-:W2:Y:S01]  /*5fe50*/  LDL.LU R31, [R1+0x58c] ;  /* 0x00058c00011f7983 */ /* 0x000ea20000300800 */
[C---:B------:R-:W-:Y:S01]  /*5fe60*/  LOP3.LUT R56, R59.reuse, 0x7, RZ, 0xc0, !PT ;  /* 0x000000073b387812 */ /* 0x040fe200078ec0ff */
[----:B------:R-:W-:-:S02]  /*5fe70*/  IMAD.SHL.U32 R57, R59, 0x80, RZ ;  /* 0x000000803b397824 */ /* 0x000fc400078e00ff */
[----:B0-----:R-:W2:Y:S04]  /*5fe80*/  LDL.64 R34, [R1+0x58] ;  /* 0x0000580001227983 */ /* 0x001ea80000100a00 */
[----:B------:R-:W2:Y:S04]  /*5fe90*/  LDL.LU R52, [R1+0x570] ;  /* 0x0005700001347983 */ /* 0x000ea80000300800 */
[----:B------:R-:W2:Y:S04]  /*5fea0*/  LDL.LU R53, [R1+0x574] ;  /* 0x0005740001357983 */ /* 0x000ea80000300800 */
[----:B------:R-:W2:Y:S04]  /*5feb0*/  LDL.LU R54, [R1+0x578] ;  /* 0x0005780001367983 */ /* 0x000ea80000300800 */
[----:B------:R-:W2:Y:S04]  /*5fec0*/  LDL.LU R55, [R1+0x57c] ;  /* 0x00057c0001377983 */ /* 0x000ea80000300800 */
[----:B------:R-:W2:Y:S01]  /*5fed0*/  LDL.64 R58, [R1+0x48] ;  /* 0x00004800013a7983 */ /* 0x000ea20000100a00 */
[----:B---3--:R-:W-:Y:S03]  /*5fee0*/  HMMA.16816.F32.BF16 R36, R8, R38, R48 ;  /* 0x000000260824723c */ /* 0x008fe60000041830 */
[----:B------:R-:W3:Y:S04]  /*5fef0*/  LDL.LU.64 R50, [R1+0x4820] ;  /* 0x0048200001327983 */ /* 0x000ee80000300a00 */
[----:B------:R-:W3:-:S12]  /*5ff00*/  LDL.LU.64 R48, [R1+0x4818] ;  /* 0x0048180001307983 */ /* 0x000ed80000300a00 */
[----:B------:R-:W-:Y:S04]  /*5ff10*/  STL.64 [R1+0xc90], R36 ;  /* 0x000c902401007387 */ /* 0x000fe80000100a00 */
[----:B------:R0:W-:Y:S04]  /*5ff20*/  STL.64 [R1+0xc98], R38 ;  /* 0x000c982601007387 */ /* 0x0001e80000100a00 */
[----:B0-----:R-:W3:Y:S02]  /*5ff30*/  LDL.LU.64 R38, [R1+0x4810] ;  /* 0x0048100001267983 */ /* 0x001ee40000300a00 */
[----:B---3--:R-:W-:Y:S02]  /*5ff40*/  HMMA.16816.F32.BF16 R36, R8, R38, R48 ;  /* 0x000000260824723c */ /* 0x008fe40000041830 */
[----:B------:R-:W2:-:S15]  /*5ff50*/  LDL.LU.64 R50, [R1+0x4808] ;  /* 0x0048080001327983 */ /* 0x000e9e0000300a00 */
[----:B------:R-:W-:Y:S02]  /*5ff60*/  NOP ;  /* 0x0000000000007918 */ /* 0x000fe40000000000 */
[----:B------:R-:W-:Y:S04]  /*5ff70*/  STL.64 [R1+0xc80], R36 ;  /* 0x000c802401007387 */ /* 0x000fe80000100a00 */
[----:B------:R0:W-:Y:S04]  /*5ff80*/  STL.64 [R1+0xc88], R38 ;  /* 0x000c882601007387 */ /* 0x0001e80000100a00 */
[----:B0-----:R-:W3:Y:S04]  /*5ff90*/  LDL.LU.64 R38, [R1+0x4800] ;  /* 0x0048000001267983 */ /* 0x001ee80000300a00 */
[----:B------:R-:W3:Y:S01]  /*5ffa0*/  LDL.LU.64 R36, [R1+0x47f8] ;  /* 0x0047f80001247983 */ /* 0x000ee20000300a00 */
[----:B------:R-:W-:-:S05]  /*5ffb0*/  IMAD R56, R56, 0x110, RZ ;  /* 0x0000011038387824 */ /* 0x000fca00078e02ff */
[----:B------:R-:W-:-:S04]  /*5ffc0*/  LOP3.LUT R4, R56, 0x10, R4, 0x78, !PT ;  /* 0x0000001038047812 */ /* 0x000fc800078e7804 */
[----:B------:R-:W-:-:S04]  /*5ffd0*/  LOP3.LUT R4, R4, 0x800, R57, 0xf8, !PT ;  /* 0x0000080004047812 */ /* 0x000fc800078ef839 */
[----:B------:R-:W-:Y:S01]  /*5ffe0*/  LOP3.LUT R4, R4, 0x60, RZ, 0x3c, !PT ;  /* 0x0000006004047812 */ /* 0x000fe200078e3cff */
[----:B----4-:R-:W-:Y:S01]  /*5fff0*/  HMMA.16816.F32.BF16 R16, R8, R14, R16 ;  /* 0x0000000e0810723c */ /* 0x010fe20000041810 */
[----:B------:R-:W-:Y:S02]  /*60000*/  IMAD.MOV.U32 R61, RZ, RZ, R14 ;  /* 0x000000ffff3d7224 */ /* 0x000fe400078e000e */
[----:B------:R-:W-:-:S05]  /*60010*/  IMAD.MOV.U32 R60, RZ, RZ, R15 ;  /* 0x000000ffff3c7224 */ /* 0x000fca00078e000f */
[----:B--2---:R-:W-:Y:S01]  /*60020*/  HMMA.16816.F32.BF16 R48, R8, R50, R44 ;  /* 0x000000320830723c */ /* 0x004fe2000004182c */
[----:B------:R-:W2:Y:S04]  /*60030*/  LDL.LU.64 R46, [R1+0x47f0] ;  /* 0x0047f000012e7983 */ /* 0x000ea80000300a00 */
[----:B------:R-:W4:-:S14]  /*60040*/  LDL.LU R44, [R1+0x47e8] ;  /* 0x0047e800012c7983 */ /* 0x000f1c0000300800 */
[----:B------:R-:W-:Y:S04]  /*60050*/  STL.64 [R1+0xc70], R48 ;  /* 0x000c703001007387 */ /* 0x000fe80000100a00 */
[----:B------:R-:W-:Y:S04]  /*60060*/  STL.64 [R1+0xc78], R50 ;  /* 0x000c783201007387 */ /* 0x000fe80000100a00 */
[----:B------:R-:W0:Y:S04]  /*60070*/  LDSM.16.MT88.4 R48, [R4+UR5+0x9000] ;  /* 0x009000050430783b */ /* 0x000e280008004200 */
[----:B------:R-:W-:Y:S04]  /*60080*/  STL.64 [R1+0x4728], R6 ;  /* 0x0047280601007387 */ /* 0x000fe80000100a00 */
[----:B------:R-:W-:Y:S01]  /*60090*/  STL [R1+0x4720], R4 ;  /* 0x0047200401007387 */ /* 0x000fe20000100800 */
[C---:B---3--:R-:W-:Y:S03]  /*600a0*/  HMMA.16816.F32.BF16 R12, R8.reuse, R42, R36 ;  /* 0x0000002a080c723c */ /* 0x048fe60000041824 */
[----:B0-----:R-:W-:Y:S04]  /*600b0*/  STL.64 [R1+0x46b8], R50 ;  /* 0x0046b83201007387 */ /* 0x001fe80000100a00 */
[----:B------:R-:W-:Y:S04]  /*600c0*/  STL.64 [R1+0x46b0], R48 ;  /* 0x0046b03001007387 */ /* 0x000fe80000100a00 */
[----:B------:R-:W-:Y:S04]  /*600d0*/  STL.64 [R1+0xc60], R16 ;  /* 0x000c601001007387 */ /* 0x000fe80000100a00 */
[----:B------:R0:W-:Y:S02]  /*600e0*/  STL.64 [R1+0xc68], R18 ;  /* 0x000c681201007387 */ /* 0x0001e40000100a00 */
[----:B0-----:R-:W-:Y:S02]  /*600f0*/  HMMA.16816.F32.BF16 R16, R8, R26, R20 ;  /* 0x0000001a0810723c */ /* 0x001fe40000041814 */
[----:B------:R-:W-:Y:S04]  /*60100*/  STL [R1+0x468c], R60 ;  /* 0x00468c3c01007387 */ /* 0x000fe80000100800 */
[----:B------:R0:W-:Y:S01]  /*60110*/  STL [R1+0x4688], R61 ;  /* 0x0046883d01007387 */ /* 0x0001e20000100800 */
[----:B------:R-:W-:-:S12]  /*60120*/  IMAD.MOV.U32 R45, RZ, RZ, R43 ;  /* 0x000000ffff2d7224 */ /* 0x000fd800078e002b */
[----:B------:R-:W-:Y:S04]  /*60130*/  STL.64 [R1+0xc50], R16 ;  /* 0x000c501001007387 */ /* 0x000fe80000100a00 */
[----:B------:R-:W-:Y:S04]  /*60140*/  STL.64 [R1+0xc58], R18 ;  /* 0x000c581201007387 */ /* 0x000fe80000100a00 */
[----:B------:R-:W-:Y:S04]  /*60150*/  STL.64 [R1+0xc40], R12 ;  /* 0x000c400c01007387 */ /* 0x000fe80000100a00 */
[----:B------:R1:W-:Y:S01]  /*60160*/  STL.64 [R1+0xc48], R14 ;  /* 0x000c480e01007387 */ /* 0x0003e20000100a00 */
[----:B0-----:R-:W-:-:S03]  /*60170*/  IMAD.MOV.U32 R61, RZ, RZ, R42 ;  /* 0x000000ffff3d7224 */ /* 0x001fc600078e002a */
[----:B------:R-:W3:Y:S04]  /*60180*/  LDL.LU R36, [R1+0x560] ;  /* 0x0005600001247983 */ /* 0x000ee80000300800 */
[----:B------:R-:W3:Y:S04]  /*60190*/  LDL.LU R37, [R1+0x564] ;  /* 0x0005640001257983 */ /* 0x000ee80000300800 */
[----:B------:R-:W3:Y:S01]  /*601a0*/  LDL.LU R38, [R1+0x568] ;  /* 0x0005680001267983 */ /* 0x000ee20000300800 */
[----:B------:R-:W-:-:S03]  /*601b0*/  IMAD.MOV.U32 R60, RZ, RZ, R35 ;  /* 0x000000ffff3c7224 */ /* 0x000fc600078e0023 */
[----:B------:R-:W3:Y:S04]  /*601c0*/  LDL.LU R39, [R1+0x56c] ;  /* 0x00056c0001277983 */ /* 0x000ee80000300800 */
[----:B------:R-:W3:Y:S01]  /*601d0*/  LDL.64 R42, [R1+0x38] ;  /* 0x00003800012a7983 */ /* 0x000ee20000100a00 */
[C---:B-1----:R-:W-:Y:S03]  /*601e0*/  HMMA.16816.F32.BF16 R12, R8.reuse, R34, R28 ;  /* 0x00000022080c723c */ /* 0x042fe6000004181c */
[----:B------:R-:W-:Y:S04]  /*601f0*/  STL [R1+0x4694], R61 ;  /* 0x0046943d01007387 */ /* 0x000fe80000100800 */
[----:B------:R-:W-:Y:S04]  /*60200*/  STL [R1+0x4690], R45 ;  /* 0x0046902d01007387 */ /* 0x000fe80000100800 */
[----:B------:R-:W-:Y:S08]  /*60210*/  STL [R1+0x4698], R60 ;  /* 0x0046983c01007387 */ /* 0x000ff00000100800 */
[----:B------:R-:W-:Y:S04]  /*60220*/  STL.64 [R1+0xc30], R12 ;  /* 0x000c300c01007387 */ /* 0x000fe80000100a00 */
[----:B------:R0:W-:Y:S04]  /*60230*/  STL.64 [R1+0xc38], R14 ;  /* 0x000c380e01007387 */ /* 0x0001e80000100a00 */
[----:B------:R-:W2:Y:S01]  /*60240*/  LDL.LU R28, [R1+0x530] ;  /* 0x00053000011c7983 */ /* 0x000ea20000300800 */
[----:B0-----:R-:W-:-:S15]  /*60250*/  HMMA.16816.F32.BF16 R12, R8, R58, R52 ;  /* 0x0000003a080c723c */ /* 0x001fde0000041834 */
[----:B------:R-:W-:-:S04]  /*60260*/  NOP ;  /* 0x0000000000007918 */ /* 0x000fc80000000000 */
[----:B------:R-:W-:Y:S04]  /*60270*/  STL.64 [R1+0xc20], R12 ;  /* 0x000c200c01007387 */ /* 0x000fe80000100a00 */
[----:B------:R0:W-:Y:S04]  /*60280*/  STL.64 [R1+0xc28], R14 ;  /* 0x000c280e01007387 */ /* 0x0001e80000100a00 */
[----:B------:R-:W2:Y:S04]  /*60290*/  LDL.LU R29, [R1+0x534] ;  /* 0x00053400011d7983 */ /* 0x000ea80000300800 */
[----:B------:R-:W2:Y:S04]  /*602a0*/  LDL.LU R30, [R1+0x538] ;  /* 0x00053800011e7983 */ /* 0x000ea80000300800 */
[----:B------:R-:W2:Y:S04]  /*602b0*/  LDL.LU R31, [R1+0x53c] ;  /* 0x00053c00011f7983 */ /* 0x000ea80000300800 */
[----:B------:R-:W2:Y:S04]  /*602c0*/  LDL.LU R16, [R1+0x550] ;  /* 0x0005500001107983 */ /* 0x000ea80000300800 */
[----:B------:R-:W2:Y:S04]  /*602d0*/  LDL.LU R17, [R1+0x554] ;  /* 0x0005540001117983 */ /* 0x000ea80000300800 */
[----:B------:R-:W2:Y:S04]  /*602e0*/  LDL.LU R18, [R1+0x558] ;  /* 0x0005580001127983 */ /* 0x000ea80000300800 */
[----:B------:R-:W2:Y:S04]  /*602f0*/  LDL.LU R19, [R1+0x55c] ;  /* 0x00055c0001137983 */ /* 0x000ea80000300800 */
[----:B0-----:R-:W2:Y:S04]  /*60300*/  LDL.64 R14, [R1+0x28] ;  /* 0x00002800010e7983 */ /* 0x001ea80000100a00 */
[----:B------:R-:W4:Y:S04]  /*60310*/  LDL.LU R20, [R1+0x540] ;  /* 0x0005400001147983 */ /* 0x000f280000300800 */
[----:B------:R-:W4:Y:S04]  /*60320*/  LDL.LU R21, [R1+0x544] ;  /* 0x0005440001157983 */ /* 0x000f280000300800 */
[----:B------:R-:W4:Y:S04]  /*60330*/  LDL.LU R22, [R1+0x548] ;  /* 0x0005480001167983 */ /* 0x000f280000300800 */
[----:B------:R-:W4:Y:S04]  /*60340*/  LDL.LU R23, [R1+0x54c] ;  /* 0x00054c0001177983 */ /* 0x000f280000300800 */
[----:B------:R-:W4:Y:S01]  /*60350*/  LDL.64 R26, [R1+0x18] ;  /* 0x00001800011a7983 */ /* 0x000f220000100a00 */
[----:B------:R-:W-:-:S03]  /*60360*/  IMAD.MOV.U32 R45, RZ, RZ, R58 ;  /* 0x000000ffff2d7224 */ /* 0x000fc600078e003a */
[----:B------:R-:W4:Y:S04]  /*60370*/  LDL.64 R58, [R1+0x8] ;  /* 0x00000800013a7983 */ /* 0x000f280000100a00 */
        /* <DEDUP_REMOVED lines=8> */
[----:B------:R-:W-:Y:S01]  /*60400*/  STL [R1+0x469c], R45 ;  /* 0x00469c2d01007387 */ /* 0x000fe20000100800 */
[----:B---3--:R-:W-:Y:S01]  /*60410*/  HMMA.16816.F32.BF16 R36, R8, R42, R36 ;  /* 0x0000002a0824723c */ /* 0x008fe20000041824 */
[----:B------:R-:W-:-:S02]  /*60420*/  IMAD.MOV.U32 R60, RZ, RZ, R42 ;  /* 0x000000ffff3c7224 */ /* 0x000fc400078e002a */
[----:B------:R-:W-:-:S15]  /*60430*/  IMAD.MOV.U32 R61, RZ, RZ, R43 ;  /* 0x000000ffff3d7224 */ /* 0x000fde00078e002b */
[----:B------:R-:W-:Y:S01]  /*60440*/  NOP ;  /* 0x0000000000007918 */ /* 0x000fe20000000000 */
[----:B------:R0:W-:Y:S04]  /*60450*/  STL.64 [R1+0xc10], R36 ;  /* 0x000c102401007387 */ /* 0x0001e80000100a00 */
[----:B------:R1:W-:Y:S04]  /*60460*/  STL.64 [R1+0xc18], R38 ;  /* 0x000c182601007387 */ /* 0x0003e80000100a00 */
        /* <DEDUP_REMOVED lines=8> */
[----:B0-----:R-:W3:Y:S04]  /*604f0*/  LDL.LU R36, [R1+0x4f0] ;  /* 0x0004f00001247983 */ /* 0x001ee80000300800 */
[----:B------:R-:W3:Y:S04]  /*60500*/  LDL.LU R37, [R1+0x4f4] ;  /* 0x0004f40001257983 */ /* 0x000ee80000300800 */
[----:B-1----:R-:W3:Y:S04]  /*60510*/  LDL.LU R38, [R1+0x4f8] ;  /* 0x0004f80001267983 */ /* 0x002ee80000300800 */
[----:B------:R-:W3:Y:S04]  /*60520*/  LDL.LU R39, [R1+0x4fc] ;  /* 0x0004fc0001277983 */ /* 0x000ee80000300800 */
[----:B------:R0:W-:Y:S04]  /*60530*/  STL [R1+0x46a4], R61 ;  /* 0x0046a43d01007387 */ /* 0x0001e80000100800 */
[----:B------:R1:W-:Y:S01]  /*60540*/  STL [R1+0x46a0], R60 ;  /* 0x0046a03c01007387 */ /* 0x0003e20000100800 */
[C---:B--2---:R-:W-:Y:S08]  /*60550*/  HMMA.16816.F32.BF16 R16, R8.reuse, R14, R16 ;  /* 0x0000000e0810723c */ /* 0x044ff00000041810 */
[C---:B----4-:R-:W-:Y:S08]  /*60560*/  HMMA.16816.F32.BF16 R20, R8.reuse, R26, R20 ;  /* 0x0000001a0814723c */ /* 0x050ff00000041814 */
[----:B------:R-:W-:Y:S01]  /*60570*/  HMMA.16816.F32.BF16 R28, R8, R58, R28 ;  /* 0x0000003a081c723c */ /* 0x000fe2000004181c */
[----:B------:R-:W-:-:S02]  /*60580*/  IMAD.MOV.U32 R45, RZ, RZ, R15 ;  /* 0x000000ffff2d7224 */ /* 0x000fc400078e000f */
[----:B0-----:R-:W-:Y:S02]  /*60590*/  IMAD.MOV.U32 R61, RZ, RZ, R26 ;  /* 0x000000ffff3d7224 */ /* 0x001fe400078e001a */
[----:B-1----:R-:W-:Y:S01]  /*605a0*/  IMAD.MOV.U32 R60, RZ, RZ, R27 ;  /* 0x000000ffff3c7224 */ /* 0x002fe200078e001b */
[----:B------:R0:W-:Y:S04]  /*605b0*/  STL.64 [R1+0xc00], R16 ;  /* 0x000c001001007387 */ /* 0x0001e80000100a00 */
[----:B------:R-:W-:Y:S04]  /*605c0*/  STL.64 [R1+0xc08], R18 ;  /* 0x000c081201007387 */ /* 0x000fe80000100a00 */
[----:B0-----:R-:W2:Y:S04]  /*605d0*/  LDL.LU.64 R16, [R1+0x47e0] ;  /* 0x0047e00001107983 */ /* 0x001ea80000300a00 */
[----:B------:R-:W4:Y:S04]  /*605e0*/  LDL.LU.64 R14, [R1+0x47d8] ;  /* 0x0047d800010e7983 */ /* 0x000f280000300a00 */
[----:B------:R-:W2:Y:S04]  /*605f0*/  LDL.LU.64 R12, [R1+0x47d0] ;  /* 0x0047d000010c7983 */ /* 0x000ea80000300a00 */
[----:B------:R-:W-:Y:S04]  /*60600*/  STL [R1+0x46a8], R45 ;  /* 0x0046a82d01007387 */ /* 0x000fe80000100800 */
        /* <DEDUP_REMOVED lines=8> */
[----:B------:R-:W-:-:S03]  /*60690*/  IMAD.MOV.U32 R45, RZ, RZ, R59 ;  /* 0x000000ffff2d7224 */ /* 0x000fc600078e003b */
        /* <DEDUP_REMOVED lines=36> */
[----:B0-----:R-:W2:Y:S04]  /*608e0*/  LDL.LU R44, [R1+0x4e0] ;  /* 0x0004e000012c7983 */ /* 0x001ea80000300800 */
[----:B-1----:R-:W2:Y:S04]  /*608f0*/  LDL.LU R45, [R1+0x4e4] ;  /* 0x0004e400012d7983 */ /* 0x002ea80000300800 */
[----:B------:R-:W2:Y:S04]  /*60900*/  LDL.LU R46, [R1+0x4e8] ;  /* 0x0004e800012e7983 */ /* 0x000ea80000300800 */
[----:B------:R-:W2:Y:S01]  /*60910*/  LDL.LU R47, [R1+0x4ec] ;  /* 0x0004ec00012f7983 */ /* 0x000ea20000300800 */
[----:B----4-:R-:W-:-:S15]  /*60920*/  HMMA.16816.F32.BF16 R36, R8, R42, R36 ;  /* 0x0000002a0824723c */ /* 0x010fde0000041824 */
[----:B------:R-:W-:-:S04]  /*60930*/  NOP ;  /* 0x0000000000007918 */ /* 0x000fc80000000000 */
[----:B------:R-:W-:Y:S04]  /*60940*/  STL.64 [R1+0xba0], R36 ;  /* 0x000ba02401007387 */ /* 0x000fe80000100a00 */
[----:B------:R0:W-:Y:S04]  /*60950*/  STL.64 [R1+0xba8], R38 ;  /* 0x000ba82601007387 */ /* 0x0001e80000100a00 */
[----:B0-----:R-:W4:Y:S04]  /*60960*/  LDL.LU.64 R38, [R1+0x4758] ;  /* 0x0047580001267983 */ /* 0x001f280000300a00 */
[----:B------:R-:W3:Y:S04]  /*60970*/  LDL.LU.64 R36, [R1+0x4750] ;  /* 0x0047500001247983 */ /* 0x000ee80000300a00 */
[----:B------:R-:W-:Y:S04]  /*60980*/  STL.64 [R1+0x4578], R42 ;  /* 0x0045782a01007387 */ /* 0x000fe80000100a00 */
[----:B--2---:R4:W-:Y:S02]  /*60990*/  STL.64 [R1+0x4570], R40 ;  /* 0x0045702801007387 */ /* 0x0049e40000100a00 */
[C---:B----4-:R-:W-:Y:S02]  /*609a0*/  HMMA.16816.F32.BF16 R40, R8.reuse, R38, R44 ;  /* 0x000000260828723c */ /* 0x050fe4000004182c */
[----:B------:R-:W-:Y:S04]  /*609b0*/  STL.64 [R1+0x4568], R38 ;  /* 0x0045682601007387 */ /* 0x000fe80000100a00 */
[----:B---3--:R0:W-:Y:S02]  /*609c0*/  STL.64 [R1+0x4560], R36 ;  /* 0x0045602401007387 */ /* 0x0081e40000100a00 */
[C---:B0-----:R-:W-:Y:S11]  /*609d0*/  HMMA.16816.F32.BF16 R36, R8.reuse, R34, R52 ;  /* 0x000000220824723c */ /* 0x041ff60000041834 */
        /* <DEDUP_REMOVED lines=8> */
[----:B------:R0:W-:Y:S05]  /*60a60*/  STL.64 [R1+0x4580], R28 ;  /* 0x0045801c01007387 */ /* 0x0001ea0000100a00 */
[----:B------:R-:W-:Y:S04]  /*60a70*/  STL.64 [R1+0x11f0], R32 ;  /* 0x0011f02001007387 */ /* 0x000fe80000100a00 */
[----:B------:R1:W-:Y:S04]  /*60a80*/  STL.64 [R1+0x11f8], R34 ;  /* 0x0011f82201007387 */ /* 0x0003e80000100a00 */
[----:B0-----:R-:W2:Y:S01]  /*60a90*/  LDL.LU R28, [R1+0x970] ;  /* 0x00097000011c7983 */ /* 0x001ea20000300800 */
[----:B-1----:R-:W-:-:S15]  /*60aa0*/  HMMA.16816.F32.BF16 R32, R8, R26, R48 ;  /* 0x0000001a0820723c */ /* 0x002fde0000041830 */
[----:B------:R-:W-:-:S04]  /*60ab0*/  NOP ;  /* 0x0000000000007918 */ /* 0x000fc80000000000 */
[----:B------:R-:W-:Y:S04]  /*60ac0*/  STL.64 [R1+0x11e0], R32 ;  /* 0x0011e02001007387 */ /* 0x000fe80000100a00 */
[----:B------:R0:W-:Y:S04]  /*60ad0*/  STL.64 [R1+0x11e8], R34 ;  /* 0x0011e82201007387 */ /* 0x0001e80000100a00 */
[----:B------:R-:W2:Y:S04]  /*60ae0*/  LDL.LU R29, [R1+0x974] ;  /* 0x00097400011d7983 */ /* 0x000ea80000300800 */
[----:B------:R-:W3:Y:S04]  /*60af0*/  LDL.LU R30, [R1+0x978] ;  /* 0x00097800011e7983 */ /* 0x000ee80000300800 */
[----:B------:R-:W3:Y:S04]  /*60b00*/  LDL.LU R31, [R1+0x97c] ;  /* 0x00097c00011f7983 */ /* 0x000ee80000300800 */
[----:B---3--:R1:W-:Y:S04]  /*60b10*/  STL.64 [R1+0x46d0], R30 ;  /* 0x0046d01e01007387 */ /* 0x0083e80000100a00 */
[----:B--2---:R-:W-:Y:S04]  /*60b20*/  STL.64 [R1+0x46c8], R28 ;  /* 0x0046c81c01007387 */ /* 0x004fe80000100a00 */
[----:B0-----:R-:W2:Y:S04]  /*60b30*/  LDL.LU.64 R34, [R1+0xd8] ;  /* 0x0000d80001227983 */ /* 0x001ea80000300a00 */
[----:B--2---:R0:W-:Y:S04]  /*60b40*/  STL.64 [R1+0x46d8], R34 ;  /* 0x0046d82201007387 */ /* 0x0041e80000100a00 */
[----:B------:R-:W2:Y:S04]  /*60b50*/  LDL.LU R36, [R1+0x960] ;  /* 0x0009600001247983 */ /* 0x000ea80000300800 */
[----:B------:R-:W2:Y:S04]  /*60b60*/  LDL.LU R37, [R1+0x964] ;  /* 0x0009640001257983 */ /* 0x000ea80000300800 */
[----:B------:R-:W3:Y:S04]  /*60b70*/  LDL.LU R38, [R1+0x968] ;  /* 0x0009680001267983 */ /* 0x000ee80000300800 */
[----:B------:R-:W3:Y:S01]  /*60b80*/  LDL.LU R39, [R1+0x96c] ;  /* 0x00096c0001277983 */ /* 0x000ee20000300800 */
[----:B------:R-:W-:Y:S01]  /*60b90*/  IMAD.MOV.U32 R50, RZ, RZ, R17 ;  /* 0x000000ffff327224 */ /* 0x000fe200078e0011 */
[----:B------:R-:W-:-:S02]  /*60ba0*/  MOV R51, R16 ;  /* 0x0000001000337202 */ /* 0x000fc40000000f00 */
[----:B---3--:R3:W-:Y:S04]  /*60bb0*/  STL.64 [R1+0x46e8], R38 ;  /* 0x0046e82601007387 */ /* 0x0087e80000100a00 */
[----:B--2---:R-:W-:Y:S04]  /*60bc0*/  STL.64 [R1+0x46e0], R36 ;  /* 0x0046e02401007387 */ /* 0x004fe80000100a00 */
[----:B------:R-:W-:Y:S04]  /*60bd0*/  STL.64 [R1+0x46f0], R50 ;  /* 0x0046f03201007387 */ /* 0x000fe80000100a00 */
[----:B------:R-:W2:Y:S04]  /*60be0*/  LDL.LU R44, [R1+0x300] ;  /* 0x00030000012c7983 */ /* 0x000ea80000300800 */
[----:B------:R-:W2:Y:S04]  /*60bf0*/  LDL.LU R45, [R1+0x304] ;  /* 0x00030400012d7983 */ /* 0x000ea80000300800 */
[----:B------:R-:W4:Y:S04]  /*60c00*/  LDL.LU R46, [R1+0x308] ;  /* 0x00030800012e7983 */ /* 0x000f280000300800 */
[----:B------:R-:W4:Y:S01]  /*60c10*/  LDL.LU R47, [R1+0x30c] ;  /* 0x00030c00012f7983 */ /* 0x000f220000300800 */
[----:B-1----:R-:W-:-:S02]  /*60c20*/  IMAD.MOV.U32 R30, RZ, RZ, R15 ;  /* 0x000000ffff1e7224 */ /* 0x002fc400078e000f */
[----:B------:R-:W-:Y:S01]  /*60c30*/  IMAD.MOV.U32 R31, RZ, RZ, R3 ;  /* 0x000000ffff1f7224 */ /* 0x000fe200078e0003 */
[----:B----4-:R1:W-:Y:S04]  /*60c40*/  STL.64 [R1+0x4700], R46 ;  /* 0x0047002e01007387 */ /* 0x0103e80000100a00 */
[----:B--2---:R-:W-:Y:S04]  /*60c50*/  STL.64 [R1+0x46f8], R44 ;  /* 0x0046f82c01007387 */ /* 0x004fe80000100a00 */
[----:B------:R2:W-:Y:S04]  /*60c60*/  STL.64 [R1+0x4708], R30 ;  /* 0x0047081e01007387 */ /* 0x0005e80000100a00 */
[----:B------:R-:W4:Y:S04]  /*60c70*/  LDL.LU R32, [R1+0x440] ;  /* 0x0004400001207983 */ /* 0x000f280000300800 */
[----:B------:R-:W4:Y:S04]  /*60c80*/  LDL.LU R33, [R1+0x444] ;  /* 0x0004440001217983 */ /* 0x000f280000300800 */
[----:B0-----:R-:W2:Y:S04]  /*60c90*/  LDL.LU R34, [R1+0x448] ;  /* 0x0004480001227983 */ /* 0x001ea80000300800 */
[----:B------:R-:W2:Y:S01]  /*60ca0*/  LDL.LU R35, [R1+0x44c] ;  /* 0x00044c0001237983 */ /* 0x000ea20000300800 */
[----:B---3--:R-:W-:-:S02]  /*60cb0*/  IMAD.MOV.U32 R39, RZ, RZ, R13 ;  /* 0x000000ffff277224 */ /* 0x008fc400078e000d */
[----:B------:R-:W-:Y:S02]  /*60cc0*/  IMAD.MOV.U32 R38, RZ, RZ, R14 ;  /* 0x000000ffff267224 */ /* 0x000fe400078e000e */
[----:B-1----:R-:W-:Y:S01]  /*60cd0*/  IMAD.MOV.U32 R46, RZ, RZ, R12 ;  /* 0x000000ffff2e7224 */ /* 0x002fe200078e000c */
[----:B--2---:R-:W-:Y:S04]  /*60ce0*/  STL.64 [R1+0x4718], R34 ;  /* 0x0047182201007387 */ /* 0x004fe80000100a00 */
[----:B----4-:R0:W-:Y:S04]  /*60cf0*/  STL.64 [R1+0x4710], R32 ;  /* 0x0047102001007387 */ /* 0x0101e80000100a00 */
[----:B------:R-:W2:Y:S04]  /*60d00*/  LDL.LU R16, [R1+0x4a0] ;  /* 0x0004a00001107983 */ /* 0x000ea80000300800 */
[----:B------:R-:W2:Y:S04]  /*60d10*/  LDL.LU R17, [R1+0x4a4] ;  /* 0x0004a40001117983 */ /* 0x000ea80000300800 */
[----:B------:R-:W2:Y:S04]  /*60d20*/  LDL.LU R18, [R1+0x4a8] ;  /* 0x0004a80001127983 */ /* 0x000ea80000300800 */
[----:B------:R-:W2:Y:S04]  /*60d30*/  LDL.LU R19, [R1+0x4ac] ;  /* 0x0004ac0001137983 */ /* 0x000ea80000300800 */
[----:B------:R-:W3:Y:S04]  /*60d40*/  LDL.LU R12, [R1+0x490] ;  /* 0x00049000010c7983 */ /* 0x000ee80000300800 */
[----:B------:R-:W3:Y:S04]  /*60d50*/  LDL.LU R13, [R1+0x494] ;  /* 0x00049400010d7983 */ /* 0x000ee80000300800 */
[----:B------:R-:W3:Y:S04]  /*60d60*/  LDL.LU R14, [R1+0x498] ;  /* 0x00049800010e7983 */ /* 0x000ee80000300800 */
[----:B------:R-:W3:Y:S01]  /*60d70*/  LDL.LU R15, [R1+0x49c] ;  /* 0x00049c00010f7983 */ /* 0x000ee20000300800 */
[----:B------:R-:W-:-:S03]  /*60d80*/  IMAD.MOV.U32 R47, RZ, RZ, R5 ;  /* 0x000000ffff2f7224 */ /* 0x000fc600078e0005 */
[----:B------:R-:W4:Y:S04]  /*60d90*/  LDL.LU R4, [R1+0x480] ;  /* 0x0004800001047983 */ /* 0x000f280000300800 */
[----:B------:R-:W4:Y:S04]  /*60da0*/  LDL.LU R5, [R1+0x484] ;  /* 0x0004840001057983 */ /* 0x000f280000300800 */
[----:B------:R-:W4:Y:S04]  /*60db0*/  LDL.LU R6, [R1+0x488] ;  /* 0x0004880001067983 */ /* 0x000f280000300800 */
[----:B------:R-:W4:Y:S04]  /*60dc0*/  LDL.LU R7, [R1+0x48c] ;  /* 0x00048c0001077983 */ /* 0x000f280000300800 */
[----:B------:R-:W3:Y:S04]  /*60dd0*/  LDL.LU R28, [R1+0x460] ;  /* 0x00046000011c7983 */ /* 0x000ee80000300800 */
[----:B------:R-:W3:Y:S04]  /*60de0*/  LDL.LU R29, [R1+0x464] ;  /* 0x00046400011d7983 */ /* 0x000ee80000300800 */
[----:B------:R-:W3:Y:S04]  /*60df0*/  LDL.LU R30, [R1+0x468] ;  /* 0x00046800011e7983 */ /* 0x000ee80000300800 */
[----:B------:R-:W3:Y:S04]  /*60e00*/  LDL.LU R31, [R1+0x46c] ;  /* 0x00046c00011f7983 */ /* 0x000ee80000300800 */
        /* <DEDUP_REMOVED lines=8> */
[----:B------:R-:W3:Y:S04]  /*60e90*/  LDL.LU.64 R42, [R1+0xc8] ;  /* 0x0000c800012a7983 */ /* 0x000ee80000300a00 */
[----:B------:R-:W3:Y:S04]  /*60ea0*/  LDL.LU R52, [R1+0x950] ;  /* 0x0009500001347983 */ /* 0x000ee80000300800 */
[----:B------:R-:W3:Y:S04]  /*60eb0*/  LDL.LU R53, [R1+0x954] ;  /* 0x0009540001357983 */ /* 0x000ee80000300800 */
[----:B------:R-:W3:Y:S04]  /*60ec0*/  LDL.LU R54, [R1+0x958] ;  /* 0x0009580001367983 */ /* 0x000ee80000300800 */
[----:B------:R-:W3:Y:S04]  /*60ed0*/  LDL.LU R55, [R1+0x95c] ;  /* 0x00095c0001377983 */ /* 0x000ee80000300800 */
[----:B------:R-:W3:Y:S04]  /*60ee0*/  LDL.LU.64 R58, [R1+0xb8] ;  /* 0x0000b800013a7983 */ /* 0x000ee80000300a00 */
[----:B------:R0:W-:Y:S04]  /*60ef0*/  STL.64 [R1+0x45b8], R26 ;  /* 0x0045b81a01007387 */ /* 0x0001e80000100a00 */
[----:B------:R-:W-:Y:S04]  /*60f00*/  STL.64 [R1+0x45b0], R24 ;  /* 0x0045b01801007387 */ /* 0x000fe80000100a00 */
[----:B0-----:R-:W3:Y:S01]  /*60f10*/  LDL.LU.64 R26, [R1+0xe8] ;  /* 0x0000e800011a7983 */ /* 0x001ee20000300a00 */
[----:B--2---:R-:W-:-:S15]  /*60f20*/  HMMA.16816.F32.BF16 R16, R8, R22, R16 ;  /* 0x000000160810723c */ /* 0x004fde0000041810 */
[----:B------:R-:W-:-:S04]  /*60f30*/  NOP ;  /* 0x0000000000007918 */ /* 0x000fc80000000000 */
[----:B------:R-:W-:Y:S04]  /*60f40*/  STL.64 [R1+0x11d0], R16 ;  /* 0x0011d01001007387 */ /* 0x000fe80000100a00 */
[----:B------:R0:W-:Y:S04]  /*60f50*/  STL.64 [R1+0x11d8], R18 ;  /* 0x0011d81201007387 */ /* 0x0001e80000100a00 */
[----:B0-----:R-:W3:Y:S04]  /*60f60*/  LDL.LU.64 R18, [R1+0x4748] ;  /* 0x0047480001127983 */ /* 0x001ee80000300a00 */
[----:B------:R-:W2:Y:S04]  /*60f70*/  LDL.LU.64 R16, [R1+0x4740] ;  /* 0x0047400001107983 */ /* 0x000ea80000300a00 */
[----:B------:R-:W-:Y:S04]  /*60f80*/  STL.64 [R1+0x45c8], R22 ;  /* 0x0045c81601007387 */ /* 0x000fe80000100a00 */
[----:B------:R0:W-:Y:S04]  /*60f90*/  STL.64 [R1+0x45c0], R20 ;  /* 0x0045c01401007387 */ /* 0x0001e80000100a00 */
[----:B0-----:R-:W2:Y:S04]  /*60fa0*/  LDL.LU R20, [R1+0x980] ;  /* 0x0009800001147983 */ /* 0x001ea80000300800 */
[----:B------:R-:W2:Y:S04]  /*60fb0*/  LDL.LU R21, [R1+0x984] ;  /* 0x0009840001157983 */ /* 0x000ea80000300800 */
[----:B------:R-:W2:Y:S04]  /*60fc0*/  LDL.LU R22, [R1+0x988] ;  /* 0x0009880001167983 */ /* 0x000ea80000300800 */
[----:B------:R-:W2:Y:S01]  /*60fd0*/  LDL.LU R23, [R1+0x98c] ;  /* 0x00098c0001177983 */ /* 0x000ea20000300800 */
[----:B---3--:R-:W-:-:S15]  /*60fe0*/  HMMA.16816.F32.BF16 R12, R8, R18, R12 ;  /* 0x00000012080c723c */ /* 0x008fde000004180c */
[----:B------:R-:W-:-:S04]  /*60ff0*/  NOP ;  /* 0x0000000000007918 */ /* 0x000fc80000000000 */
[----:B------:R-:W-:Y:S04]  /*61000*/  STL.64 [R1+0x11c0], R12 ;  /* 0x0011c00c01007387 */ /* 0x000fe80000100a00 */
[----:B------:R0:W-:Y:S04]  /*61010*/  STL.64 [R1+0x11c8], R14 ;  /* 0x0011c80e01007387 */ /* 0x0001e80000100a00 */
[----:B0-----:R-:W4:Y:S04]  /*61020*/  LDL.LU.64 R14, [R1+0x4738] ;  /* 0x00473800010e7983 */ /* 0x001f280000300a00 */
[----:B------:R-:W3:Y:S04]  /*61030*/  LDL.LU.64 R12, [R1+0x4730] ;  /* 0x00473000010c7983 */ /* 0x000ee80000300a00 */
[----:B------:R-:W-:Y:S04]  /*61040*/  STL.64 [R1+0x45d8], R18 ;  /* 0x0045d81201007387 */ /* 0x000fe80000100a00 */
[----:B--2---:R-:W-:Y:S01]  /*61050*/  STL.64 [R1+0x45d0], R16 ;  /* 0x0045d01001007387 */ /* 0x004fe20000100a00 */
[----:B----4-:R-:W-:-:S15]  /*61060*/  HMMA.16816.F32.BF16 R4, R8, R14, R4 ;  /* 0x0000000e0804723c */ /* 0x010fde0000041804 */
[----:B------:R-:W-:-:S04]  /*61070*/  NOP ;  /* 0x0000000000007918 */ /* 0x000fc80000000000 */
[----:B------:R-:W-:Y:S04]  /*61080*/  STL.64 [R1+0x11b0], R4 ;  /* 0x0011b00401007387 */ /* 0x000fe80000100a00 */
[----:B------:R0:W-:Y:S04]  /*61090*/  STL.64 [R1+0x11b8], R6 ;  /* 0x0011b80601007387 */ /* 0x0001e80000100a00 */
[----:B0-----:R-:W2:Y:S04]  /*610a0*/  LDL.LU.64 R6, [R1+0x4728] ;  /* 0x0047280001067983 */ /* 0x001ea80000300a00 */
[----:B------:R-:W4:Y:S04]  /*610b0*/  LDL.LU R4, [R1+0x4720] ;  /* 0x0047200001047983 */ /* 0x000f280000300800 */
[----:B------:R-:W-:Y:S04]  /*610c0*/  STL.64 [R1+0x45e8], R14 ;  /* 0x0045e80e01007387 */ /* 0x000fe80000100a00 */
[----:B---3--:R0:W-:Y:S01]  /*610d0*/  STL.64 [R1+0x45e0], R12 ;  /* 0x0045e00c01007387 */ /* 0x0081e20000100a00 */
[C---:B------:R-:W-:Y:S03]  /*610e0*/  HMMA.16816.F32.BF16 R44, R8.reuse, R46, R28 ;  /* 0x0000002e082c723c */ /* 0x040fe6000004181c */
[----:B0-----:R-:W3:Y:S04]  /*610f0*/  LDL.LU R12, [R1+0x990] ;  /* 0x00099000010c7983 */ /* 0x001ee80000300800 */
[----:B------:R-:W3:Y:S04]  /*61100*/  LDL.LU R13, [R1+0x994] ;  /* 0x00099400010d7983 */ /* 0x000ee80000300800 */
[----:B------:R-:W3:Y:S04]  /*61110*/  LDL.LU R14, [R1+0x998] ;  /* 0x00099800010e7983 */ /* 0x000ee80000300800 */
[----:B------:R-:W3:Y:S01]  /*61120*/  LDL.LU R15, [R1+0x99c] ;  /* 0x00099c00010f7983 */ /* 0x000ee20000300800 */
[C---:B------:R-:W-:Y:S08]  /*61130*/  HMMA.16816.F32.BF16 R36, R8.reuse, R38, R48 ;  /* 0x000000260824723c */ /* 0x040ff00000041830 */
[----:B--2---:R-:W-:-:S15]  /*61140*/  HMMA.16816.F32.BF16 R32, R8, R6, R32 ;  /* 0x000000060820723c */ /* 0x004fde0000041820 */
[----:B------:R-:W-:-:S04]  /*61150*/  NOP ;  /* 0x0000000000007918 */ /* 0x000fc80000000000 */
[----:B------:R-:W-:Y:S04]  /*61160*/  STL.64 [R1+0x11a0], R32 ;  /* 0x0011a02001007387 */ /* 0x000fe80000100a00 */
[----:B------:R0:W-:Y:S04]  /*61170*/  STL.64 [R1+0x11a8], R34 ;  /* 0x0011a82201007387 */ /* 0x0001e80000100a00 */
[----:B0-----:R-:W2:Y:S04]  /*61180*/  LDL.LU.64 R34, [R1+0x4718] ;  /* 0x0047180001227983 */ /* 0x001ea80000300a00 */
[----:B------:R-:W2:Y:S04]  /*61190*/  LDL.LU.64 R32, [R1+0x4710] ;  /* 0x0047100001207983 */ /* 0x000ea80000300a00 */
[----:B------:R-:W2:Y:S04]  /*611a0*/  LDL.LU.64 R30, [R1+0x4708] ;  /* 0x00470800011e7983 */ /* 0x000ea80000300a00 */
[----:B------:R-:W-:Y:S04]  /*611b0*/  STL.64 [R1+0xb10], R44 ;  /* 0x000b102c01007387 */ /* 0x000fe80000100a00 */
[----:B------:R0:W-:Y:S04]  /*611c0*/  STL.64 [R1+0xb18], R46 ;  /* 0x000b182e01007387 */ /* 0x0001e80000100a00 */
[----:B0-----:R-:W3:Y:S04]  /*611d0*/  LDL.LU.64 R46, [R1+0x4700] ;  /* 0x00470000012e7983 */ /* 0x001ee80000300a00 */
[----:B------:R-:W3:Y:S04]  /*611e0*/  LDL.LU.64 R44, [R1+0x46f8] ;  /* 0x0046f800012c7983 */ /* 0x000ee80000300a00 */
[----:B------:R-:W3:Y:S04]  /*611f0*/  LDL.LU.64 R50, [R1+0x46f0] ;  /* 0x0046f00001327983 */ /* 0x000ee80000300a00 */
[----:B------:R-:W-:Y:S04]  /*61200*/  STL.64 [R1+0xb00], R36 ;  /* 0x000b002401007387 */ /* 0x000fe80000100a00 */
[----:B------:R0:W-:Y:S04]  /*61210*/  STL.64 [R1+0xb08], R38 ;  /* 0x000b082601007387 */ /* 0x0001e80000100a00 */
[----:B0-----:R-:W4:Y:S04]  /*61220*/  LDL.LU.64 R38, [R1+0x46e8] ;  /* 0x0046e80001267983 */ /* 0x001f280000300a00 */
[----:B------:R-:W4:Y:S01]  /*61230*/  LDL.LU.64 R36, [R1+0x46e0] ;  /* 0x0046e00001247983 */ /* 0x000f220000300a00 */
[C---:B--2---:R-:W-:Y:S03]  /*61240*/  HMMA.16816.F32.BF16 R28, R8.reuse, R30, R32 ;  /* 0x0000001e081c723c */ /* 0x044fe60000041820 */
[----:B------:R-:W2:Y:S05]  /*61250*/  LDL.LU.64 R34, [R1+0x46d8] ;  /* 0x0046d80001227983 */ /* 0x000eaa0000300a00 */
[----:B---3--:R-:W-:Y:S11]  /*61260*/  HMMA.16816.F32.BF16 R8, R8, R50, R44 ;  /* 0x000000320808723c */ /* 0x008ff6000004182c */
[----:B------:R-:W-:Y:S04]  /*61270*/  STL.64 [R1+0xaf0], R28 ;  /* 0x000af01c01007387 */ /* 0x000fe80000100a00 */
[----:B------:R0:W-:Y:S04]  /*61280*/  STL.64 [R1+0xaf8], R30 ;  /* 0x000af81e01007387 */ /* 0x0001e80000100a00 */
[----:B0-----:R-:W2:Y:S04]  /*61290*/  LDL.LU.64 R30, [R1+0x46d0] ;  /* 0x0046d000011e7983 */ /* 0x001ea80000300a00 */
[----:B------:R-:W2:Y:S04]  /*612a0*/  LDL.LU.64 R28, [R1+0x46c8] ;  /* 0x0046c800011c7983 */ /* 0x000ea80000300a00 */
[----:B------:R-:W3:Y:S04]  /*612b0*/  LDL.LU R45, [R1+0x46c0] ;  /* 0x0046c000012d7983 */ /* 0x000ee80000300800 */
[----:B------:R-:W2:Y:S04]  /*612c0*/  LDL.LU.64 R50, [R1+0x46b8] ;  /* 0x0046b80001327983 */ /* 0x000ea80000300a00 */
[----:B------:R-:W2:Y:S04]  /*612d0*/  LDL.LU.64 R48, [R1+0x46b0] ;  /* 0x0046b00001307983 */ /* 0x000ea80000300a00 */
[----:B------:R-:W-:Y:S04]  /*612e0*/  STL.64 [R1+0x760], R8 ;  /* 0x0007600801007387 */ /* 0x000fe80000100a00 */
[----:B------:R-:W-:Y:S04]  /*612f0*/  STL.64 [R1+0x768], R10 ;  /* 0x0007680a01007387 */ /* 0x000fe80000100a00 */
[----:B----4-:R-:W0:Y:S01]  /*61300*/  LDSM.16.MT88.4 R8, [R4+UR5+0x9080] ;  /* 0x009080050408783b */ /* 0x010e220008004200 */
[----:B------:R-:W-:-:S02]  /*61310*/  IMAD.MOV.U32 R18, RZ, RZ, R2 ;  /* 0x000000ffff127224 */ /* 0x000fc400078e0002 */
[----:B------:R-:W-:Y:S01]  /*61320*/  IMAD.MOV.U32 R19, RZ, RZ, R0 ;  /* 0x000000ffff137224 */ /* 0x000fe200078e0000 */
[----:B0-----:R-:W-:Y:S04]  /*61330*/  STL.64 [R1+0x44e0], R10 ;  /* 0x0044e00a01007387 */ /* 0x001fe80000100a00 */
[----:B------:R0:W-:Y:S01]  /*61340*/  STL.64 [R1+0x44d8], R8 ;  /* 0x0044d80801007387 */ /* 0x0001e20000100a00 */
[----:B------:R-:W-:Y:S01]  /*61350*/  IMAD.MOV.U32 R5, RZ, RZ, R43 ;  /* 0x000000ffff057224 */ /* 0x000fe200078e002b */
[C---:B--2---:R-:W-:Y:S08]  /*61360*/  HMMA.16816.F32.BF16 R12, R48.reuse, R18, R12 ;  /* 0x00000012300c723c */ /* 0x044ff0000004180c */
[C---:B0-----:R-:W-:Y:S11]  /*61370*/  HMMA.16816.F32.BF16 R8, R48.reuse, R26, R20 ;  /* 0x0000001a3008723c */ /* 0x041ff60000041814 */
[----:B------:R-:W-:Y:S04]  /*61380*/  STL.64 [R1+0x1190], R12 ;  /* 0x0011900c01007387 */ /* 0x000fe80000100a00 */
[----:B------:R0:W-:Y:S04]  /*61390*/  STL.64 [R1+0x1198], R14 ;  /* 0x0011980e01007387 */ /* 0x0001e80000100a00 */
[----:B------:R-:W-:Y:S04]  /*613a0*/  STL.64 [R1+0x1180], R8 ;  /* 0x0011800801007387 */ /* 0x000fe80000100a00 */
[----:B------:R1:W-:Y:S01]  /*613b0*/  STL.64 [R1+0x1188], R10 ;  /* 0x0011880a01007387 */ /* 0x0003e20000100a00 */
[C---:B0-----:R-:W-:Y:S08]  /*613c0*/  HMMA.16816.F32.BF16 R12, R48.reuse, R42, R36 ;  /* 0x0000002a300c723c */ /* 0x041ff00000041824 */
[----:B-1----:R-:W-:Y:S01]  /*613d0*/  HMMA.16816.F32.BF16 R8, R48, R34, R28 ;  /* 0x000000223008723c */ /* 0x002fe2000004181c */
[----:B------:R-:W-:-:S15]  /*613e0*/  IMAD.MOV.U32 R4, RZ, RZ, R34 ;  /* 0x000000ffff047224 */ /* 0x000fde00078e0022 */
[----:B------:R-:W-:-:S03]  /*613f0*/  NOP ;  /* 0x0000000000007918 */ /* 0x000fc60000000000 */
        /* <DEDUP_REMOVED lines=8> */
[----:B------:R0:W-:Y:S04]  /*61480*/  STL.64 [R1+0x7a0], R4 ;  /* 0x0007a00401007387 */ /* 0x0001e80000100a00 */
[----:B------:R1:W-:Y:S04]  /*61490*/  STL.64 [R1+0x7a8], R6 ;  /* 0x0007a80601007387 */ /* 0x0003e80000100a00 */
[----:B------:R-:W2:Y:S04]  /*614a0*/  LDL.LU R52, [R1+0x890] ;  /* 0x0008900001347983 */ /* 0x000ea80000300800 */
[----:B------:R-:W2:Y:S04]  /*614b0*/  LDL.LU R53, [R1+0x894] ;  /* 0x0008940001357983 */ /* 0x000ea80000300800 */
[----:B------:R-:W4:Y:S04]  /*614c0*/  LDL.LU R54, [R1+0x898] ;  /* 0x0008980001367983 */ /* 0x000f280000300800 */
[----:B------:R-:W4:Y:S01]  /*614d0*/  LDL.LU R55, [R1+0x89c] ;  /* 0x00089c0001377983 */ /* 0x000f220000300800 */
[----:B------:R-:W-:-:S02]  /*614e0*/  IMAD.MOV.U32 R10, RZ, RZ, R58 ;  /* 0x000000ffff0a7224 */ /* 0x000fc400078e003a */
[----:B------:R-:W-:Y:S02]  /*614f0*/  IMAD.MOV.U32 R9, RZ, RZ, R59 ;  /* 0x000000ffff097224 */ /* 0x000fe400078e003b */
[----:B---3--:R-:W-:Y:S01]  /*61500*/  IMAD.MOV.U32 R59, RZ, RZ, R45 ;  /* 0x000000ffff3b7224 */ /* 0x008fe200078e002d */
[----:B----4-:R3:W-:Y:S04]  /*61510*/  STL.64 [R1+0x4608], R54 ;  /* 0x0046083601007387 */ /* 0x0107e80000100a00 */
[----:B--2---:R-:W-:Y:S04]  /*61520*/  STL.64 [R1+0x4600], R52 ;  /* 0x0046003401007387 */ /* 0x004fe80000100a00 */
[----:B------:R-:W2:Y:S01]  /*61530*/  LDL R58, [R1+0x8] ;  /* 0x00000800013a7983 */ /* 0x000ea20000100800 */
[----:B------:R-:W-:-:S02]  /*61540*/  IMAD.MOV.U32 R22, RZ, RZ, R61 ;  /* 0x000000ffff167224 */ /* 0x000fc400078e003d */
[----:B------:R-:W-:Y:S01]  /*61550*/  IMAD.MOV.U32 R23, RZ, RZ, R60 ;  /* 0x000000ffff177224 */ /* 0x000fe200078e003c */
[----:B------:R-:W4:Y:S04]  /*61560*/  LDL.LU R45, [R1+0x46a8] ;  /* 0x0046a800012d7983 */ /* 0x000f280000300800 */
[----:B--2---:R2:W-:Y:S04]  /*61570*/  STL.64 [R1+0x4610], R58 ;  /* 0x0046103a01007387 */ /* 0x0045e80000100a00 */
[----:B------:R-:W2:Y:S04]  /*61580*/  LDL.LU R61, [R1+0x46a4] ;  /* 0x0046a400013d7983 */ /* 0x000ea80000300800 */
[----:B------:R-:W3:Y:S04]  /*61590*/  LDL.LU R60, [R1+0x46a0] ;  /* 0x0046a000013c7983 */ /* 0x000ee80000300800 */
[----:B------:R0:W-:Y:S04]  /*615a0*/  STL.64 [R1+0x4618], R22 ;  /* 0x0046181601007387 */ /* 0x0001e80000100a00 */
[----:B------:R-:W2:Y:S04]  /*615b0*/  LDL.LU R16, [R1+0x8b0] ;  /* 0x0008b00001107983 */ /* 0x000ea80000300800 */
[----:B------:R-:W2:Y:S04]  /*615c0*/  LDL.LU R17, [R1+0x8b4] ;  /* 0x0008b40001117983 */ /* 0x000ea80000300800 */
[----:B------:R-:W2:Y:S04]  /*615d0*/  LDL.LU R18, [R1+0x8b8] ;  /* 0x0008b80001127983 */ /* 0x000ea80000300800 */
[----:B------:R-:W2:Y:S01]  /*615e0*/  LDL.LU R19, [R1+0x8bc] ;  /* 0x0008bc0001137983 */ /* 0x000ea20000300800 */
[----:B----4-:R-:W-:-:S03]  /*615f0*/  IMAD.MOV.U32 R15, RZ, RZ, R45 ;  /* 0x000000ffff0f7224 */ /* 0x010fc600078e002d */
[----:B--2---:R-:W-:Y:S04]  /*61600*/  STL.64 [R1+0x4628], R18 ;  /* 0x0046281201007387 */ /* 0x004fe80000100a00 */
[----:B------:R-:W-:Y:S04]  /*61610*/  STL.64 [R1+0x4620], R16 ;  /* 0x0046201001007387 */ /* 0x000fe80000100a00 */
[----:B------:R-:W2:Y:S04]  /*61620*/  LDL R14, [R1+0x28] ;  /* 0x00002800010e7983 */ /* 0x000ea80000100800 */
[----:B------:R-:W4:Y:S04]  /*61630*/  LDL.LU R45, [R1+0x469c] ;  /* 0x00469c00012d7983 */ /* 0x000f280000300800 */
[----:B--2---:R2:W-:Y:S04]  /*61640*/  STL.64 [R1+0x4630], R14 ;  /* 0x0046300e01007387 */ /* 0x0045e80000100a00 */
[----:B0-----:R-:W2:Y:S04]  /*61650*/  LDL.LU R4, [R1+0x8c0] ;  /* 0x0008c00001047983 */ /* 0x001ea80000300800 */
[----:B------:R-:W2:Y:S04]  /*61660*/  LDL.LU R5, [R1+0x8c4] ;  /* 0x0008c40001057983 */ /* 0x000ea80000300800 */
[----:B-1----:R-:W2:Y:S04]  /*61670*/  LDL.LU R6, [R1+0x8c8] ;  /* 0x0008c80001067983 */ /* 0x002ea80000300800 */
[----:B------:R-:W2:Y:S01]  /*61680*/  LDL.LU R7, [R1+0x8cc] ;  /* 0x0008cc0001077983 */ /* 0x000ea20000300800 */
[----:B---3--:R-:W-:-:S02]  /*61690*/  IMAD.MOV.U32 R54, RZ, RZ, R60 ;  /* 0x000000ffff367224 */ /* 0x008fc400078e003c */
[----:B------:R-:W-:Y:S01]  /*616a0*/  IMAD.MOV.U32 R55, RZ, RZ, R61 ;  /* 0x000000ffff377224 */ /* 0x000fe200078e003d */
[----:B--2---:R-:W-:Y:S04]  /*616b0*/  STL.64 [R1+0x4640], R6 ;  /* 0x0046400601007387 */ /* 0x004fe80000100a00 */
[----:B------:R-:W-:Y:S04]  /*616c0*/  STL.64 [R1+0x4638], R4 ;  /* 0x0046380401007387 */ /* 0x000fe80000100a00 */
[----:B------:R-:W2:Y:S04]  /*616d0*/  LDL.LU R60, [R1+0x4698] ;  /* 0x00469800013c7983 */ /* 0x000ea80000300800 */
[----:B------:R-:W3:Y:S04]  /*616e0*/  LDL.LU R61, [R1+0x4694] ;  /* 0x00469400013d7983 */ /* 0x000ee80000300800 */
[----:B------:R0:W-:Y:S04]  /*616f0*/  STL.64 [R1+0x4648], R54 ;  /* 0x0046483601007387 */ /* 0x0001e80000100a00 */
[----:B------:R-:W2:Y:S04]  /*61700*/  LDL.LU R56, [R1+0x8d0] ;  /* 0x0008d00001387983 */ /* 0x000ea80000300800 */
[----:B------:R-:W2:Y:S04]  /*61710*/  LDL.LU R57, [R1+0x8d4] ;  /* 0x0008d40001397983 */ /* 0x000ea80000300800 */
[----:B------:R-:W2:Y:S04]  /*61720*/  LDL.LU R58, [R1+0x8d8] ;  /* 0x0008d800013a7983 */ /* 0x000ea80000300800 */
[----:B------:R-:W2:Y:S01]  /*61730*/  LDL.LU R59, [R1+0x8dc] ;  /* 0x0008dc00013b7983 */ /* 0x000ea20000300800 */
[----:B----4-:R-:W-:-:S03]  /*61740*/  MOV R22, R45 ;  /* 0x0000002d00167202 */ /* 0x010fc60000000f00 */
[----:B--2---:R1:W-:Y:S04]  /*61750*/  STL.64 [R1+0x4658], R58 ;  /* 0x0046583a01007387 */ /* 0x0043e80000100a00 */
[----:B------:R-:W-:Y:S04]  /*61760*/  STL.64 [R1+0x4650], R56 ;  /* 0x0046503801007387 */ /* 0x000fe80000100a00 */
[----:B------:R-:W2:Y:S04]  /*61770*/  LDL.LU R45, [R1+0x4690] ;  /* 0x00469000012d7983 */ /* 0x000ea80000300800 */
[----:B------:R-:W4:Y:S01]  /*61780*/  LDL R23, [R1+0x4c] ;  /* 0x00004c0001177983 */ /* 0x000f220000100800 */
[----:B------:R-:W-:-:S03]  /*61790*/  IMAD.MOV.U32 R15, RZ, RZ, R60 ;  /* 0x000000ffff0f7224 */ /* 0x000fc600078e003c */
[----:B----4-:R4:W-:Y:S04]  /*617a0*/  STL.64 [R1+0x4660], R22 ;  /* 0x0046601601007387 */ /* 0x0109e80000100a00 */
[----:B------:R-:W4:Y:S04]  /*617b0*/  LDL R14, [R1+0x58] ;  /* 0x00005800010e7983 */ /* 0x000f280000100800 */
[----:B------:R-:W4:Y:S01]  /*617c0*/  LDL.LU R60, [R1+0x468c] ;  /* 0x00468c00013c7983 */ /* 0x000f220000300800 */
[----:B---3--:R-:W-:Y:S02]  /*617d0*/  IMAD.MOV.U32 R34, RZ, RZ, R61 ;  /* 0x000000ffff227224 */ /* 0x008fe400078e003d */
[----:B------:R-:W-:-:S02]  /*617e0*/  IMAD.MOV.U32 R3, RZ, RZ, R35 ;  /* 0x000000ffff037224 */ /* 0x000fc400078e0023 */
[----:B--2---:R-:W-:Y:S02]  /*617f0*/  IMAD.MOV.U32 R35, RZ, RZ, R45 ;  /* 0x000000ffff237224 */ /* 0x004fe400078e002d */
[----:B------:R-:W-:Y:S01]  /*61800*/  IMAD.MOV.U32 R8, RZ, RZ, R42 ;  /* 0x000000ffff087224 */ /* 0x000fe200078e002a */
[----:B----4-:R-:W-:Y:S04]  /*61810*/  STL.64 [R1+0x4668], R14 ;  /* 0x0046680e01007387 */ /* 0x010fe80000100a00 */
[----:B------:R-:W2:Y:S04]  /*61820*/  LDL.LU R61, [R1+0x4688] ;  /* 0x00468800013d7983 */ /* 0x000ea80000300800 */
[----:B------:R-:W3:Y:S04]  /*61830*/  LDL.LU R44, [R1+0x940] ;  /* 0x00094000012c7983 */ /* 0x000ee80000300800 */
[----:B------:R-:W3:Y:S04]  /*61840*/  LDL.LU R45, [R1+0x944] ;  /* 0x00094400012d7983 */ /* 0x000ee80000300800 */
[----:B------:R-:W3:Y:S04]  /*61850*/  LDL.LU R46, [R1+0x948] ;  /* 0x00094800012e7983 */ /* 0x000ee80000300800 */
[----:B------:R-:W3:Y:S04]  /*61860*/  LDL.LU R47, [R1+0x94c] ;  /* 0x00094c00012f7983 */ /* 0x000ee80000300800 */
[----:B------:R-:W3:Y:S04]  /*61870*/  LDL.LU.64 R30, [R1+0xa8] ;  /* 0x0000a800011e7983 */ /* 0x000ee80000300a00 */
        /* <DEDUP_REMOVED lines=9> */
[----:B------:R-:W2:Y:S04]  /*61910*/  LDL.LU.64 R42, [R1+0x98] ;  /* 0x00009800012a7983 */ /* 0x000ea80000300a00 */
[----:B-1----:R-:W2:Y:S04]  /*61920*/  LDL R58, [R1+0x78] ;  /* 0x00007800013a7983 */ /* 0x002ea80000100800 */
[----:B------:R-:W2:Y:S04]  /*61930*/  LDL R59, [R1+0x7c] ;  /* 0x00007c00013b7983 */ /* 0x000ea80000100800 */
[----:B------:R-:W2:Y:S04]  /*61940*/  LDL.LU R20, [R1+0x910] ;  /* 0x0009100001147983 */ /* 0x000ea80000300800 */
[----:B------:R-:W2:Y:S04]  /*61950*/  LDL.LU R21, [R1+0x914] ;  /* 0x0009140001157983 */ /* 0x000ea80000300800 */
[----:B------:R-:W2:Y:S04]  /*61960*/  LDL.LU R22, [R1+0x918] ;  /* 0x0009180001167983 */ /* 0x000ea80000300800 */
[----:B------:R-:W2:Y:S04]  /*61970*/  LDL.LU R23, [R1+0x91c] ;  /* 0x00091c0001177983 */ /* 0x000ea80000300800 */
[----:B------:R-:W2:Y:S04]  /*61980*/  LDL.LU R32, [R1+0x920] ;  /* 0x0009200001207983 */ /* 0x000ea80000300800 */
[----:B------:R-:W2:Y:S04]  /*61990*/  LDL.LU R33, [R1+0x924] ;  /* 0x0009240001217983 */ /* 0x000ea80000300800 */
[----:B----4-:R-:W4:Y:S04]  /*619a0*/  LDL.LU R34, [R1+0x928] ;  /* 0x0009280001227983 */ /* 0x010f280000300800 */
        /* <DEDUP_REMOVED lines=11> */
[----:B------:R-:W4:Y:S01]  /*61a60*/  LDL.LU R25, [R1+0x8a4] ;  /* 0x0008a40001197983 */ /* 0x000f220000300800 */
[----:B------:R-:W-:-:S03]  /*61a70*/  IMAD.MOV.U32 R0, RZ, RZ, R27 ;  /* 0x000000ffff007224 */ /* 0x000fc600078e001b */
[----:B------:R-:W4:Y:S04]  /*61a80*/  LDL.LU R26, [R1+0x8a8] ;  /* 0x0008a800011a7983 */ /* 0x000f280000300800 */
[----:B------:R-:W4:Y:S01]  /*61a90*/  LDL.LU R27, [R1+0x8ac] ;  /* 0x0008ac00011b7983 */ /* 0x000f220000300800 */
[----:B------:R-:W-:Y:S01]  /*61aa0*/  IMAD.MOV.U32 R15, RZ, RZ, R60 ;  /* 0x000000ffff0f7224 */ /* 0x000fe200078e003c */
[C---:B---3--:R-:W-:Y:S08]  /*61ab0*/  HMMA.16816.F32.BF16 R44, R48.reuse, R30, R44 ;  /* 0x0000001e302c723c */ /* 0x048ff0000004182c */
[----:B--2---:R-:W-:Y:S01]  /*61ac0*/  HMMA.16816.F32.BF16 R36, R48, R42, R36 ;  /* 0x0000002a3024723c */ /* 0x004fe20000041824 */
[----:B------:R-:W-:-:S10]  /*61ad0*/  IMAD.MOV.U32 R11, RZ, RZ, R31 ;  /* 0x000000ffff0b7224 */ /* 0x000fd400078e001f */
[----:B------:R-:W-:Y:S04]  /*61ae0*/  STL.64 [R1+0x790], R44 ;  /* 0x0007902c01007387 */ /* 0x000fe80000100a00 */
[----:B------:R0:W-:Y:S01]  /*61af0*/  STL.64 [R1+0x798], R46 ;  /* 0x0007982e01007387 */ /* 0x0001e20000100a00 */
[----:B------:R-:W-:Y:S02]  /*61b00*/  IMAD.MOV.U32 R14, RZ, RZ, R61 ;  /* 0x000000ffff0e7224 */ /* 0x000fe400078e003d */
[----:B------:R-:W-:Y:S01]  /*61b10*/  IMAD.MOV.U32 R61, RZ, RZ, R42 ;  /* 0x000000ffff3d7224 */ /* 0x000fe200078e002a */
[----:B0-----:R-:W2:Y:S04]  /*61b20*/  LDL.LU.64 R46, [R1+0x4680] ;  /* 0x00468000012e7983 */ /* 0x001ea80000300a00 */
[----:B------:R-:W3:Y:S04]  /*61b30*/  LDL.LU R44, [R1+0x4678] ;  /* 0x00467800012c7983 */ /* 0x000ee80000300800 */
[----:B------:R-:W2:Y:S01]  /*61b40*/  LDL.LU R28, [R1+0x880] ;  /* 0x00088000011c7983 */ /* 0x000ea20000300800 */
[----:B------:R-:W-:-:S03]  /*61b50*/  IMAD.MOV.U32 R45, RZ, RZ, R30 ;  /* 0x000000ffff2d7224 */ /* 0x000fc600078e001e */
[----:B------:R-:W2:Y:S04]  /*61b60*/  LDL.LU R29, [R1+0x884] ;  /* 0x00088400011d7983 */ /* 0x000ea80000300800 */
[----:B------:R-:W2:Y:S04]  /*61b70*/  LDL.LU R30, [R1+0x888] ;  /* 0x00088800011e7983 */ /* 0x000ea80000300800 */
[----:B------:R-:W2:Y:S04]  /*61b80*/  LDL.LU R31, [R1+0x88c] ;  /* 0x00088c00011f7983 */ /* 0x000ea80000300800 */
[----:B------:R0:W-:Y:S04]  /*61b90*/  STL.64 [R1+0x780], R36 ;  /* 0x0007802401007387 */ /* 0x0001e80000100a00 */
[----:B------:R1:W-:Y:S04]  /*61ba0*/  STL.64 [R1+0x788], R38 ;  /* 0x0007882601007387 */ /* 0x0003e80000100a00 */
[----:B------:R-:W2:Y:S04]  /*61bb0*/  LDL.LU R40, [R1+0x870] ;  /* 0x0008700001287983 */ /* 0x000ea80000300800 */
[----:B------:R-:W2:Y:S01]  /*61bc0*/  LDL.LU R41, [R1+0x874] ;  /* 0x0008740001297983 */ /* 0x000ea20000300800 */
[----:B------:R-:W-:-:S03]  /*61bd0*/  IMAD.MOV.U32 R60, RZ, RZ, R43 ;  /* 0x000000ffff3c7224 */ /* 0x000fc600078e002b */
[----:B------:R-:W2:Y:S04]  /*61be0*/  LDL.LU R42, [R1+0x878] ;  /* 0x00087800012a7983 */ /* 0x000ea80000300800 */
[----:B------:R-:W2:Y:S01]  /*61bf0*/  LDL.LU R43, [R1+0x87c] ;  /* 0x00087c00012b7983 */ /* 0x000ea20000300800 */
[C---:B----4-:R-:W-:Y:S03]  /*61c00*/  HMMA.16816.F32.BF16 R12, R48.reuse, R14, R32 ;  /* 0x0000000e300c723c */ /* 0x050fe60000041820 */
[----:B0-----:R-:W4:Y:S04]  /*61c10*/  LDL.LU R36, [R1+0x860] ;  /* 0x0008600001247983 */ /* 0x001f280000300800 */
[----:B------:R-:W4:Y:S04]  /*61c20*/  LDL.LU R37, [R1+0x864] ;  /* 0x0008640001257983 */ /* 0x000f280000300800 */
[----:B-1----:R-:W4:Y:S04]  /*61c30*/  LDL.LU R38, [R1+0x868] ;  /* 0x0008680001267983 */ /* 0x002f280000300800 */
[----:B------:R-:W4:Y:S04]  /*61c40*/  LDL.LU R39, [R1+0x86c] ;  /* 0x00086c0001277983 */ /* 0x000f280000300800 */
[----:B------:R-:W2:Y:S01]  /*61c50*/  LDL.LU.64 R34, [R1+0x4670] ;  /* 0x0046700001227983 */ /* 0x000ea20000300a00 */
[C---:B------:R-:W-:Y:S03]  /*61c60*/  HMMA.16816.F32.BF16 R56, R48.reuse, R58, R20 ;  /* 0x0000003a3038723c */ /* 0x040fe60000041814 */
[----:B------:R-:W-:Y:S04]  /*61c70*/  STL.64 [R1+0x1440], R12 ;  /* 0x0014400c01007387 */ /* 0x000fe80000100a00 */
[----:B------:R0:W-:Y:S04]  /*61c80*/  STL.64 [R1+0x1448], R14 ;  /* 0x0014480e01007387 */ /* 0x0001e80000100a00 */
[----:B0-----:R-:W3:Y:S04]  /*61c90*/  LDL.LU.64 R14, [R1+0x4668] ;  /* 0x00466800010e7983 */ /* 0x001ee80000300a00 */
[----:B------:R-:W4:Y:S04]  /*61ca0*/  LDL.LU.64 R22, [R1+0x4660] ;  /* 0x0046600001167983 */ /* 0x000f280000300a00 */
[----:B------:R-:W-:Y:S04]  /*61cb0*/  STL.64 [R1+0x1430], R56 ;  /* 0x0014303801007387 */ /* 0x000fe80000100a00 */
[----:B------:R0:W-:Y:S04]  /*61cc0*/  STL.64 [R1+0x1438], R58 ;  /* 0x0014383a01007387 */ /* 0x0001e80000100a00 */
[----:B0-----:R-:W4:Y:S04]  /*61cd0*/  LDL.LU.64 R58, [R1+0x4658] ;  /* 0x00465800013a7983 */ /* 0x001f280000300a00 */
[----:B------:R-:W4:Y:S01]  /*61ce0*/  LDL.LU.64 R56, [R1+0x4650] ;  /* 0x0046500001387983 */ /* 0x000f220000300a00 */
[C---:B--2---:R-:W-:Y:S03]  /*61cf0*/  HMMA.16816.F32.BF16 R32, R48.reuse, R34, R52 ;  /* 0x000000223020723c */ /* 0x044fe60000041834 */
[----:B------:R-:W2:Y:S05]  /*61d00*/  LDL.LU.64 R54, [R1+0x4648] ;  /* 0x0046480001367983 */ /* 0x000eaa0000300a00 */
[C---:B---3--:R-:W-:Y:S08]  /*61d10*/  HMMA.16816.F32.BF16 R12, R48.reuse, R14, R4 ;  /* 0x0000000e300c723c */ /* 0x048ff00000041804 */
[C---:B----4-:R-:W-:Y:S03]  /*61d20*/  HMMA.16816.F32.BF16 R20, R48.reuse, R22, R16 ;  /* 0x000000163014723c */ /* 0x050fe60000041810 */
[----:B------:R0:W-:Y:S04]  /*61d30*/  STL.64 [R1+0x1420], R32 ;  /* 0x0014202001007387 */ /* 0x0001e80000100a00 */
[----:B------:R1:W-:Y:S04]  /*61d40*/  STL.64 [R1+0x1428], R34 ;  /* 0x0014282201007387 */ /* 0x0003e80000100a00 */
[----:B0-----:R-:W3:Y:S04]  /*61d50*/  LDL.LU R32, [R1+0x850] ;  /* 0x0008500001207983 */ /* 0x001ee80000300800 */
[----:B------:R-:W3:Y:S04]  /*61d60*/  LDL.LU R33, [R1+0x854] ;  /* 0x0008540001217983 */ /* 0x000ee80000300800 */
[----:B-1----:R-:W3:Y:S04]  /*61d70*/  LDL.LU R34, [R1+0x858] ;  /* 0x0008580001227983 */ /* 0x002ee80000300800 */
[----:B------:R-:W3:Y:S04]  /*61d80*/  LDL.LU R35, [R1+0x85c] ;  /* 0x00085c0001237983 */ /* 0x000ee80000300800 */
[----:B------:R-:W4:Y:S04]  /*61d90*/  LDL.LU.64 R6, [R1+0x4640] ;  /* 0x0046400001067983 */ /* 0x000f280000300a00 */
[----:B------:R-:W4:Y:S04]  /*61da0*/  LDL.LU.64 R4, [R1+0x4638] ;  /* 0x0046380001047983 */ /* 0x000f280000300a00 */
[----:B------:R-:W-:Y:S04]  /*61db0*/  STL.64 [R1+0x1410], R12 ;  /* 0x0014100c01007387 */ /* 0x000fe80000100a00 */
[----:B------:R0:W-:Y:S04]  /*61dc0*/  STL.64 [R1+0x1418], R14 ;  /* 0x0014180e01007387 */ /* 0x0001e80000100a00 */
[----:B0-----:R-:W4:Y:S04]  /*61dd0*/  LDL.LU.64 R14, [R1+0x4630] ;  /* 0x00463000010e7983 */ /* 0x001f280000300a00 */
[----:B------:R-:W3:Y:S04]  /*61de0*/  LDL.LU.64 R18, [R1+0x4628] ;  /* 0x0046280001127983 */ /* 0x000ee80000300a00 */
[----:B------:R-:W3:Y:S04]  /*61df0*/  LDL.LU.64 R16, [R1+0x4620] ;  /* 0x0046200001107983 */ /* 0x000ee80000300a00 */
[----:B------:R-:W-:Y:S04]  /*61e00*/  STL.64 [R1+0x1400], R20 ;  /* 0x0014001401007387 */ /* 0x000fe80000100a00 */
[----:B------:R0:W-:Y:S04]  /*61e10*/  STL.64 [R1+0x1408], R22 ;  /* 0x0014081601007387 */ /* 0x0001e80000100a00 */
[----:B0-----:R-:W3:Y:S01]  /*61e20*/  LDL.LU.64 R22, [R1+0x4618] ;  /* 0x0046180001167983 */ /* 0x001ee20000300a00 */
[----:B--2---:R-:W-:Y:S03]  /*61e30*/  HMMA.16816.F32.BF16 R52, R48, R54, R56 ;  /* 0x000000363034723c */ /* 0x004fe60000041838 */
[----:B------:R-:W2:-:S15]  /*61e40*/  LDL.LU.64 R58, [R1+0x4610] ;  /* 0x00461000013a7983 */ /* 0x000e9e0000300a00 */
[----:B------:R-:W-:Y:S01]  /*61e50*/  NOP ;  /* 0x0000000000007918 */ /* 0x000fe20000000000 */
[----:B------:R-:W-:Y:S04]  /*61e60*/  STL.64 [R1+0x13f0], R52 ;  /* 0x0013f03401007387 */ /* 0x000fe80000100a00 */
[----:B------:R0:W-:Y:S04]  /*61e70*/  STL.64 [R1+0x13f8], R54 ;  /* 0x0013f83601007387 */ /* 0x0001e80000100a00 */
[----:B0-----:R-:W2:Y:S04]  /*61e80*/  LDL.LU.64 R54, [R1+0x4608] ;  /* 0x0046080001367983 */ /* 0x001ea80000300a00 */
[----:B------:R-:W2:Y:S01]  /*61e90*/  LDL.LU.64 R52, [R1+0x4600] ;  /* 0x0046000001347983 */ /* 0x000ea20000300a00 */
[C---:B----4-:R-:W-:Y:S03]  /*61ea0*/  HMMA.16816.F32.BF16 R12, R48.reuse, R14, R4 ;  /* 0x0000000e300c723c */ /* 0x050fe60000041804 */
[----:B------:R-:W4:Y:S04]  /*61eb0*/  LDL.LU.64 R6, [R1+0x45f8] ;  /* 0x0045f80001067983 */ /* 0x000f280000300a00 */
[----:B------:R-:W4:Y:S01]  /*61ec0*/  LDL.LU.64 R4, [R1+0x45f0] ;  /* 0x0045f00001047983 */ /* 0x000f220000300a00 */
[C---:B---3--:R-:W-:Y:S11]  /*61ed0*/  HMMA.16816.F32.BF16 R20, R48.reuse, R22, R16 ;  /* 0x000000163014723c */ /* 0x048ff60000041810 */
        /* <DEDUP_REMOVED lines=8> */
[----:B0-----:R-:W3:Y:S04]  /*61f60*/  LDL.LU.64 R22, [R1+0x45c8] ;  /* 0x0045c80001167983 */ /* 0x001ee80000300a00 */
[----:B------:R-:W3:Y:S01]  /*61f70*/  LDL.LU.64 R20, [R1+0x45c0] ;  /* 0x0045c00001147983 */ /* 0x000ee20000300a00 */
[----:B--2---:R-:W-:Y:S03]  /*61f80*/  HMMA.16816.F32.BF16 R56, R48, R58, R24 ;  /* 0x0000003a3038723c */ /* 0x004fe60000041818 */
[----:B------:R-:W2:Y:S04]  /*61f90*/  LDL.LU.64 R26, [R1+0x45b8] ;  /* 0x0045b800011a7983 */ /* 0x000ea80000300a00 */
[----:B------:R-:W2:-:S12]  /*61fa0*/  LDL.LU.64 R24, [R1+0x45b0] ;  /* 0x0045b00001187983 */ /* 0x000e980000300a00 */
        /* <DEDUP_REMOVED lines=9> */
[----:B------:R-:W4:Y:S01]  /*62040*/  LDL.LU.64 R52, [R1+0x4590] ;  /* 0x0045900001347983 */ /* 0x000f220000300a00 */
[C---:B------:R-:W-:Y:S03]  /*62050*/  HMMA.16816.F32.BF16 R40, R48.reuse, R46, R40 ;  /* 0x0000002e3028723c */ /* 0x040fe60000041828 */
        /* <DEDUP_REMOVED lines=14> */
[----:B0-----:R-:W4:Y:S04]  /*62140*/  LDL.LU R52, [R1+0x820] ;  /* 0x0008200001347983 */ /* 0x001f280000300800 */
[----:B------:R-:W4:Y:S04]  /*62150*/  LDL.LU R53, [R1+0x824] ;  /* 0x0008240001357983 */ /* 0x000f280000300800 */
[----:B------:R-:W4:Y:S04]  /*62160*/  LDL.LU R54, [R1+0x828] ;  /* 0x0008280001367983 */ /* 0x000f280000300800 */
[----:B------:R-:W4:Y:S04]  /*62170*/  LDL.LU R55, [R1+0x82c] ;  /* 0x00082c0001377983 */ /* 0x000f280000300800 */
[----:B------:R-:W-:Y:S04]  /*62180*/  STL.64 [R1+0x1390], R40 ;  /* 0x0013902801007387 */ /* 0x000fe80000100a00 */
[----:B------:R0:W-:Y:S04]  /*62190*/  STL.64 [R1+0x1398], R42 ;  /* 0x0013982a01007387 */ /* 0x0001e80000100a00 */
[----:B0-----:R-:W2:Y:S04]  /*621a0*/  LDL.LU.64 R42, [R1+0x4578] ;  /* 0x00457800012a7983 */ /* 0x001ea80000300a00 */
[----:B------:R-:W3:Y:S04]  /*621b0*/  LDL.LU.64 R40, [R1+0x4570] ;  /* 0x0045700001287983 */ /* 0x000ee80000300a00 */
[----:B------:R-:W-:Y:S04]  /*621c0*/  STL.64 [R1+0x4520], R46 ;  /* 0x0045202e01007387 */ /* 0x000fe80000100a00 */
[----:B------:R-:W-:Y:S01]  /*621d0*/  STL [R1+0x4518], R44 ;  /* 0x0045182c01007387 */ /* 0x000fe20000100800 */
        /* <DEDUP_REMOVED lines=17> */
[----:B------:R-:W3:Y:S04]  /*622f0*/  LDL.LU.64 R32, [R1+0x4550] ;  /* 0x0045500001207983 */ /* 0x000ee80000300a00 */
[----:B------:R-:W-:Y:S04]  /*62300*/  STL.64 [R1+0x43f8], R38 ;  /* 0x0043f82601007387 */ /* 0x000fe80000100a00 */
[----:B----4-:R0:W-:Y:S04]  /*62310*/  STL.64 [R1+0x43f0], R36 ;  /* 0x0043f02401007387 */ /* 0x0101e80000100a00 */
[----:B0-----:R-:W4:Y:S04]  /*62320*/  LDL.LU R36, [R1+0x840] ;  /* 0x0008400001247983 */ /* 0x001f280000300800 */
[----:B------:R-:W4:Y:S04]  /*62330*/  LDL.LU R37, [R1+0x844] ;  /* 0x0008440001257983 */ /* 0x000f280000300800 */
[----:B------:R-:W4:Y:S04]  /*62340*/  LDL.LU R38, [R1+0x848] ;  /* 0x0008480001267983 */ /* 0x000f280000300800 */
[----:B------:R-:W4:Y:S04]  /*62350*/  LDL.LU R39, [R1+0x84c] ;  /* 0x00084c0001277983 */ /* 0x000f280000300800 */
[----:B--2---:R-:W-:Y:S04]  /*62360*/  STL.64 [R1+0x43e8], R34 ;  /* 0x0043e82201007387 */ /* 0x004fe80000100a00 */
[----:B---3--:R0:W-:Y:S01]  /*62370*/  STL.64 [R1+0x43e0], R32 ;  /* 0x0043e02001007387 */ /* 0x0081e20000100a00 */
[C---:B----4-:R-:W-:Y:S08]  /*62380*/  HMMA.16816.F32.BF16 R36, R48.reuse, R34, R36 ;  /* 0x000000223024723c */ /* 0x050ff00000041824 */
[C---:B0-----:R-:W-:Y:S11]  /*62390*/  HMMA.16816.F32.BF16 R32, R48.reuse, R30, R40 ;  /* 0x0000001e3020723c */ /* 0x041ff60000041828 */
[----:B------:R-:W-:Y:S04]  /*623a0*/  STL.64 [R1+0x1360], R36 ;  /* 0x0013602401007387 */ /* 0x000fe80000100a00 */
[----:B------:R-:W-:Y:S04]  /*623b0*/  STL.64 [R1+0x1368], R38 ;  /* 0x0013682601007387 */ /* 0x000fe80000100a00 */
[----:B------:R-:W-:Y:S04]  /*623c0*/  STL.64 [R1+0x43d8], R30 ;  /* 0x0043d81e01007387 */ /* 0x000fe80000100a00 */
[----:B------:R0:W-:Y:S04]  /*623d0*/  STL.64 [R1+0x43d0], R28 ;  /* 0x0043d01c01007387 */ /* 0x0001e80000100a00 */
[----:B------:R-:W-:Y:S04]  /*623e0*/  STL.64 [R1+0x1350], R32 ;  /* 0x0013502001007387 */ /* 0x000fe80000100a00 */
[----:B------:R-:W-:Y:S04]  /*623f0*/  STL.64 [R1+0x1358], R34 ;  /* 0x0013582201007387 */ /* 0x000fe80000100a00 */
[----:B------:R-:W-:Y:S04]  /*62400*/  STL.64 [R1+0x43c8], R26 ;  /* 0x0043c81a01007387 */ /* 0x000fe80000100a00 */
[----:B------:R1:W-:Y:S01]  /*62410*/  STL.64 [R1+0x43c0], R24 ;  /* 0x0043c01801007387 */ /* 0x0003e20000100a00 */
[C---:B0-----:R-:W-:Y:S08]  /*62420*/  HMMA.16816.F32.BF16 R28, R48.reuse, R26, R52 ;  /* 0x0000001a301c723c */ /* 0x041ff00000041834 */
[----:B-1----:R-:W-:Y:S01]  /*62430*/  HMMA.16816.F32.BF16 R24, R48, R22, R56 ;  /* 0x000000163018723c */ /* 0x002fe20000041838 */
[----:B------:R-:W-:-:S02]  /*62440*/  IMAD.MOV.U32 R58, RZ, RZ, R61 ;  /* 0x000000ffff3a7224 */ /* 0x000fc400078e003d */
[----:B------:R-:W-:-:S08]  /*62450*/  IMAD.MOV.U32 R59, RZ, RZ, R60 ;  /* 0x000000ffff3b7224 */ /* 0x000fd000078e003c */
[----:B------:R0:W-:Y:S04]  /*62460*/  STL.64 [R1+0x1340], R28 ;  /* 0x0013401c01007387 */ /* 0x0001e80000100a00 */
[----:B------:R1:W-:Y:S04]  /*62470*/  STL.64 [R1+0x1348], R30 ;  /* 0x0013481e01007387 */ /* 0x0003e80000100a00 */
[----:B------:R-:W-:Y:S04]  /*62480*/  STL.64 [R1+0x1330], R24 ;  /* 0x0013301801007387 */ /* 0x000fe80000100a00 */
[----:B------:R2:W-:Y:S04]  /*62490*/  STL.64 [R1+0x1338], R26 ;  /* 0x0013381a01007387 */ /* 0x0005e80000100a00 */
[----:B------:R3:W-:Y:S04]  /*624a0*/  STL.64 [R1+0x44d0], R58 ;  /* 0x0044d03a01007387 */ /* 0x0007e80000100a00 */
[----:B------:R-:W4:Y:S04]  /*624b0*/  LDL.LU R52, [R1+0x290] ;  /* 0x0002900001347983 */ /* 0x000f280000300800 */
[----:B------:R-:W4:Y:S04]  /*624c0*/  LDL.LU R53, [R1+0x294] ;  /* 0x0002940001357983 */ /* 0x000f280000300800 */
[----:B------:R-:W2:Y:S04]  /*624d0*/  LDL.LU R54, [R1+0x298] ;  /* 0x0002980001367983 */ /* 0x000ea80000300800 */
[----:B------:R-:W2:Y:S01]  /*624e0*/  LDL.LU R55, [R1+0x29c] ;  /* 0x00029c0001377983 */ /* 0x000ea20000300800 */
[----:B------:R-:W-:-:S02]  /*624f0*/  IMAD.MOV.U32 R42, RZ, RZ, R45 ;  /* 0x000000ffff2a7224 */ /* 0x000fc400078e002d */
[----:B------:R-:W-:Y:S02]  /*62500*/  IMAD.MOV.U32 R43, RZ, RZ, R11 ;  /* 0x000000ffff2b7224 */ /* 0x000fe400078e000b */
[----:B------:R-:W-:Y:S02]  /*62510*/  IMAD.MOV.U32 R34, RZ, RZ, R10 ;  /* 0x000000ffff227224 */ /* 0x000fe400078e000a */
[----:B------:R-:W-:Y:S01]  /*62520*/  IMAD.MOV.U32 R35, RZ, RZ, R9 ;  /* 0x000000ffff237224 */ /* 0x000fe200078e0009 */
[----:B--2---:R-:W-:Y:S04]  /*62530*/  STL.64 [R1+0x44f0], R54 ;  /* 0x0044f03601007387 */ /* 0x004fe80000100a00 */
[----:B----4-:R-:W-:Y:S04]  /*62540*/  STL.64 [R1+0x44e8], R52 ;  /* 0x0044e83401007387 */ /* 0x010fe80000100a00 */
[----:B------:R-:W-:Y:S04]  /*62550*/  STL.64 [R1+0x44f8], R42 ;  /* 0x0044f82a01007387 */ /* 0x000fe80000100a00 */
[----:B------:R-:W-:Y:S04]  /*62560*/  STL.64 [R1+0x4500], R34 ;  /* 0x0045002201007387 */ /* 0x000fe80000100a00 */
[----:B0-----:R-:W2:Y:S04]  /*62570*/  LDL.LU R28, [R1+0x2b0] ;  /* 0x0002b000011c7983 */ /* 0x001ea80000300800 */
[----:B------:R-:W2:Y:S04]  /*62580*/  LDL.LU R29, [R1+0x2b4] ;  /* 0x0002b400011d7983 */ /* 0x000ea80000300800 */
[----:B-1----:R-:W4:Y:S04]  /*62590*/  LDL.LU R30, [R1+0x2b8] ;  /* 0x0002b800011e7983 */ /* 0x002f280000300800 */
[----:B------:R-:W4:Y:S01]  /*625a0*/  LDL.LU R31, [R1+0x2bc] ;  /* 0x0002bc00011f7983 */ /* 0x000f220000300800 */
[----:B------:R-:W-:-:S02]  /*625b0*/  IMAD.MOV.U32 R26, RZ, RZ, R8 ;  /* 0x000000ffff1a7224 */ /* 0x000fc400078e0008 */
[----:B------:R-:W-:Y:S01]  /*625c0*/  IMAD.MOV.U32 R27, RZ, RZ, R5 ;  /* 0x000000ffff1b7224 */ /* 0x000fe200078e0005 */
[----:B----4-:R-:W-:Y:S04]  /*625d0*/  STL.64 [R1+0x4510], R30 ;  /* 0x0045101e01007387 */ /* 0x010fe80000100a00 */
[----:B--2---:R-:W-:Y:S04]  /*625e0*/  STL.64 [R1+0x4508], R28 ;  /* 0x0045081c01007387 */ /* 0x004fe80000100a00 */
[----:B------:R-:W2:Y:S04]  /*625f0*/  LDL.LU R56, [R1+0x800] ;  /* 0x0008000001387983 */ /* 0x000ea80000300800 */
[----:B------:R-:W2:Y:S04]  /*62600*/  LDL.LU R57, [R1+0x804] ;  /* 0x0008040001397983 */ /* 0x000ea80000300800 */
[----:B---3--:R-:W2:Y:S04]  /*62610*/  LDL.LU R58, [R1+0x808] ;  /* 0x00080800013a7983 */ /* 0x008ea80000300800 */
[----:B------:R-:W2:Y:S04]  /*62620*/  LDL.LU R59, [R1+0x80c] ;  /* 0x00080c00013b7983 */ /* 0x000ea80000300800 */
[----:B------:R-:W3:Y:S04]  /*62630*/  LDL.LU R8, [R1+0x7f0] ;  /* 0x0007f00001087983 */ /* 0x000ee80000300800 */
[----:B------:R-:W3:Y:S04]  /*62640*/  LDL.LU R9, [R1+0x7f4] ;  /* 0x0007f40001097983 */ /* 0x000ee80000300800 */
[----:B------:R-:W3:Y:S04]  /*62650*/  LDL.LU R10, [R1+0x7f8] ;  /* 0x0007f800010a7983 */ /* 0x000ee80000300800 */
[----:B------:R-:W3:Y:S04]  /*62660*/  LDL.LU R11, [R1+0x7fc] ;  /* 0x0007fc00010b7983 */ /* 0x000ee80000300800 */
[----:B------:R-:W-:Y:S04]  /*62670*/  STL.64 [R1+0x4528], R26 ;  /* 0x0045281a01007387 */ /* 0x000fe80000100a00 */
[----:B------:R-:W4:Y:S04]  /*62680*/  LDL.LU R36, [R1+0x2a0] ;  /* 0x0002a00001247983 */ /* 0x000f280000300800 */
[----:B------:R-:W4:Y:S04]  /*62690*/  LDL.LU R37, [R1+0x2a4] ;  /* 0x0002a40001257983 */ /* 0x000f280000300800 */
[----:B------:R-:W2:Y:S04]  /*626a0*/  LDL.LU R38, [R1+0x2a8] ;  /* 0x0002a80001267983 */ /* 0x000ea80000300800 */
[----:B------:R-:W2:Y:S04]  /*626b0*/  LDL.LU R39, [R1+0x2ac] ;  /* 0x0002ac0001277983 */ /* 0x000ea80000300800 */
[----:B--2---:R-:W-:Y:S04]  /*626c0*/  STL.64 [R1+0x4538], R38 ;  /* 0x0045382601007387 */ /* 0x004fe80000100a00 */
[----:B----4-:R-:W-:Y:S04]  /*626d0*/  STL.64 [R1+0x4530], R36 ;  /* 0x0045302401007387 */ /* 0x010fe80000100a00 */
[----:B------:R-:W-:Y:S04]  /*626e0*/  STL.64 [R1+0x4438], R22 ;  /* 0x0044381601007387 */ /* 0x000fe80000100a00 */
[----:B------:R0:W-:Y:S04]  /*626f0*/  STL.64 [R1+0x4430], R20 ;  /* 0x0044301401007387 */ /* 0x0001e80000100a00 */
[----:B0-----:R-:W2:Y:S04]  /*62700*/  LDL.LU R20, [R1+0x2c0] ;  /* 0x0002c00001147983 */ /* 0x001ea80000300800 */
[----:B------:R-:W2:Y:S04]  /*62710*/  LDL.LU R21, [R1+0x2c4] ;  /* 0x0002c40001157983 */ /* 0x000ea80000300800 */
[----:B------:R-:W4:Y:S04]  /*62720*/  LDL.LU R22, [R1+0x2c8] ;  /* 0x0002c80001167983 */ /* 0x000f280000300800 */
[----:B------:R-:W4:Y:S01]  /*62730*/  LDL.LU R23, [R1+0x2cc] ;  /* 0x0002cc0001177983 */ /* 0x000f220000300800 */
[C---:B------:R-:W-:Y:S08]  /*62740*/  HMMA.16816.F32.BF16 R32, R48.reuse, R18, R56 ;  /* 0x000000123020723c */ /* 0x040ff00000041838 */
[----:B---3--:R-:W-:Y:S01]  /*62750*/  HMMA.16816.F32.BF16 R8, R48, R14, R8 ;  /* 0x0000000e3008723c */ /* 0x008fe20000041808 */
[----:B----4-:R-:W-:Y:S04]  /*62760*/  STL.64 [R1+0x4548], R22 ;  /* 0x0045481601007387 */ /* 0x010fe80000100a00 */
[----:B--2---:R0:W-:Y:S04]  /*62770*/  STL.64 [R1+0x4540], R20 ;  /* 0x0045401401007387 */ /* 0x0041e80000100a00 */
[----:B------:R-:W2:Y:S04]  /*62780*/  LDL.LU R36, [R1+0x7d0] ;  /* 0x0007d00001247983 */ /* 0x000ea80000300800 */
[----:B------:R-:W2:Y:S04]  /*62790*/  LDL.LU R37, [R1+0x7d4] ;  /* 0x0007d40001257983 */ /* 0x000ea80000300800 */
[----:B------:R-:W2:Y:S04]  /*627a0*/  LDL.LU R38, [R1+0x7d8] ;  /* 0x0007d80001267983 */ /* 0x000ea80000300800 */
[----:B------:R-:W2:Y:S04]  /*627b0*/  LDL.LU R39, [R1+0x7dc] ;  /* 0x0007dc0001277983 */ /* 0x000ea80000300800 */
[----:B0-----:R-:W3:Y:S04]  /*627c0*/  LDL.LU R20, [R1+0x7e0] ;  /* 0x0007e00001147983 */ /* 0x001ee80000300800 */
[----:B------:R-:W3:Y:S04]  /*627d0*/  LDL.LU R21, [R1+0x7e4] ;  /* 0x0007e40001157983 */ /* 0x000ee80000300800 */
[----:B------:R-:W3:Y:S04]  /*627e0*/  LDL.LU R22, [R1+0x7e8] ;  /* 0x0007e80001167983 */ /* 0x000ee80000300800 */
[----:B------:R-:W3:Y:S04]  /*627f0*/  LDL.LU R23, [R1+0x7ec] ;  /* 0x0007ec0001177983 */ /* 0x000ee80000300800 */
[----:B------:R-:W2:Y:S04]  /*62800*/  LDL.LU.64 R26, [R1+0x118] ;  /* 0x00011800011a7983 */ /* 0x000ea80000300a00 */
[----:B------:R-:W4:Y:S04]  /*62810*/  LDL.LU R44, [R1+0x7c0] ;  /* 0x0007c000012c7983 */ /* 0x000f280000300800 */
[----:B------:R-:W4:Y:S04]  /*62820*/  LDL.LU R45, [R1+0x7c4] ;  /* 0x0007c400012d7983 */ /* 0x000f280000300800 */
[----:B------:R-:W4:Y:S04]  /*62830*/  LDL.LU R46, [R1+0x7c8] ;  /* 0x0007c800012e7983 */ /* 0x000f280000300800 */
[----:B------:R-:W4:Y:S04]  /*62840*/  LDL.LU R47, [R1+0x7cc] ;  /* 0x0007cc00012f7983 */ /* 0x000f280000300800 */
[----:B------:R-:W4:Y:S04]  /*62850*/  LDL.LU.64 R30, [R1+0x108] ;  /* 0x00010800011e7983 */ /* 0x000f280000300a00 */
[----:B------:R-:W-:Y:S04]  /*62860*/  STL.64 [R1+0x4448], R18 ;  /* 0x0044481201007387 */ /* 0x000fe80000100a00 */
[----:B------:R-:W-:Y:S04]  /*62870*/  STL.64 [R1+0x4440], R16 ;  /* 0x0044401001007387 */ /* 0x000fe80000100a00 */
[----:B------:R0:W-:Y:S04]  /*62880*/  STL.64 [R1+0x1320], R32 ;  /* 0x0013202001007387 */ /* 0x0001e80000100a00 */
[----:B------:R1:W-:Y:S04]  /*62890*/  STL.64 [R1+0x1328], R34 ;  /* 0x0013282201007387 */ /* 0x0003e80000100a00 */
[----:B0-----:R-:W4:Y:S04]  /*628a0*/  LDL.LU R32, [R1+0x7b0] ;  /* 0x0007b00001207983 */ /* 0x001f280000300800 */
[----:B------:R-:W-:Y:S04]  /*628b0*/  STL.64 [R1+0x1310], R8 ;  /* 0x0013100801007387 */ /* 0x000fe80000100a00 */
[----:B------:R0:W-:Y:S04]  /*628c0*/  STL.64 [R1+0x1318], R10 ;  /* 0x0013180a01007387 */ /* 0x0001e80000100a00 */
[----:B------:R-:W4:Y:S04]  /*628d0*/  LDL.LU R33, [R1+0x7b4] ;  /* 0x0007b40001217983 */ /* 0x000f280000300800 */
[----:B-1----:R-:W4:Y:S04]  /*628e0*/  LDL.LU R34, [R1+0x7b8] ;  /* 0x0007b80001227983 */ /* 0x002f280000300800 */
[----:B------:R-:W4:Y:S04]  /*628f0*/  LDL.LU R35, [R1+0x7bc] ;  /* 0x0007bc0001237983 */ /* 0x000f280000300800 */
[----:B------:R-:W4:Y:S04]  /*62900*/  LDL.LU.64 R42, [R1+0x128] ;  /* 0x00012800012a7983 */ /* 0x000f280000300a00 */
[----:B------:R-:W4:Y:S04]  /*62910*/  LDL.LU R52, [R1+0x410] ;  /* 0x0004100001347983 */ /* 0x000f280000300800 */
[----:B------:R-:W4:Y:S04]  /*62920*/  LDL.LU R53, [R1+0x414] ;  /* 0x0004140001357983 */ /* 0x000f280000300800 */
[----:B------:R-:W4:Y:S04]  /*62930*/  LDL.LU R54, [R1+0x418] ;  /* 0x0004180001367983 */ /* 0x000f280000300800 */
[----:B------:R-:W4:Y:S04]  /*62940*/  LDL.LU R55, [R1+0x41c] ;  /* 0x00041c0001377983 */ /* 0x000f280000300800 */
[----:B0-----:R-:W4:Y:S04]  /*62950*/  LDL.LU.64 R10, [R1+0x138] ;  /* 0x00013800010a7983 */ /* 0x001f280000300a00 */
[----:B------:R-:W4:Y:S04]  /*62960*/  LDL.LU R56, [R1+0x2f0] ;  /* 0x0002f00001387983 */ /* 0x000f280000300800 */
[----:B------:R-:W4:Y:S04]  /*62970*/  LDL.LU R57, [R1+0x2f4] ;  /* 0x0002f40001397983 */ /* 0x000f280000300800 */
[----:B------:R-:W4:Y:S04]  /*62980*/  LDL.LU R58, [R1+0x2f8] ;  /* 0x0002f800013a7983 */ /* 0x000f280000300800 */
[----:B------:R-:W4:Y:S04]  /*62990*/  LDL.LU R59, [R1+0x2fc] ;  /* 0x0002fc00013b7983 */ /* 0x000f280000300800 */
[----:B------:R-:W-:Y:S04]  /*629a0*/  STL.64 [R1+0x4458], R14 ;  /* 0x0044580e01007387 */ /* 0x000fe80000100a00 */
[----:B------:R0:W-:Y:S01]  /*629b0*/  STL.64 [R1+0x4450], R12 ;  /* 0x0044500c01007387 */ /* 0x0001e20000100a00 */
[----:B------:R-:W-:-:S03]  /*629c0*/  IMAD.MOV.U32 R18, RZ, RZ, R4 ;  /* 0x000000ffff127224 */ /* 0x000fc600078e0004 */
[----:B0-----:R-:W4:Y:S04]  /*629d0*/  LDL.LU R12, [R1+0x2d0] ;  /* 0x0002d000010c7983 */ /* 0x001f280000300800 */
[----:B------:R-:W4:Y:S04]  /*629e0*/  LDL.LU R13, [R1+0x2d4] ;  /* 0x0002d400010d7983 */ /* 0x000f280000300800 */
[----:B------:R-:W4:Y:S04]  /*629f0*/  LDL.LU R14, [R1+0x2d8] ;  /* 0x0002d800010e7983 */ /* 0x000f280000300800 */
[----:B------:R-:W4:Y:S01]  /*62a00*/  LDL.LU R15, [R1+0x2dc] ;  /* 0x0002dc00010f7983 */ /* 0x000f220000300800 */
[C---:B---3--:R-:W-:Y:S08]  /*62a10*/  HMMA.16816.F32.BF16 R20, R48.reuse, R6, R20 ;  /* 0x000000063014723c */ /* 0x048ff00000041814 */
[C---:B--2---:R-:W-:Y:S08]  /*62a20*/  HMMA.16816.F32.BF16 R36, R48.reuse, R26, R36 ;  /* 0x0000001a3024723c */ /* 0x044ff00000041824 */
[----:B----4-:R-:W-:Y:S01]  /*62a30*/  HMMA.16816.F32.BF16 R44, R48, R30, R44 ;  /* 0x0000001e302c723c */ /* 0x010fe2000004182c */
[----:B------:R-:W-:-:S02]  /*62a40*/  IMAD.MOV.U32 R4, RZ, RZ, R26 ;  /* 0x000000ffff047224 */ /* 0x000fc400078e001a */
[----:B------:R-:W-:Y:S01]  /*62a50*/  IMAD.MOV.U32 R61, RZ, RZ, R27 ;  /* 0x000000ffff3d7224 */ /* 0x000fe200078e001b */
[----:B------:R-:W-:Y:S04]  /*62a60*/  STL.64 [R1+0x1300], R20 ;  /* 0x0013001401007387 */ /* 0x000fe80000100a00 */
[----:B------:R0:W-:Y:S04]  /*62a70*/  STL.64 [R1+0x1308], R22 ;  /* 0x0013081601007387 */ /* 0x0001e80000100a00 */
[----:B0-----:R-:W2:Y:S04]  /*62a80*/  LDL.LU.64 R22, [R1+0x4548] ;  /* 0x0045480001167983 */ /* 0x001ea80000300a00 */
[----:B------:R-:W2:Y:S04]  /*62a90*/  LDL.LU.64 R20, [R1+0x4540] ;  /* 0x0045400001147983 */ /* 0x000ea80000300a00 */
[----:B------:R-:W-:Y:S04]  /*62aa0*/  STL.64 [R1+0x12f0], R36 ;  /* 0x0012f02401007387 */ /* 0x000fe80000100a00 */
[----:B------:R0:W-:Y:S04]  /*62ab0*/  STL.64 [R1+0x12f8], R38 ;  /* 0x0012f82601007387 */ /* 0x0001e80000100a00 */
[----:B0-----:R-:W3:Y:S04]  /*62ac0*/  LDL.LU.64 R38, [R1+0x4538] ;  /* 0x0045380001267983 */ /* 0x001ee80000300a00 */
[----:B------:R-:W3:Y:S04]  /*62ad0*/  LDL.LU.64 R36, [R1+0x4530] ;  /* 0x0045300001247983 */ /* 0x000ee80000300a00 */
[----:B------:R-:W2:Y:S04]  /*62ae0*/  LDL.LU.64 R26, [R1+0x4528] ;  /* 0x00452800011a7983 */ /* 0x000ea80000300a00 */
[----:B------:R-:W-:Y:S04]  /*62af0*/  STL.64 [R1+0x12e0], R44 ;  /* 0x0012e02c01007387 */ /* 0x000fe80000100a00 */
[----:B------:R0:W-:Y:S04]  /*62b00*/  STL.64 [R1+0x12e8], R46 ;  /* 0x0012e82e01007387 */ /* 0x0001e80000100a00 */
[----:B0-----:R-:W4:Y:S04]  /*62b10*/  LDL.LU.64 R46, [R1+0x4520] ;  /* 0x00452000012e7983 */ /* 0x001f280000300a00 */
[----:B------:R-:W2:Y:S01]  /*62b20*/  LDL.LU R44, [R1+0x4518] ;  /* 0x00451800012c7983 */ /* 0x000ea20000300800 */
[C---:B------:R-:W-:Y:S08]  /*62b30*/  HMMA.16816.F32.BF16 R32, R48.reuse, R42, R32 ;  /* 0x0000002a3020723c */ /* 0x040ff00000041820 */
[----:B------:R-:W-:Y:S01]  /*62b40*/  HMMA.16816.F32.BF16 R48, R48, R10, R52 ;  /* 0x0000000a3030723c */ /* 0x000fe20000041834 */
[----:B------:R-:W-:Y:S01]  /*62b50*/  MOV R5, R31 ;  /* 0x0000001f00057202 */ /* 0x000fe20000000f00 */
[----:B------:R-:W-:-:S02]  /*62b60*/  IMAD.MOV.U32 R45, RZ, RZ, R30 ;  /* 0x000000ffff2d7224 */ /* 0x000fc400078e001e */
[----:B------:R-:W3:Y:S04]  /*62b70*/  LDL.LU.64 R30, [R1+0x4510] ;  /* 0x00451000011e7983 */ /* 0x000ee80000300a00 */
[----:B------:R-:W3:Y:S04]  /*62b80*/  LDL.LU.64 R28, [R1+0x4508] ;  /* 0x00450800011c7983 */ /* 0x000ee80000300a00 */
[----:B------:R0:W-:Y:S04]  /*62b90*/  STL.64 [R1+0x4478], R6 ;  /* 0x0044780601007387 */ /* 0x0001e80000100a00 */
[----:B------:R-:W-:Y:S01]  /*62ba0*/  STL.64 [R1+0x4470], R4 ;  /* 0x0044700401007387 */ /* 0x000fe20000100a00 */
[----:B------:R-:W-:-:S02]  /*62bb0*/  IMAD.MOV.U32 R19, RZ, RZ, R3 ;  /* 0x000000ffff137224 */ /* 0x000fc400078e0003 */
[----:B------:R-:W-:Y:S02]  /*62bc0*/  IMAD.MOV.U32 R60, RZ, RZ, R10 ;  /* 0x000000ffff3c7224 */ /* 0x000fe400078e000a */
[----:B------:R-:W-:Y:S02]  /*62bd0*/  IMAD.MOV.U32 R3, RZ, RZ, R11 ;  /* 0x000000ffff037224 */ /* 0x000fe400078e000b */
[----:B0-----:R-:W-:Y:S02]  /*62be0*/  IMAD.MOV.U32 R6, RZ, RZ, R2 ;  /* 0x000000ffff067224 */ /* 0x001fe400078e0002 */
[----:B------:R-:W-:Y:S02]  /*62bf0*/  IMAD.MOV.U32 R7, RZ, RZ, R0 ;  /* 0x000000ffff077224 */ /* 0x000fe400078e0000 */
[----:B------:R-:W-:Y:S02]  /*62c00*/  IMAD.MOV.U32 R2, RZ, RZ, R42 ;  /* 0x000000ffff027224 */ /* 0x000fe400078e002a */
[----:B------:R-:W-:Y:S01]  /*62c10*/  IMAD.MOV.U32 R0, RZ, RZ, R43 ;  /* 0x000000ffff007224 */ /* 0x000fe200078e002b */
[----:B----4-:R-:W-:Y:S04]  /*62c20*/  STL.64 [R1+0x4468], R46 ;  /* 0x0044682e01007387 */ /* 0x010fe80000100a00 */
[----:B--2---:R0:W-:Y:S04]  /*62c30*/  STL.64 [R1+0x4460], R44 ;  /* 0x0044602c01007387 */ /* 0x0041e80000100a00 */
[----:B0-----:R-:W2:Y:S04]  /*62c40*/  LDL.LU R44, [R1+0x2e0] ;  /* 0x0002e000012c7983 */ /* 0x001ea80000300800 */
[----:B------:R-:W2:Y:S04]  /*62c50*/  LDL.LU R45, [R1+0x2e4] ;  /* 0x0002e400012d7983 */ /* 0x000ea80000300800 */
[----:B------:R-:W2:Y:S04]  /*62c60*/  LDL.LU R46, [R1+0x2e8] ;  /* 0x0002e800012e7983 */ /* 0x000ea80000300800 */
[----:B------:R-:W2:Y:S04]  /*62c70*/  LDL.LU R47, [R1+0x2ec] ;  /* 0x0002ec00012f7983 */ /* 0x000ea80000300800 */
[----:B------:R-:W-:Y:S04]  /*62c80*/  STL.64 [R1+0x12d0], R32 ;  /* 0x0012d02001007387 */ /* 0x000fe80000100a00 */
[----:B------:R0:W-:Y:S04]  /*62c90*/  STL.64 [R1+0x12d8], R34 ;  /* 0x0012d82201007387 */ /* 0x0001e80000100a00 */
[----:B0-----:R-:W3:Y:S04]  /*62ca0*/  LDL.LU.64 R34, [R1+0x4500] ;  /* 0x0045000001227983 */ /* 0x001ee80000300a00 */
[----:B------:R-:W4:Y:S04]  /*62cb0*/  LDL.LU.64 R42, [R1+0x44f8] ;  /* 0x0044f800012a7983 */ /* 0x000f280000300a00 */
[----:B------:R-:W2:Y:S04]  /*62cc0*/  LDL.LU.64 R54, [R1+0x44f0] ;  /* 0x0044f00001367983 */ /* 0x000ea80000300a00 */
[----:B------:R-:W2:Y:S04]  /*62cd0*/  LDL.LU.64 R52, [R1+0x44e8] ;  /* 0x0044e80001347983 */ /* 0x000ea80000300a00 */
[----:B------:R-:W-:Y:S04]  /*62ce0*/  STL.64 [R1+0x1150], R48 ;  /* 0x0011503001007387 */ /* 0x000fe80000100a00 */
[----:B------:R0:W-:Y:S04]  /*62cf0*/  STL.64 [R1+0x1158], R50 ;  /* 0x0011583201007387 */ /* 0x0001e80000100a00 */
[----:B------:R-:W2:Y:S04]  /*62d00*/  LDL.LU.64 R10, [R1+0x44e0] ;  /* 0x0044e000010a7983 */ /* 0x000ea80000300a00 */
[----:B------:R-:W2:Y:S04]  /*62d10*/  LDL.LU.64 R8, [R1+0x44d8] ;  /* 0x0044d80001087983 */ /* 0x000ea80000300a00 */
[----:B0-----:R-:W2:Y:S04]  /*62d20*/  LDL.LU R50, [R1+0xf8] ;  /* 0x0000f80001327983 */ /* 0x001ea80000300800 */
[----:B------:R-:W2:Y:S02]  /*62d30*/  LDL.LU R51, [R1+0xfc] ;  /* 0x0000fc0001337983 */ /* 0x000ea40000300800 */
[C---:B--2---:R-:W-:Y:S02]  /*62d40*/  HMMA.16816.F32.BF16 R48, R8.reuse, R50, R56 ;  /* 0x000000320830723c */ /* 0x044fe40000041838 */
[----:B------:R-:W2:Y:S06]  /*62d50*/  LDL.LU.64 R58, [R1+0x44d0] ;  /* 0x0044d000013a7983 */ /* 0x000eac0000300a00 */
[C---:B------:R-:W-:Y:S08]  /*62d60*/  HMMA.16816.F32.BF16 R44, R8.reuse, R6, R44 ;  /* 0x00000006082c723c */ /* 0x040ff0000004182c */
[C---:B------:R-:W-:Y:S08]  /*62d70*/  HMMA.16816.F32.BF16 R12, R8.reuse, R18, R12 ;  /* 0x00000012080c723c */ /* 0x040ff0000004180c */
[C---:B------:R-:W-:Y:S08]  /*62d80*/  HMMA.16816.F32.BF16 R4, R8.reuse, R26, R20 ;  /* 0x0000001a0804723c */ /* 0x040ff00000041814 */
[C---:B---3--:R-:W-:Y:S01]  /*62d90*/  HMMA.16816.F32.BF16 R16, R8.reuse, R34, R28 ;  /* 0x000000220810723c */ /* 0x048fe2000004181c */
[----:B------:R-:W-:Y:S04]  /*62da0*/  STL.64 [R1+0x750], R48 ;  /* 0x0007503001007387 */ /* 0x000fe80000100a00 */
[----:B------:R-:W-:Y:S04]  /*62db0*/  STL.64 [R1+0x758], R50 ;  /* 0x0007583201007387 */ /* 0x000fe80000100a00 */
[----:B------:R-:W-:Y:S04]  /*62dc0*/  STL.64 [R1+0x740], R44 ;  /* 0x0007402c01007387 */ /* 0x000fe80000100a00 */
[----:B------:R-:W-:Y:S04]  /*62dd0*/  STL.64 [R1+0x748], R46 ;  /* 0x0007482e01007387 */ /* 0x000fe80000100a00 */
[----:B------:R-:W-:Y:S04]  /*62de0*/  STL.64 [R1+0x730], R12 ;  /* 0x0007300c01007387 */ /* 0x000fe80000100a00 */
[----:B------:R4:W-:Y:S04]  /*62df0*/  STL.64 [R1+0x738], R14 ;  /* 0x0007380e01007387 */ /* 0x0009e80000100a00 */
[----:B------:R-:W-:Y:S04]  /*62e00*/  STL.64 [R1+0x720], R4 ;  /* 0x0007200401007387 */ /* 0x000fe80000100a00 */
[----:B------:R2:W-:Y:S01]  /*62e10*/  STL.64 [R1+0x728], R6 ;  /* 0x0007280601007387 */ /* 0x0005e20000100a00 */
[C---:B----4-:R-:W-:Y:S03]  /*62e20*/  HMMA.16816.F32.BF16 R12, R8.reuse, R42, R36 ;  /* 0x0000002a080c723c */ /* 0x050fe60000041824 */
[----:B------:R-:W-:Y:S04]  /*62e30*/  STL.64 [R1+0x710], R16 ;  /* 0x0007101001007387 */ /* 0x000fe80000100a00 */
[----:B------:R0:W-:Y:S01]  /*62e40*/  STL.64 [R1+0x718], R18 ;  /* 0x0007181201007387 */ /* 0x0001e20000100a00 */
[C---:B--2---:R-:W-:Y:S03]  /*62e50*/  HMMA.16816.F32.BF16 R4, R8.reuse, R58, R52 ;  /* 0x0000003a0804723c */ /* 0x044fe60000041834 */
[----:B------:R-:W2:Y:S08]  /*62e60*/  LDL.LU R52, [R1+0x1f0] ;  /* 0x0001f00001347983 */ /* 0x000eb00000300800 */
[----:B------:R1:W-:Y:S04]  /*62e70*/  STL.64 [R1+0x700], R12 ;  /* 0x0007000c01007387 */ /* 0x0003e80000100a00 */
[----:B------:R3:W-:Y:S04]  /*62e80*/  STL.64 [R1+0x708], R14 ;  /* 0x0007080e01007387 */ /* 0x0007e80000100a00 */
[----:B------:R-:W-:Y:S04]  /*62e90*/  STL.64 [R1+0x6f0], R4 ;  /* 0x0006f00401007387 */ /* 0x000fe80000100a00 */
[----:B------:R-:W-:Y:S04]  /*62ea0*/  STL.64 [R1+0x6f8], R6 ;  /* 0x0006f80601007387 */ /* 0x000fe80000100a00 */
[----:B------:R-:W2:Y:S04]  /*62eb0*/  LDL.LU R53, [R1+0x1f4] ;  /* 0x0001f40001357983 */ /* 0x000ea80000300800 */
[----:B------:R-:W4:Y:S04]  /*62ec0*/  LDL.LU R54, [R1+0x1f8] ;  /* 0x0001f80001367983 */ /* 0x000f280000300800 */
[----:B------:R-:W4:Y:S04]  /*62ed0*/  LDL.LU R55, [R1+0x1fc] ;  /* 0x0001fc0001377983 */ /* 0x000f280000300800 */
[----:B----4-:R4:W-:Y:S04]  /*62ee0*/  STL.64 [R1+0x4488], R54 ;  /* 0x0044883601007387 */ /* 0x0109e80000100a00 */
[----:B--2---:R2:W-:Y:S04]  /*62ef0*/  STL.64 [R1+0x4480], R52 ;  /* 0x0044803401007387 */ /* 0x0045e80000100a00 */
[----:B------:R-:W2:Y:S04]  /*62f00*/  LDL.LU R58, [R1+0x8] ;  /* 0x00000800013a7983 */ /* 0x000ea80000300800 */
[----:B------:R-:W2:Y:S04]  /*62f10*/  LDL.LU R59, [R1+0xc] ;  /* 0x00000c00013b7983 */ /* 0x000ea80000300800 */
[----:B--2---:R-:W-:Y:S04]  /*62f20*/  STL.64 [R1+0x4490], R58 ;  /* 0x0044903a01007387 */ /* 0x004fe80000100a00 */
[----:B------:R-:W2:Y:S04]  /*62f30*/  LDL.LU R20, [R1+0x200] ;  /* 0x0002000001147983 */ /* 0x000ea80000300800 */
[----:B------:R-:W2:Y:S04]  /*62f40*/  LDL.LU R21, [R1+0x204] ;  /* 0x0002040001157983 */ /* 0x000ea80000300800 */
[----:B------:R-:W2:Y:S04]  /*62f50*/  LDL.LU R22, [R1+0x208] ;  /* 0x0002080001167983 */ /* 0x000ea80000300800 */
[----:B------:R-:W2:Y:S04]  /*62f60*/  LDL.LU R23, [R1+0x20c] ;  /* 0x00020c0001177983 */ /* 0x000ea80000300800 */
[----:B--2---:R-:W-:Y:S04]  /*62f70*/  STL.64 [R1+0x44a0], R22 ;  /* 0x0044a01601007387 */ /* 0x004fe80000100a00 */
[----:B------:R-:W-:Y:S04]  /*62f80*/  STL.64 [R1+0x4498], R20 ;  /* 0x0044981401007387 */ /* 0x000fe80000100a00 */
[----:B0-----:R-:W2:Y:S04]  /*62f90*/  LDL.LU R18, [R1+0x18] ;  /* 0x0000180001127983 */ /* 0x001ea80000300800 */
[----:B------:R-:W2:Y:S04]  /*62fa0*/  LDL.LU R19, [R1+0x1c] ;  /* 0x00001c0001137983 */ /* 0x000ea80000300800 */
[----:B--2---:R-:W-:Y:S04]  /*62fb0*/  STL.64 [R1+0x44a8], R18 ;  /* 0x0044a81201007387 */ /* 0x004fe80000100a00 */
[----:B-1----:R-:W2:Y:S04]  /*62fc0*/  LDL.LU R12, [R1+0x210] ;  /* 0x00021000010c7983 */ /* 0x002ea80000300800 */
[----:B------:R-:W2:Y:S04]  /*62fd0*/  LDL.LU R13, [R1+0x214] ;  /* 0x00021400010d7983 */ /* 0x000ea80000300800 */
[----:B---3--:R-:W3:Y:S04]  /*62fe0*/  LDL.LU R14, [R1+0x218] ;  /* 0x00021800010e7983 */ /* 0x008ee80000300800 */
[----:B------:R-:W3:Y:S04]  /*62ff0*/  LDL.LU R15, [R1+0x21c] ;  /* 0x00021c00010f7983 */ /* 0x000ee80000300800 */
[----:B---3--:R-:W-:Y:S04]  /*63000*/  STL.64 [R1+0x44b8], R14 ;  /* 0x0044b80e01007387 */ /* 0x008fe80000100a00 */
[----:B--2---:R-:W-:Y:S04]  /*63010*/  STL.64 [R1+0x44b0], R12 ;  /* 0x0044b00c01007387 */ /* 0x004fe80000100a00 */
[----:B------:R-:W2:Y:S04]  /*63020*/  LDL.LU R46, [R1+0x28] ;  /* 0x00002800012e7983 */ /* 0x000ea80000300800 */
[----:B------:R-:W2:Y:S04]  /*63030*/  LDL.LU R47, [R1+0x2c] ;  /* 0x00002c00012f7983 */ /* 0x000ea80000300800 */
[----:B--2---:R-:W-:Y:S04]  /*63040*/  STL.64 [R1+0x44c0], R46 ;  /* 0x0044c02e01007387 */ /* 0x004fe80000100a00 */
[----:B----4-:R-:W2:Y:S04]  /*63050*/  LDL.LU R54, [R1+0x38] ;  /* 0x0000380001367983 */ /* 0x010ea80000300800 */
[----:B------:R-:W2:Y:S04]  /*63060*/  LDL.LU R55, [R1+0x3c] ;  /* 0x00003c0001377983 */ /* 0x000ea80000300800 */
[----:B--2---:R0:W-:Y:S04]  /*63070*/  STL.64 [R1+0x44c8], R54 ;  /* 0x0044c83601007387 */ /* 0x0041e80000100a00 */
[----:B------:R-:W2:Y:S04]  /*63080*/  LDL.LU R38, [R1+0x78] ;  /* 0x0000780001267983 */ /* 0x000ea80000300800 */
[----:B------:R-:W2:Y:S04]  /*63090*/  LDL.LU R39, [R1+0x7c] ;  /* 0x00007c0001277983 */ /* 0x000ea80000300800 */
        /* <DEDUP_REMOVED lines=8> */
[----:B0-----:R-:W3:Y:S04]  /*63120*/  LDL.LU R54, [R1+0x288] ;  /* 0x0002880001367983 */ /* 0x001ee80000300800 */
        /* <DEDUP_REMOVED lines=31> */
[C---:B---3--:R-:W-:Y:S03]  /*63320*/  HMMA.16816.F32.BF16 R48, R8.reuse, R50, R52 ;  /* 0x000000320830723c */ /* 0x048fe60000041834 */
[----:B------:R-:W3:Y:S05]  /*63330*/  LDL.LU.64 R54, [R1+0x44c8] ;  /* 0x0044c80001367983 */ /* 0x000eea0000300a00 */
[C---:B--2---:R-:W-:Y:S01]  /*63340*/  HMMA.16816.F32.BF16 R32, R8.reuse, R38, R32 ;  /* 0x000000260820723c */ /* 0x044fe20000041820 */
[----:B------:R-:W2:Y:S07]  /*63350*/  LDL.LU R36, [R1+0x1c0] ;  /* 0x0001c00001247983 */ /* 0x000eae0000300800 */
[C---:B----4-:R-:W-:Y:S03]  /*63360*/  HMMA.16816.F32.BF16 R28, R8.reuse, R30, R44 ;  /* 0x0000001e081c723c */ /* 0x050fe6000004182c */
[----:B------:R-:W-:Y:S04]  /*63370*/  STL.64 [R1+0x6e0], R48 ;  /* 0x0006e03001007387 */ /* 0x000fe80000100a00 */
[----:B------:R-:W-:Y:S04]  /*63380*/  STL.64 [R1+0x6e8], R50 ;  /* 0x0006e83201007387 */ /* 0x000fe80000100a00 */
[----:B------:R0:W-:Y:S04]  /*63390*/  STL.64 [R1+0x6d0], R32 ;  /* 0x0006d02001007387 */ /* 0x0001e80000100a00 */
[----:B------:R1:W-:Y:S04]  /*633a0*/  STL.64 [R1+0x6d8], R34 ;  /* 0x0006d82201007387 */ /* 0x0003e80000100a00 */
[----:B------:R-:W2:Y:S04]  /*633b0*/  LDL.LU R37, [R1+0x1c4] ;  /* 0x0001c40001257983 */ /* 0x000ea80000300800 */
[----:B------:R-:W2:Y:S01]  /*633c0*/  LDL.LU R38, [R1+0x1c8] ;  /* 0x0001c80001267983 */ /* 0x000ea20000300800 */
[C---:B------:R-:W-:Y:S03]  /*633d0*/  HMMA.16816.F32.BF16 R16, R8.reuse, R18, R12 ;  /* 0x000000120810723c */ /* 0x040fe6000004180c */
[----:B------:R-:W2:Y:S05]  /*633e0*/  LDL.LU R39, [R1+0x1cc] ;  /* 0x0001cc0001277983 */ /* 0x000eaa0000300800 */
[C---:B------:R-:W-:Y:S01]  /*633f0*/  HMMA.16816.F32.BF16 R24, R8.reuse, R26, R20 ;  /* 0x0000001a0818723c */ /* 0x040fe20000041814 */
[----:B0-----:R-:W4:Y:S04]  /*63400*/  LDL.LU R32, [R1+0x1b0] ;  /* 0x0001b00001207983 */ /* 0x001f280000300800 */
[----:B------:R-:W4:Y:S04]  /*63410*/  LDL.LU R33, [R1+0x1b4] ;  /* 0x0001b40001217983 */ /* 0x000f280000300800 */
[----:B-1----:R-:W4:Y:S04]  /*63420*/  LDL.LU R34, [R1+0x1b8] ;  /* 0x0001b80001227983 */ /* 0x002f280000300800 */
[----:B------:R-:W4:Y:S04]  /*63430*/  LDL.LU R35, [R1+0x1bc] ;  /* 0x0001bc0001237983 */ /* 0x000f280000300800 */
[----:B------:R-:W2:Y:S04]  /*63440*/  LDL.LU R48, [R1+0x160] ;  /* 0x0001600001307983 */ /* 0x000ea80000300800 */
[----:B------:R-:W2:Y:S04]  /*63450*/  LDL.LU R49, [R1+0x164] ;  /* 0x0001640001317983 */ /* 0x000ea80000300800 */
[----:B------:R-:W2:Y:S04]  /*63460*/  LDL.LU R50, [R1+0x168] ;  /* 0x0001680001327983 */ /* 0x000ea80000300800 */
[----:B------:R-:W2:Y:S04]  /*63470*/  LDL.LU R51, [R1+0x16c] ;  /* 0x00016c0001337983 */ /* 0x000ea80000300800 */
[----:B------:R-:W2:Y:S04]  /*63480*/  LDL.LU.64 R46, [R1+0x44c0] ;  /* 0x0044c000012e7983 */ /* 0x000ea80000300a00 */
[----:B------:R0:W-:Y:S04]  /*63490*/  STL.64 [R1+0x6c0], R28 ;  /* 0x0006c01c01007387 */ /* 0x0001e80000100a00 */
[----:B------:R1:W-:Y:S04]  /*634a0*/  STL.64 [R1+0x6c8], R30 ;  /* 0x0006c81e01007387 */ /* 0x0003e80000100a00 */
[----:B0-----:R-:W4:Y:S04]  /*634b0*/  LDL.LU R28, [R1+0x1a0] ;  /* 0x0001a000011c7983 */ /* 0x001f280000300800 */
[----:B------:R-:W4:Y:S04]  /*634c0*/  LDL.LU R29, [R1+0x1a4] ;  /* 0x0001a400011d7983 */ /* 0x000f280000300800 */
[----:B-1----:R-:W4:Y:S04]  /*634d0*/  LDL.LU R30, [R1+0x1a8] ;  /* 0x0001a800011e7983 */ /* 0x002f280000300800 */
[----:B------:R-:W4:Y:S04]  /*634e0*/  LDL.LU R31, [R1+0x1ac] ;  /* 0x0001ac00011f7983 */ /* 0x000f280000300800 */
[----:B------:R-:W4:Y:S04]  /*634f0*/  LDL.LU.64 R14, [R1+0x44b8] ;  /* 0x0044b800010e7983 */ /* 0x000f280000300a00 */
[----:B------:R-:W4:Y:S04]  /*63500*/  LDL.LU.64 R12, [R1+0x44b0] ;  /* 0x0044b000010c7983 */ /* 0x000f280000300a00 */
[----:B------:R-:W-:Y:S04]  /*63510*/  STL.64 [R1+0x6b0], R16 ;  /* 0x0006b01001007387 */ /* 0x000fe80000100a00 */
[----:B------:R0:W-:Y:S04]  /*63520*/  STL.64 [R1+0x6b8], R18 ;  /* 0x0006b81201007387 */ /* 0x0001e80000100a00 */
[----:B0-----:R-:W4:Y:S04]  /*63530*/  LDL.LU.64 R18, [R1+0x44a8] ;  /* 0x0044a80001127983 */ /* 0x001f280000300a00 */
[----:B------:R-:W4:Y:S04]  /*63540*/  LDL.LU.64 R22, [R1+0x44a0] ;  /* 0x0044a00001167983 */ /* 0x000f280000300a00 */
[----:B------:R-:W4:Y:S04]  /*63550*/  LDL.LU.64 R20, [R1+0x4498] ;  /* 0x0044980001147983 */ /* 0x000f280000300a00 */
[----:B------:R0:W-:Y:S04]  /*63560*/  STL.64 [R1+0x6a0], R24 ;  /* 0x0006a01801007387 */ /* 0x0001e80000100a00 */
[----:B------:R1:W-:Y:S04]  /*63570*/  STL.64 [R1+0x6a8], R26 ;  /* 0x0006a81a01007387 */ /* 0x0003e80000100a00 */
[----:B0-----:R-:W4:Y:S04]  /*63580*/  LDL.LU R24, [R1+0x190] ;  /* 0x0001900001187983 */ /* 0x001f280000300800 */
[----:B------:R-:W4:Y:S04]  /*63590*/  LDL.LU R25, [R1+0x194] ;  /* 0x0001940001197983 */ /* 0x000f280000300800 */
[----:B-1----:R-:W4:Y:S04]  /*635a0*/  LDL.LU R26, [R1+0x198] ;  /* 0x00019800011a7983 */ /* 0x002f280000300800 */
[----:B------:R-:W4:Y:S01]  /*635b0*/  LDL.LU R27, [R1+0x19c] ;  /* 0x00019c00011b7983 */ /* 0x000f220000300800 */
[----:B---3--:R-:W-:Y:S03]  /*635c0*/  HMMA.16816.F32.BF16 R52, R8, R54, R56 ;  /* 0x000000360834723c */ /* 0x008fe60000041838 */
[----:B------:R-:W3:-:S15]  /*635d0*/  LDL.LU.64 R58, [R1+0x4490] ;  /* 0x00449000013a7983 */ /* 0x000ede0000300a00 */
[----:B------:R-:W-:Y:S01]  /*635e0*/  NOP ;  /* 0x0000000000007918 */ /* 0x000fe20000000000 */
[----:B------:R-:W-:Y:S04]  /*635f0*/  STL.64 [R1+0x690], R52 ;  /* 0x0006903401007387 */ /* 0x000fe80000100a00 */
[----:B------:R0:W-:Y:S04]  /*63600*/  STL.64 [R1+0x698], R54 ;  /* 0x0006983601007387 */ /* 0x0001e80000100a00 */
[----:B0-----:R-:W3:Y:S04]  /*63610*/  LDL.LU.64 R54, [R1+0x4488] ;  /* 0x0044880001367983 */ /* 0x001ee80000300a00 */
[----:B------:R-:W3:Y:S01]  /*63620*/  LDL.LU.64 R52, [R1+0x4480] ;  /* 0x0044800001347983 */ /* 0x000ee20000300a00 */
[----:B--2---:R-:W-:Y:S03]  /*63630*/  HMMA.16816.F32.BF16 R44, R8, R46, R4 ;  /* 0x0000002e082c723c */ /* 0x004fe60000041804 */
[----:B------:R-:W2:Y:S04]  /*63640*/  LDL.LU.64 R6, [R1+0x4478] ;  /* 0x0044780001067983 */ /* 0x000ea80000300a00 */
[----:B------:R-:W2:-:S12]  /*63650*/  LDL.LU.64 R4, [R1+0x4470] ;  /* 0x0044700001047983 */ /* 0x000e980000300a00 */
[----:B------:R-:W-:Y:S01]  /*63660*/  STL.64 [R1+0x680], R44 ;  /* 0x0006802c01007387 */ /* 0x000fe20000100a00 */
[C---:B----4-:R-:W-:Y:S03]  /*63670*/  HMMA.16816.F32.BF16 R16, R8.reuse, R18, R12 ;  /* 0x000000120810723c */ /* 0x050fe6000004180c */
        /* <DEDUP_REMOVED lines=8> */
[----:B------:R-:W2:Y:S01]  /*63700*/  LDL.LU.64 R16, [R1+0x4440] ;  /* 0x0044400001107983 */ /* 0x000ea20000300a00 */
[----:B---3--:R-:W-:Y:S03]  /*63710*/  HMMA.16816.F32.BF16 R56, R8, R58, R20 ;  /* 0x0000003a0838723c */ /* 0x008fe60000041814 */
[----:B------:R-:W3:Y:S04]  /*63720*/  LDL.LU.64 R22, [R1+0x4438] ;  /* 0x0044380001167983 */ /* 0x000ee80000300a00 */
        /* <DEDUP_REMOVED lines=17> */
[----:B---3--:R0:W-:Y:S04]  /*63840*/  STL.64 [R1+0x4398], R52 ;  /* 0x0043983401007387 */ /* 0x0081e80000100a00 */
[----:B0-----:R-:W4:Y:S04]  /*63850*/  LDL.LU R52, [R1+0x1d0] ;  /* 0x0001d00001347983 */ /* 0x001f280000300800 */
[----:B------:R-:W4:Y:S04]  /*63860*/  LDL.LU R53, [R1+0x1d4] ;  /* 0x0001d40001357983 */ /* 0x000f280000300800 */
[----:B------:R-:W4:Y:S04]  /*63870*/  LDL.LU R54, [R1+0x1d8] ;  /* 0x0001d80001367983 */ /* 0x000f280000300800 */
[----:B------:R-:W4:Y:S01]  /*63880*/  LDL.LU R55, [R1+0x1dc] ;  /* 0x0001dc0001377983 */ /* 0x000f220000300800 */
[C---:B--2---:R-:W-:Y:S08]  /*63890*/  HMMA.16816.F32.BF16 R36, R8.reuse, R42, R36 ;  /* 0x0000002a0824723c */ /* 0x044ff00000041824 */
[----:B----4-:R-:W-:-:S15]  /*638a0*/  HMMA.16816.F32.BF16 R52, R8, R46, R52 ;  /* 0x0000002e0834723c */ /* 0x010fde0000041834 */
[----:B------:R-:W-:-:S04]  /*638b0*/  NOP ;  /* 0x0000000000007918 */ /* 0x000fc80000000000 */
[----:B------:R0:W-:Y:S04]  /*638c0*/  STL.64 [R1+0x630], R52 ;  /* 0x0006303401007387 */ /* 0x0001e80000100a00 */
[----:B------:R1:W-:Y:S04]  /*638d0*/  STL.64 [R1+0x638], R54 ;  /* 0x0006383601007387 */ /* 0x0003e80000100a00 */
[----:B0-----:R-:W2:Y:S04]  /*638e0*/  LDL.LU R52, [R1+0x140] ;  /* 0x0001400001347983 */ /* 0x001ea80000300800 */
[----:B------:R-:W2:Y:S04]  /*638f0*/  LDL.LU R53, [R1+0x144] ;  /* 0x0001440001357983 */ /* 0x000ea80000300800 */
[----:B-1----:R-:W2:Y:S04]  /*63900*/  LDL.LU R54, [R1+0x148] ;  /* 0x0001480001367983 */ /* 0x002ea80000300800 */
[----:B------:R-:W2:Y:S04]  /*63910*/  LDL.LU R55, [R1+0x14c] ;  /* 0x00014c0001377983 */ /* 0x000ea80000300800 */
[----:B------:R-:W-:Y:S04]  /*63920*/  STL.64 [R1+0x620], R36 ;  /* 0x0006202401007387 */ /* 0x000fe80000100a00 */
[----:B------:R0:W-:Y:S04]  /*63930*/  STL.64 [R1+0x628], R38 ;  /* 0x0006282601007387 */ /* 0x0001e80000100a00 */
[----:B0-----:R-:W3:Y:S04]  /*63940*/  LDL.LU.64 R38, [R1+0x43f8] ;  /* 0x0043f80001267983 */ /* 0x001ee80000300a00 */
[----:B------:R-:W4:Y:S04]  /*63950*/  LDL.LU.64 R36, [R1+0x43f0] ;  /* 0x0043f00001247983 */ /* 0x000f280000300a00 */
        /* <DEDUP_REMOVED lines=9> */
[----:B0-----:R-:W3:Y:S04]  /*639f0*/  LDL.LU.64 R34, [R1+0x43e8] ;  /* 0x0043e80001227983 */ /* 0x001ee80000300a00 */
[----:B------:R-:W2:Y:S04]  /*63a00*/  LDL.LU.64 R32, [R1+0x43e0] ;  /* 0x0043e00001207983 */ /* 0x000ea80000300a00 */
        /* <DEDUP_REMOVED lines=11> */
[----:B--2---:R0:W-:Y:S04]  /*63ac0*/  STL.64 [R1+0x43a8], R32 ;  /* 0x0043a82001007387 */ /* 0x0041e80000100a00 */
        /* <DEDUP_REMOVED lines=10> */
[C---:B--2---:R-:W-:Y:S03]  /*63b70*/  HMMA.16816.F32.BF16 R32, R8.reuse, R26, R32 ;  /* 0x0000001a0820723c */ /* 0x044fe60000041820 */
[----:B---3--:R4:W-:Y:S05]  /*63b80*/  STL.64 [R1+0x3d28], R24 ;  /* 0x003d281801007387 */ /* 0x0089ea0000100a00 */
[C---:B----4-:R-:W-:Y:S11]  /*63b90*/  HMMA.16816.F32.BF16 R24, R8.reuse, R22, R36 ;  /* 0x000000160818723c */ /* 0x050ff60000041824 */
[----:B------:R-:W-:Y:S04]  /*63ba0*/  STL.64 [R1+0x5e0], R32 ;  /* 0x0005e02001007387 */ /* 0x000fe80000100a00 */
[----:B------:R-:W-:Y:S04]  /*63bb0*/  STL.64 [R1+0x5e8], R34 ;  /* 0x0005e82201007387 */ /* 0x000fe80000100a00 */
[----:B------:R0:W-:Y:S02]  /*63bc0*/  STL.64 [R1+0x3d30], R20 ;  /* 0x003d301401007387 */ /* 0x0001e40000100a00 */
[----:B0-----:R-:W-:Y:S02]  /*63bd0*/  HMMA.16816.F32.BF16 R20, R8, R18, R48 ;  /* 0x000000120814723c */ /* 0x001fe40000041830 */
[----:B------:R-:W-:Y:S04]  /*63be0*/  STL.64 [R1+0x5d0], R24 ;  /* 0x0005d01801007387 */ /* 0x000fe80000100a00 */
[----:B------:R-:W-:Y:S01]  /*63bf0*/  STL.64 [R1+0x5d8], R26 ;  /* 0x0005d81a01007387 */ /* 0x000fe20000100a00 */
[----:B------:R-:W-:-:S12]  /*63c00*/  LOP3.LUT R51, R56, 0x7, RZ, 0xc0, !PT ;  /* 0x0000000738337812 */ /* 0x000fd800078ec0ff */
[----:B------:R-:W-:Y:S04]  /*63c10*/  STL.64 [R1+0x5c0], R20 ;  /* 0x0005c01401007387 */ /* 0x000fe80000100a00 */
[----:B------:R-:W-:Y:S04]  /*63c20*/  STL.64 [R1+0x5c8], R22 ;  /* 0x0005c81601007387 */ /* 0x000fe80000100a00 */
[----:B------:R0:W-:Y:S02]  /*63c30*/  STL.64 [R1+0x3d38], R16 ;  /* 0x003d381001007387 */ /* 0x0001e40000100a00 */
[----:B0-----:R-:W-:Y:S01]  /*63c40*/  HMMA.16816.F32.BF16 R16, R8, R14, R40 ;  /* 0x0000000e0810723c */ /* 0x001fe20000041828 */
[----:B------:R-:W-:-:S02]  /*63c50*/  IMAD R51, R51, 0x90, RZ ;  /* 0x0000009033337824 */ /* 0x000fc400078e02ff */
[----:B------:R-:W-:Y:S02]  /*63c60*/  IMAD.SHL.U32 R56, R56, 0x2, RZ ;  /* 0x0000000238387824 */ /* 0x000fe400078e00ff */
[----:B------:R-:W-:Y:S02]  /*63c70*/  IMAD.MOV.U32 R50, RZ, RZ, R45 ;  /* 0x000000ffff327224 */ /* 0x000fe400078e002d */
[----:B------:R-:W-:Y:S01]  /*63c80*/  IMAD.MOV.U32 R22, RZ, RZ, R4 ;  /* 0x000000ffff167224 */ /* 0x000fe200078e0004 */
[----:B------:R-:W-:Y:S01]  /*63c90*/  LOP3.LUT R56, R51, 0x30, R56, 0x78, !PT ;  /* 0x0000003033387812 */ /* 0x000fe200078e7838 */
[----:B------:R-:W-:-:S10]  /*63ca0*/  IMAD.MOV.U32 R51, RZ, RZ, R5 ;  /* 0x000000ffff337224 */ /* 0x000fd400078e0005 */
[----:B------:R0:W-:Y:S04]  /*63cb0*/  STL.64 [R1+0x5b0], R16 ;  /* 0x0005b01001007387 */ /* 0x0001e80000100a00 */
[----:B------:R1:W-:Y:S04]  /*63cc0*/  STL.64 [R1+0x5b8], R18 ;  /* 0x0005b81201007387 */ /* 0x0003e80000100a00 */
[----:B------:R-:W2:Y:S04]  /*63cd0*/  LDL.LU R45, [R1+0x43b8] ;  /* 0x0043b800012d7983 */ /* 0x000ea80000300800 */
[----:B------:R-:W3:Y:S04]  /*63ce0*/  LDL.LU R5, [R1+0x43b4] ;  /* 0x0043b40001057983 */ /* 0x000ee80000300800 */
[----:B------:R-:W4:Y:S04]  /*63cf0*/  LDL.LU R4, [R1+0x43b0] ;  /* 0x0043b00001047983 */ /* 0x000f280000300800 */
[----:B------:R-:W2:Y:S04]  /*63d00*/  LDL.LU R32, [R1+0x1110] ;  /* 0x0011100001207983 */ /* 0x000ea80000300800 */
[----:B------:R-:W2:Y:S04]  /*63d10*/  LDL.LU R33, [R1+0x1114] ;  /* 0x0011140001217983 */ /* 0x000ea80000300800 */
[----:B------:R-:W2:Y:S04]  /*63d20*/  LDL.LU R34, [R1+0x1118] ;  /* 0x0011180001227983 */ /* 0x000ea80000300800 */
[----:B------:R-:W2:Y:S04]  /*63d30*/  LDL.LU R35, [R1+0x111c] ;  /* 0x00111c0001237983 */ /* 0x000ea80000300800 */
[----:B0-----:R-:W3:Y:S04]  /*63d40*/  LDL.LU R16, [R1+0x1120] ;  /* 0x0011200001107983 */ /* 0x001ee80000300800 */
[----:B------:R-:W3:Y:S04]  /*63d50*/  LDL.LU R17, [R1+0x1124] ;  /* 0x0011240001117983 */ /* 0x000ee80000300800 */
[----:B-1----:R-:W3:Y:S04]  /*63d60*/  LDL.LU R18, [R1+0x1128] ;  /* 0x0011280001127983 */ /* 0x002ee80000300800 */
[----:B------:R0:W-:Y:S02]  /*63d70*/  STL.64 [R1+0x3d40], R12 ;  /* 0x003d400c01007387 */ /* 0x0001e40000100a00 */
[----:B0-----:R-:W-:-:S15]  /*63d80*/  HMMA.16816.F32.BF16 R12, R8, R6, R52 ;  /* 0x00000006080c723c */ /* 0x001fde0000041834 */
[----:B------:R-:W-:-:S04]  /*63d90*/  NOP ;  /* 0x0000000000007918 */ /* 0x000fc80000000000 */
[----:B------:R-:W-:Y:S04]  /*63da0*/  STL.64 [R1+0x5a0], R12 ;  /* 0x0005a00c01007387 */ /* 0x000fe80000100a00 */
[----:B------:R-:W-:Y:S04]  /*63db0*/  STL.64 [R1+0x5a8], R14 ;  /* 0x0005a80e01007387 */ /* 0x000fe80000100a00 */
        /* <DEDUP_REMOVED lines=12> */
[----:B------:R-:W-:-:S05]  /*63e80*/  LOP3.LUT R56, R56, 0x40, RZ, 0x3c, !PT ;  /* 0x0000004038387812 */ /* 0x000fca00078e3cff */
[----:B------:R-:W0:Y:S01]  /*63e90*/  LDSM.16.M88.4 R12, [R56+UR5] ;  /* 0x00000005380c783b */ /* 0x000e220008000200 */
[----:B------:R-:W-:Y:S02]  /*63ea0*/  IMAD.MOV.U32 R23, RZ, RZ, R61 ;  /* 0x000000ffff177224 */ /* 0x000fe400078e003d */
[----:B------:R-:W-:Y:S02]  /*63eb0*/  IMAD.MOV.U32 R27, RZ, RZ, R3 ;  /* 0x000000ffff1b7224 */ /* 0x000fe400078e0003 */
[----:B------:R-:W-:Y:S02]  /*63ec0*/  IMAD.MOV.U32 R46, RZ, RZ, R2 ;  /* 0x000000ffff2e7224 */ /* 0x000fe400078e0002 */
[----:B0-----:R-:W-:Y:S02]  /*63ed0*/  IMAD.MOV.U32 R3, RZ, RZ, R15 ;  /* 0x000000ffff037224 */ /* 0x001fe400078e000f */
[----:B------:R-:W-:Y:S01]  /*63ee0*/  IMAD.MOV.U32 R2, RZ, RZ, R14 ;  /* 0x000000ffff027224 */ /* 0x000fe200078e000e */
[----:B------:R-:W-:Y:S04]  /*63ef0*/  STL.64 [R1+0x170], R12 ;  /* 0x0001700c01007387 */ /* 0x000fe80000100a00 */
[----:B------:R-:W-:Y:S04]  /*63f00*/  STL.64 [R1+0x178], R14 ;  /* 0x0001780e01007387 */ /* 0x000fe80000100a00 */
[----:B------:R-:W-:Y:S04]  /*63f10*/  STL [R1+0x3d04], R3 ;  /* 0x003d040301007387 */ /* 0x000fe80000100800 */
[----:B------:R-:W-:Y:S01]  /*63f20*/  STL [R1+0x3d00], R2 ;  /* 0x003d000201007387 */ /* 0x000fe20000100800 */
[----:B------:R-:W-:-:S02]  /*63f30*/  IMAD.MOV.U32 R47, RZ, RZ, R0 ;  /* 0x000000ffff2f7224 */ /* 0x000fc400078e0000 */
[----:B------:R-:W-:Y:S01]  /*63f40*/  IMAD.MOV.U32 R26, RZ, RZ, R60 ;  /* 0x000000ffff1a7224 */ /* 0x000fe200078e003c */
[----:B--2---:R-:W-:Y:S01]  /*63f50*/  HMMA.16816.F32.BF16 R20, R8, R22, R32 ;  /* 0x000000160814723c */ /* 0x004fe20000041820 */
[----:B------:R-:W2:-:S15]  /*63f60*/  LDL.LU.64 R32, [R1+0x43a8] ;  /* 0x0043a80001207983 */ /* 0x000e9e0000300a00 */
[----:B------:R-:W-:-:S03]  /*63f70*/  NOP ;  /* 0x0000000000007918 */ /* 0x000fc60000000000 */
[----:B------:R-:W-:Y:S04]  /*63f80*/  STL.64 [R1+0x590], R20 ;  /* 0x0005901401007387 */ /* 0x000fe80000100a00 */
[----:B------:R-:W-:Y:S04]  /*63f90*/  STL.64 [R1+0x598], R22 ;  /* 0x0005981601007387 */ /* 0x000fe80000100a00 */
[----:B------:R-:W0:Y:S01]  /*63fa0*/  LDSM.16.M88.4 R20, [R56+UR5+0x400] ;  /* 0x000400053814783b */ /* 0x000e220008000200 */
[----:B----4-:R-:W-:-:S03]  /*63fb0*/  IMAD.MOV.U32 R19, RZ, RZ, R4 ;  /* 0x000000ffff137224 */ /* 0x010fc600078e0004 */
[----:B---3--:R-:W-:Y:S04]  /*63fc0*/  LDSM.16.MT88.4 R4, [R5+UR5+0xa000] ;  /* 0x00a000050504783b */ /* 0x008fe80008004200 */
[----:B------:R-:W-:Y:S01]  /*63fd0*/  HMMA.16816.F32.BF16 R16, R8, R50, R16 ;  /* 0x000000320810723c */ /* 0x000fe20000041810 */
[----:B0-----:R-:W-:-:S05]  /*63fe0*/  IMAD.MOV.U32 R0, RZ, RZ, R23 ;  /* 0x000000ffff007224 */ /* 0x001fca00078e0017 */
[----:B------:R-:W-:Y:S04]  /*63ff0*/  STL [R1+0x3d08], R0 ;  /* 0x003d080001007387 */ /* 0x000fe80000100800 */
[----:B------:R-:W3:Y:S09]  /*64000*/  LDL.LU R48, [R1+0x10f0] ;  /* 0x0010f00001307983 */ /* 0x000ef20000300800 */
[----:B------:R-:W-:Y:S04]  /*64010*/  STL.64 [R1+0x580], R16 ;  /* 0x0005801001007387 */ /* 0x000fe80000100a00 */
[----:B------:R-:W-:Y:S04]  /*64020*/  STL.64 [R1+0x588], R18 ;  /* 0x0005881201007387 */ /* 0x000fe80000100a00 */
[----:B------:R-:W3:Y:S04]  /*64030*/  LDL.LU R49, [R1+0x10f4] ;  /* 0x0010f40001317983 */ /* 0x000ee80000300800 */
[----:B------:R-:W0:Y:S01]  /*64040*/  LDSM.16.M88.4 R16, [R56+UR5+0x800] ;  /* 0x000800053810783b */ /* 0x000e220008000200 */
[----:B------:R-:W-:-:S02]  /*64050*/  IMAD.MOV.U32 R50, RZ, RZ, R45 ;  /* 0x000000ffff327224 */ /* 0x000fc400078e002d */
[----:B------:R-:W-:Y:S02]  /*64060*/  IMAD.MOV.U32 R51, RZ, RZ, R44 ;  /* 0x000000ffff337224 */ /* 0x000fe400078e002c */
[C---:B------:R-:W-:Y:S08]  /*64070*/  HMMA.16816.F32.BF16 R44, R8.reuse, R46, R36 ;  /* 0x0000002e082c723c */ /* 0x040ff00000041824 */
[----:B------:R-:W-:Y:S01]  /*64080*/  HMMA.16816.F32.BF16 R8, R8, R26, R52 ;  /* 0x0000001a0808723c */ /* 0x000fe20000041834 */
[----:B------:R-:W1:Y:S04]  /*64090*/  LDSM.16.M88.4 R24, [R56+UR5+0x1000] ;  /* 0x001000053818783b */ /* 0x000e680008000200 */
[----:B------:R-:W-:Y:S04]  /*640a0*/  STL.64 [R1+0x160], R20 ;  /* 0x0001601401007387 */ /* 0x000fe80000100a00 */
[----:B------:R-:W-:Y:S01]  /*640b0*/  STL.64 [R1+0x168], R22 ;  /* 0x0001681601007387 */ /* 0x000fe20000100a00 */
[----:B0-----:R-:W-:Y:S01]  /*640c0*/  MOV R61, R19 ;  /* 0x00000013003d7202 */ /* 0x001fe20000000f00 */
[----:B------:R-:W-:-:S02]  /*640d0*/  IMAD.MOV.U32 R60, RZ, RZ, R18 ;  /* 0x000000ffff3c7224 */ /* 0x000fc400078e0012 */
[----:B------:R-:W-:Y:S04]  /*640e0*/  STL.64 [R1+0x150], R16 ;  /* 0x0001501001007387 */ /* 0x000fe80000100a00 */
[----:B------:R-:W-:Y:S04]  /*640f0*/  STL.64 [R1+0x158], R18 ;  /* 0x0001581201007387 */ /* 0x000fe80000100a00 */
[----:B------:R-:W-:Y:S04]  /*64100*/  STL [R1+0x3d10], R61 ;  /* 0x003d103d01007387 */ /* 0x000fe80000100800 */
[----:B------:R-:W-:Y:S04]  /*64110*/  STL [R1+0x3d0c], R60 ;  /* 0x003d0c3c01007387 */ /* 0x000fe80000100800 */
[----:B------:R-:W4:Y:S04]  /*64120*/  LDL.LU.64 R36, [R1+0x43a0] ;  /* 0x0043a00001247983 */ /* 0x000f280000300a00 */
[----:B------:R-:W-:Y:S04]  /*64130*/  STL.64 [R1+0x570], R44 ;  /* 0x0005702c01007387 */ /* 0x000fe80000100a00 */
[----:B------:R-:W-:Y:S04]  /*64140*/  STL.64 [R1+0x578], R46 ;  /* 0x0005782e01007387 */ /* 0x000fe80000100a00 */
[----:B------:R-:W2:Y:S04]  /*64150*/  LDL.LU.64 R52, [R1+0x4398] ;  /* 0x0043980001347983 */ /* 0x000ea80000300a00 */
[----:B------:R-:W-:Y:S04]  /*64160*/  STL.64 [R1+0x180], R8 ;  /* 0x0001800801007387 */ /* 0x000fe80000100a00 */
[----:B------:R0:W-:Y:S04]  /*64170*/  STL.64 [R1+0x188], R10 ;  /* 0x0001880a01007387 */ /* 0x0001e80000100a00 */
[----:B------:R-:W0:Y:S04]  /*64180*/  LDSM.16.M88.4 R44, [R56+UR5+0xc00] ;  /* 0x000c0005382c783b */ /* 0x000e280008000200 */
[----:B-1----:R-:W-:Y:S01]  /*64190*/  STL.64 [R1+0x130], R24 ;  /* 0x0001301801007387 */ /* 0x002fe20000100a00 */
[----:B------:R-:W-:-:S03]  /*641a0*/  IMAD.MOV.U32 R35, RZ, RZ, R24 ;  /* 0x000000ffff237224 */ /* 0x000fc600078e0018 */
[----:B------:R-:W-:Y:S01]  /*641b0*/  STL.64 [R1+0x138], R26 ;  /* 0x0001381a01007387 */ /* 0x000fe20000100a00 */
[----:B------:R-:W-:-:S03]  /*641c0*/  IMAD.MOV.U32 R34, RZ, RZ, R25 ;  /* 0x000000ffff227224 */ /* 0x000fc600078e0019 */
[----:B------:R-:W1:Y:S01]  /*641d0*/  LDSM.16.M88.4 R24, [R56+UR5+0x1400] ;  /* 0x001400053818783b */ /* 0x000e620008000200 */
[----:B0-----:R-:W-:Y:S03]  /*641e0*/  HMMA.16816.F32.BF16 R8, R4, R12, R40 ;  /* 0x0000000c0408723c */ /* 0x001fe60000041828 */
[----:B------:R-:W0:Y:S04]  /*641f0*/  LDSM.16.M88.4 R40, [R56+UR5+0x2400] ;  /* 0x002400053828783b */ /* 0x000e280008000200 */
[----:B------:R-:W-:Y:S04]  /*64200*/  STL.64 [R1+0x140], R44 ;  /* 0x0001402c01007387 */ /* 0x000fe80000100a00 */
[----:B------:R-:W-:Y:S04]  /*64210*/  STL.64 [R1+0x148], R46 ;  /* 0x0001482e01007387 */ /* 0x000fe80000100a00 */
[----:B-1----:R-:W-:Y:S04]  /*64220*/  STL.64 [R1+0x120], R24 ;  /* 0x0001201801007387 */ /* 0x002fe80000100a00 */
[----:B------:R-:W-:Y:S04]  /*64230*/  STL.64 [R1+0x128], R26 ;  /* 0x0001281a01007387 */ /* 0x000fe80000100a00 */
[----:B------:R-:W-:Y:S04]  /*64240*/  STL.64 [R1+0x560], R8 ;  /* 0x0005600801007387 */ /* 0x000fe80000100a00 */
[----:B------:R-:W-:Y:S04]  /*64250*/  STL.64 [R1+0x568], R10 ;  /* 0x0005680a01007387 */ /* 0x000fe80000100a00 */
[----:B------:R-:W2:Y:S04]  /*64260*/  LDL.LU R54, [R1+0x10e8] ;  /* 0x0010e80001367983 */ /* 0x000ea80000300800 */
[----:B------:R-:W2:Y:S04]  /*64270*/  LDL.LU R55, [R1+0x10ec] ;  /* 0x0010ec0001377983 */ /* 0x000ea80000300800 */
[----:B------:R-:W1:Y:S01]  /*64280*/  LDSM.16.M88.4 R8, [R56+UR5+0x1800] ;  /* 0x001800053808783b */ /* 0x000e620008000200 */
[----:B------:R-:W-:-:S02]  /*64290*/  IMAD.MOV.U32 R0, RZ, RZ, R13 ;  /* 0x000000ffff007224 */ /* 0x000fc400078e000d */
[----:B------:R-:W-:Y:S02]  /*642a0*/  IMAD.MOV.U32 R60, RZ, RZ, R12 ;  /* 0x000000ffff3c7224 */ /* 0x000fe400078e000c */
[----:B0-----:R-:W-:Y:S02]  /*642b0*/  IMAD.MOV.U32 R3, RZ, RZ, R40 ;  /* 0x000000ffff037224 */ /* 0x001fe400078e0028 */
[----:B------:R-:W-:Y:S01]  /*642c0*/  IMAD.MOV.U32 R2, RZ, RZ, R41 ;  /* 0x000000ffff027224 */ /* 0x000fe200078e0029 */
[----:B------:R-:W0:Y:S04]  /*642d0*/  LDSM.16.M88.4 R12, [R56+UR5+0x1c00] ;  /* 0x001c0005380c783b */ /* 0x000e280008000200 */
[----:B------:R-:W-:Y:S04]  /*642e0*/  STL [R1+0x4284], R0 ;  /* 0x0042840001007387 */ /* 0x000fe80000100800 */
[----:B------:R-:W-:Y:S04]  /*642f0*/  STL [R1+0x4280], R60 ;  /* 0x0042803c01007387 */ /* 0x000fe80000100800 */
[----:B------:R1:W-:Y:S04]  /*64300*/  STL.64 [R1+0xe0], R40 ;  /* 0x0000e02801007387 */ /* 0x0003e80000100a00 */
[----:B------:R-:W-:Y:S01]  /*64310*/  STL.64 [R1+0xe8], R42 ;  /* 0x0000e82a01007387 */ /* 0x000fe20000100a00 */
[----:B------:R-:W-:-:S03]  /*64320*/  IMAD.MOV.U32 R61, RZ, RZ, R21 ;  /* 0x000000ffff3d7224 */ /* 0x000fc600078e0015 */
[----:B------:R-:W0:Y:S04]  /*64330*/  LDSM.16.M88.4 R24, [R56+UR5+0x2000] ;  /* 0x002000053818783b */ /* 0x000e280008000200 */
[----:B-1----:R-:W2:Y:S04]  /*64340*/  LDL.LU.64 R40, [R1+0x4390] ;  /* 0x0043900001287983 */ /* 0x002ea80000300a00 */
[----:B------:R-:W-:Y:S04]  /*64350*/  STL.64 [R1+0x110], R8 ;  /* 0x0001100801007387 */ /* 0x000fe80000100a00 */
[----:B------:R-:W-:Y:S01]  /*64360*/  STL.64 [R1+0x118], R10 ;  /* 0x0001180a01007387 */ /* 0x000fe20000100a00 */
[----:B---3--:R-:W-:Y:S03]  /*64370*/  HMMA.16816.F32.BF16 R48, R4, R20, R48 ;  /* 0x000000140430723c */ /* 0x008fe60000041830 */
[----:B------:R-:W-:-:S15]  /*64380*/  LDSM.16.M88.4 R20, [R56+UR5+0x2c00] ;  /* 0x002c00053814783b */ /* 0x000fde0008000200 */
[----:B------:R-:W-:Y:S01]  /*64390*/  NOP ;  /* 0x0000000000007918 */ /* 0x000fe20000000000 */
[----:B------:R1:W-:Y:S04]  /*643a0*/  STL.64 [R1+0x550], R48 ;  /* 0x0005503001007387 */ /* 0x0003e80000100a00 */
[----:B------:R3:W-:Y:S04]  /*643b0*/  STL.64 [R1+0x558], R50 ;  /* 0x0005583201007387 */ /* 0x0007e80000100a00 */
[----:B-1----:R-:W4:Y:S04]  /*643c0*/  LDL.LU R48, [R1+0x10d0] ;  /* 0x0010d00001307983 */ /* 0x002f280000300800 */
[----:B------:R-:W4:Y:S04]  /*643d0*/  LDL.LU R49, [R1+0x10d4] ;  /* 0x0010d40001317983 */ /* 0x000f280000300800 */
[----:B---3--:R-:W4:Y:S04]  /*643e0*/  LDL.LU R50, [R1+0x10d8] ;  /* 0x0010d80001327983 */ /* 0x008f280000300800 */
[----:B------:R-:W-:Y:S04]  /*643f0*/  STL [R1+0x4288], R61 ;  /* 0x0042883d01007387 */ /* 0x000fe80000100800 */
[----:B0-----:R-:W-:Y:S04]  /*64400*/  STL.64 [R1+0x100], R12 ;  /* 0x0001000c01007387 */ /* 0x001fe80000100a00 */
[----:B------:R-:W-:Y:S04]  /*64410*/  STL.64 [R1+0x108], R14 ;  /* 0x0001080e01007387 */ /* 0x000fe80000100a00 */
[----:B------:R-:W-:Y:S04]  /*64420*/  STL.64 [R1+0x4388], R12 ;  /* 0x0043880c01007387 */ /* 0x000fe80000100a00 */
[----:B------:R-:W0:Y:S04]  /*64430*/  LDSM.16.M88.4 R12, [R56+UR5+0x2800] ;  /* 0x00280005380c783b */ /* 0x000e280008000200 */
[----:B------:R-:W-:Y:S04]  /*64440*/  STL.64 [R1+0xf0], R24 ;  /* 0x0000f01801007387 */ /* 0x000fe80000100a00 */
[----:B------:R-:W-:Y:S04]  /*64450*/  STL.64 [R1+0xf8], R26 ;  /* 0x0000f81a01007387 */ /* 0x000fe80000100a00 */
[----:B0-----:R-:W-:Y:S04]  /*64460*/  STL.64 [R1+0xd0], R12 ;  /* 0x0000d00c01007387 */ /* 0x001fe80000100a00 */
[----:B------:R-:W-:Y:S04]  /*64470*/  STL.64 [R1+0xd8], R14 ;  /* 0x0000d80e01007387 */ /* 0x000fe80000100a00 */
[----:B------:R-:W0:Y:S04]  /*64480*/  LDSM.16.M88.4 R12, [R56+UR5+0x3000] ;  /* 0x00300005380c783b */ /* 0x000e280008000200 */
[----:B------:R-:W-:Y:S04]  /*64490*/  STL.64 [R1+0x4380], R24 ;  /* 0x0043801801007387 */ /* 0x000fe80000100a00 */
[----:B------:R-:W-:Y:S04]  /*644a0*/  STL.64 [R1+0xc0], R20 ;  /* 0x0000c01401007387 */ /* 0x000fe80000100a00 */
[----:B------:R-:W-:Y:S04]  /*644b0*/  STL.64 [R1+0xc8], R22 ;  /* 0x0000c81601007387 */ /* 0x000fe80000100a00 */
[----:B------:R-:W-:Y:S04]  /*644c0*/  LDSM.16.M88.4 R24, [R56+UR5+0x3800] ;  /* 0x003800053818783b */ /* 0x000fe80008000200 */
[----:B------:R-:W-:Y:S04]  /*644d0*/  LDSM.16.M88.4 R20, [R56+UR5+0x3c00] ;  /* 0x003c00053814783b */ /* 0x000fe80008000200 */
[----:B0-----:R-:W-:Y:S01]  /*644e0*/  STL.64 [R1+0xb0], R12 ;  /* 0x0000b00c01007387 */ /* 0x001fe20000100a00 */
[----:B------:R-:W-:-:S03]  /*644f0*/  IMAD.MOV.U32 R11, RZ, RZ, R12 ;  /* 0x000000ffff0b7224 */ /* 0x000fc600078e000c */
[----:B------:R-:W-:Y:S01]  /*64500*/  STL.64 [R1+0xb8], R14 ;  /* 0x0000b80e01007387 */ /* 0x000fe20000100a00 */
[----:B------:R-:W-:-:S03]  /*64510*/  IMAD.MOV.U32 R10, RZ, RZ, R13 ;  /* 0x000000ffff0a7224 */ /* 0x000fc600078e000d */
[----:B------:R-:W0:Y:S04]  /*64520*/  LDSM.16.M88.4 R12, [R56+UR5+0x3400] ;  /* 0x00340005380c783b */ /* 0x000e280008000200 */
[----:B0-----:R-:W-:Y:S04]  /*64530*/  STL.64 [R1+0xa0], R12 ;  /* 0x0000a00c01007387 */ /* 0x001fe80000100a00 */
[----:B------:R-:W-:Y:S04]  /*64540*/  STL.64 [R1+0xa8], R14 ;  /* 0x0000a80e01007387 */ /* 0x000fe80000100a00 */
[----:B------:R-:W-:Y:S04]  /*64550*/  STL.64 [R1+0x90], R24 ;  /* 0x0000901801007387 */ /* 0x000fe80000100a00 */
[----:B------:R2:W-:Y:S02]  /*64560*/  STL.64 [R1+0x98], R26 ;  /* 0x0000981a01007387 */ /* 0x0005e40000100a00 */
[----:B--2---:R-:W-:Y:S02]  /*64570*/  HMMA.16816.F32.BF16 R24, R4, R16, R52 ;  /* 0x000000100418723c */ /* 0x004fe40000041834 */
[----:B------:R-:W-:Y:S04]  /*64580*/  STL.64 [R1+0x80], R20 ;  /* 0x0000801401007387 */ /* 0x000fe80000100a00 */
[----:B------:R-:W-:Y:S01]  /*64590*/  STL.64 [R1+0x88], R22 ;  /* 0x0000881601007387 */ /* 0x000fe20000100a00 */
[----:B------:R-:W-:-:S02]  /*645a0*/  IMAD.MOV.U32 R0, RZ, RZ, R16 ;  /* 0x000000ffff007224 */ /* 0x000fc400078e0010 */
[----:B------:R-:W-:Y:S02]  /*645b0*/  IMAD.MOV.U32 R60, RZ, RZ, R17 ;  /* 0x000000ffff3c7224 */ /* 0x000fe400078e0011 */
[----:B------:R-:W-:Y:S01]  /*645c0*/  IMAD.MOV.U32 R13, RZ, RZ, R20 ;  /* 0x000000ffff0d7224 */ /* 0x000fe200078e0014 */
[----:B------:R-:W-:Y:S01]  /*645d0*/  LDSM.16.M88.4 R16, [R56+UR5+0x4800] ;  /* 0x004800053810783b */ /* 0x000fe20008000200 */
[----:B------:R-:W-:-:S03]  /*645e0*/  IMAD.MOV.U32 R12, RZ, RZ, R21 ;  /* 0x000000ffff0c7224 */ /* 0x000fc600078e0015 */
[----:B------:R-:W-:Y:S01]  /*645f0*/  LDSM.16.M88.4 R20, [R56+UR5+0x4000] ;  /* 0x004000053814783b */ /* 0x000fe20008000200 */
[----:B------:R-:W-:Y:S02]  /*64600*/  IMAD.MOV.U32 R51, RZ, RZ, R57 ;  /* 0x000000ffff337224 */ /* 0x000fe400078e0039 */
[----:B------:R-:W-:Y:S01]  /*64610*/  IMAD.MOV.U32 R61, RZ, RZ, R45 ;  /* 0x000000ffff3d7224 */ /* 0x000fe200078e002d */
[----:B------:R-:W-:Y:S04]  /*64620*/  LDSM.16.M88.4 R52, [R56+UR5+0x7800] ;  /* 0x007800053834783b */ /* 0x000fe80008000200 */
[----:B------:R-:W-:Y:S04]  /*64630*/  STL.64 [R1+0x540], R24 ;  /* 0x0005401801007387 */ /* 0x000fe80000100a00 */
[----:B------:R-:W-:Y:S04]  /*64640*/  STL.64 [R1+0x548], R26 ;  /* 0x0005481a01007387 */ /* 0x000fe80000100a00 */
[----:B------:R-:W0:Y:S04]  /*64650*/  LDSM.16.M88.4 R24, [R56+UR5+0x4400] ;  /* 0x004400053818783b */ /* 0x000e280008000200 */
[----:B------:R-:W-:Y:S04]  /*64660*/  STL [R1+0x428c], R0 ;  /* 0x00428c0001007387 */ /* 0x000fe80000100800 */
[----:B0-----:R-:W-:Y:S04]  /*64670*/  STL.64 [R1+0x60], R24 ;  /* 0x0000601801007387 */ /* 0x001fe80000100a00 */
[----:B------:R-:W-:Y:S04]  /*64680*/  STL.64 [R1+0x68], R26 ;  /* 0x0000681a01007387 */ /* 0x000fe80000100a00 */
[----:B------:R-:W0:Y:S04]  /*64690*/  LDSM.16.M88.4 R24, [R56+UR5+0x4c00] ;  /* 0x004c00053818783b */ /* 0x000e280008000200 */
[----:B------:R-:W-:Y:S04]  /*646a0*/  STL.64 [R1+0x50], R16 ;  /* 0x0000501001007387 */ /* 0x000fe80000100a00 */
[----:B------:R-:W-:Y:S01]  /*646b0*/  STL.64 [R1+0x58], R18 ;  /* 0x0000581201007387 */ /* 0x000fe20000100a00 */
[----:B------:R-:W-:-:S02]  /*646c0*/  IMAD.MOV.U32 R15, RZ, RZ, R16 ;  /* 0x000000ffff0f7224 */ /* 0x000fc400078e0010 */
[----:B------:R-:W-:Y:S01]  /*646d0*/  IMAD.MOV.U32 R14, RZ, RZ, R17 ;  /* 0x000000ffff0e7224 */ /* 0x000fe200078e0011 */
[----:B------:R-:W-:Y:S04]  /*646e0*/  STL.64 [R1+0x70], R20 ;  /* 0x0000701401007387 */ /* 0x000fe80000100a00 */
[----:B------:R-:W-:Y:S04]  /*646f0*/  STL.64 [R1+0x78], R22 ;  /* 0x0000781601007387 */ /* 0x000fe80000100a00 */
[----:B------:R-:W1:Y:S04]  /*64700*/  LDSM.16.M88.4 R16, [R56+UR5+0x5000] ;  /* 0x005000053810783b */ /* 0x000e680008000200 */
[----:B------:R-:W-:Y:S04]  /*64710*/  STL.64 [R1+0x4318], R20 ;  /* 0x0043181401007387 */ /* 0x000fe80000100a00 */
[----:B------:R-:W2:Y:S04]  /*64720*/  LDSM.16.M88.4 R20, [R56+UR5+0x5400] ;  /* 0x005400053814783b */ /* 0x000ea80008000200 */
[----:B0-----:R-:W-:Y:S04]  /*64730*/  STL.64 [R1+0x40], R24 ;  /* 0x0000401801007387 */ /* 0x001fe80000100a00 */
[----:B------:R-:W-:Y:S04]  /*64740*/  STL.64 [R1+0x48], R26 ;  /* 0x0000481a01007387 */ /* 0x000fe80000100a00 */
[----:B------:R-:W0:Y:S04]  /*64750*/  LDSM.16.M88.4 R24, [R56+UR5+0x5800] ;  /* 0x005800053818783b */ /* 0x000e280008000200 */
[----:B-1----:R-:W-:Y:S04]  /*64760*/  STL.64 [R1+0x30], R16 ;  /* 0x0000301001007387 */ /* 0x002fe80000100a00 */
[----:B------:R-:W-:Y:S04]  /*64770*/  STL.64 [R1+0x38], R18 ;  /* 0x0000381201007387 */ /* 0x000fe80000100a00 */
[----:B--2---:R-:W-:Y:S04]  /*64780*/  STL.64 [R1+0x20], R20 ;  /* 0x0000201401007387 */ /* 0x004fe80000100a00 */
[----:B------:R4:W-:Y:S04]  /*64790*/  STL.64 [R1+0x28], R22 ;  /* 0x0000281601007387 */ /* 0x0009e80000100a00 */
[----:B------:R-:W-:Y:S01]  /*647a0*/  LDSM.16.M88.4 R16, [R56+UR5+0x5c00] ;  /* 0x005c00053810783b */ /* 0x000fe20008000200 */
[----:B----4-:R-:W-:Y:S03]  /*647b0*/  HMMA.16816.F32.BF16 R20, R4, R44, R48 ;  /* 0x0000002c0414723c */ /* 0x010fe60000041830 */
[----:B0-----:R0:W-:Y:S04]  /*647c0*/  STL.64 [R1+0x10], R24 ;  /* 0x0000101801007387 */ /* 0x0011e80000100a00 */
[----:B------:R-:W-:Y:S01]  /*647d0*/  STL.64 [R1+0x18], R26 ;  /* 0x0000181a01007387 */ /* 0x000fe20000100a00 */
[----:B------:R-:W-:-:S03]  /*647e0*/  IMAD.MOV.U32 R0, RZ, RZ, R44 ;  /* 0x000000ffff007224 */ /* 0x000fc600078e002c */
[----:B------:R-:W-:Y:S04]  /*647f0*/  LDSM.16.M88.4 R48, [R56+UR5+0x7400] ;  /* 0x007400053830783b */ /* 0x000fe80008000200 */
[----:B------:R-:W-:Y:S04]  /*64800*/  LDSM.16.M88.4 R44, [R56+UR5+0x7000] ;  /* 0x00700005382c783b */ /* 0x000fe80008000200 */
[----:B------:R-:W-:Y:S04]  /*64810*/  STL.64 [R1+0x530], R20 ;  /* 0x0005301401007387 */ /* 0x000fe80000100a00 */
[----:B------:R1:W-:Y:S04]  /*64820*/  STL.64 [R1+0x538], R22 ;  /* 0x0005381601007387 */ /* 0x0003e80000100a00 */
[----:B0-----:R-:W2:Y:S01]  /*64830*/  LDL.64 R24, [R1+0x120] ;  /* 0x0001200001187983 */ /* 0x001ea20000100a00 */
[----:B-1----:R-:W-:-:S02]  /*64840*/  IMAD.MOV.U32 R22, RZ, RZ, R29 ;  /* 0x000000ffff167224 */ /* 0x002fc400078e001d */
[----:B------:R-:W-:Y:S02]  /*64850*/  IMAD.MOV.U32 R23, RZ, RZ, R28 ;  /* 0x000000ffff177224 */ /* 0x000fe400078e001c */
[----:B------:R-:W0:Y:S01]  /*64860*/  LDSM.16.M88.4 R28, [R56+UR5+0x6000] ;  /* 0x00600005381c783b */ /* 0x000e220008000200 */
[----:B------:R-:W-:Y:S02]  /*64870*/  IMAD.MOV.U32 R20, RZ, RZ, R41 ;  /* 0x000000ffff147224 */ /* 0x000fe400078e0029 */
[----:B------:R-:W-:Y:S02]  /*64880*/  IMAD.MOV.U32 R21, RZ, RZ, R40 ;  /* 0x000000ffff157224 */ /* 0x000fe400078e0028 */
[----:B------:R-:W-:Y:S04]  /*64890*/  LDSM.16.M88.4 R40, [R56+UR5+0x6c00] ;  /* 0x006c00053828783b */ /* 0x000fe80008000200 */
[----:B0-----:R0:W-:Y:S04]  /*648a0*/  STL [R1+0x35b4], R30 ;  /* 0x0035b41e01007387 */ /* 0x0011e80000100800 */
[----:B------:R-:W-:Y:S04]  /*648b0*/  STL.64 [R1], R16 ;  /* 0x0000001001007387 */ /* 0x000fe80000100a00 */
[----:B------:R-:W-:Y:S04]  /*648c0*/  STL.64 [R1+0x8], R18 ;  /* 0x0000081201007387 */ /* 0x000fe80000100a00 */
[----:B------:R-:W-:Y:S04]  /*648d0*/  STL.64 [R1+0x42e0], R16 ;  /* 0x0042e01001007387 */ /* 0x000fe80000100a00 */
[----:B------:R1:W-:Y:S04]  /*648e0*/  STL [R1+0x35b0], R31 ;  /* 0x0035b01f01007387 */ /* 0x0003e80000100800 */
[----:B------:R3:W-:Y:S01]  /*648f0*/  STL.64 [R1+0x42a8], R28 ;  /* 0x0042a81c01007387 */ /* 0x0007e20000100a00 */
[----:B0-----:R-:W-:-:S02]  /*64900*/  IMAD.MOV.U32 R30, RZ, RZ, R33 ;  /* 0x000000ffff1e7224 */ /* 0x001fc400078e0021 */
[----:B-1----:R-:W-:Y:S01]  /*64910*/  IMAD.MOV.U32 R31, RZ, RZ, R32 ;  /* 0x000000ffff1f7224 */ /* 0x002fe200078e0020 */
[----:B------:R-:W-:Y:S01]  /*64920*/  MOV R16, R35 ;  /* 0x0000002300107202 */ /* 0x000fe20000000f00 */
[----:B------:R-:W-:Y:S02]  /*64930*/  IMAD.MOV.U32 R17, RZ, RZ, R34 ;  /* 0x000000ffff117224 */ /* 0x000fe400078e0022 */
[----:B---3--:R-:W-:Y:S01]  /*64940*/  IMAD.MOV.U32 R28, RZ, RZ, R37 ;  /* 0x000000ffff1c7224 */ /* 0x008fe200078e0025 */
[----:B------:R-:W0:Y:S01]  /*64950*/  LDSM.16.M88.4 R32, [R56+UR5+0x6400] ;  /* 0x006400053820783b */ /* 0x000e220008000200 */
[----:B------:R-:W-:-:S03]  /*64960*/  IMAD.MOV.U32 R29, RZ, RZ, R36 ;  /* 0x000000ffff1d7224 */ /* 0x000fc600078e0024 */
[----:B------:R-:W1:Y:S04]  /*64970*/  LDSM.16.M88.4 R36, [R56+UR5+0x6800] ;  /* 0x006800053824783b */ /* 0x000e680008000200 */
[----:B------:R-:W3:Y:S01]  /*64980*/  LDSM.16.M88.4 R56, [R56+UR5+0x7c00] ;  /* 0x007c00053838783b */ /* 0x000ee20008000200 */
[C---:B------:R-:W-:Y:S03]  /*64990*/  HMMA.16816.F32.BF16 R16, R4.reuse, R16, R28 ;  /* 0x000000100410723c */ /* 0x040fe6000004181c */
[----:B0-----:R-:W-:Y:S04]  /*649a0*/  STL.64 [R1+0x42a0], R34 ;  /* 0x0042a02201007387 */ /* 0x001fe80000100a00 */
[----:B------:R-:W-:Y:S04]  /*649b0*/  STL.64 [R1+0x4298], R32 ;  /* 0x0042982001007387 */ /* 0x000fe80000100a00 */
[----:B-1----:R-:W-:Y:S04]  /*649c0*/  STL [R1+0x3f8c], R38 ;  /* 0x003f8c2601007387 */ /* 0x002fe80000100800 */
[----:B------:R-:W-:Y:S04]  /*649d0*/  STL [R1+0x3f88], R39 ;  /* 0x003f882701007387 */ /* 0x000fe80000100800 */
[----:B------:R-:W-:Y:S04]  /*649e0*/  STL.64 [R1+0x42b8], R36 ;  /* 0x0042b82401007387 */ /* 0x000fe80000100a00 */
[----:B------:R-:W-:Y:S04]  /*649f0*/  STL [R1+0x3f94], R42 ;  /* 0x003f942a01007387 */ /* 0x000fe80000100800 */
[----:B------:R-:W-:Y:S04]  /*64a00*/  STL [R1+0x3f90], R43 ;  /* 0x003f902b01007387 */ /* 0x000fe80000100800 */
[----:B------:R-:W-:Y:S04]  /*64a10*/  STL.64 [R1+0x4300], R40 ;  /* 0x0043002801007387 */ /* 0x000fe80000100a00 */
[----:B------:R-:W-:Y:S04]  /*64a20*/  STL [R1+0x3584], R46 ;  /* 0x0035842e01007387 */ /* 0x000fe80000100800 */
[----:B------:R-:W-:Y:S04]  /*64a30*/  STL [R1+0x3580], R47 ;  /* 0x0035802f01007387 */ /* 0x000fe80000100800 */
[----:B------:R-:W-:Y:S04]  /*64a40*/  STL.64 [R1+0x4290], R44 ;  /* 0x0042902c01007387 */ /* 0x000fe80000100a00 */
[----:B------:R-:W-:Y:S04]  /*64a50*/  STL [R1+0x357c], R50 ;  /* 0x00357c3201007387 */ /* 0x000fe80000100800 */
[----:B------:R-:W-:Y:S04]  /*64a60*/  STL [R1+0x3578], R51 ;  /* 0x0035783301007387 */ /* 0x000fe80000100800 */
[----:B------:R-:W-:Y:S04]  /*64a70*/  STL [R1+0x3574], R54 ;  /* 0x0035743601007387 */ /* 0x000fe80000100800 */
[----:B------:R-:W-:Y:S04]  /*64a80*/  STL [R1+0x3570], R55 ;  /* 0x0035703701007387 */ /* 0x000fe80000100800 */
[----:B------:R-:W-:Y:S04]  /*64a90*/  STL.64 [R1+0x42b0], R52 ;  /* 0x0042b03401007387 */ /* 0x000fe80000100a00 */
[----:B---3--:R-:W-:Y:S04]  /*64aa0*/  STL [R1+0x38c4], R58 ;  /* 0x0038c43a01007387 */ /* 0x008fe80000100800 */
[----:B------:R-:W-:Y:S04]  /*64ab0*/  STL.64 [R1+0x520], R16 ;  /* 0x0005201001007387 */ /* 0x000fe80000100a00 */
[----:B------:R2:W-:Y:S04]  /*64ac0*/  STL.64 [R1+0x528], R18 ;  /* 0x0005281201007387 */ /* 0x0005e80000100a00 */
[----:B------:R-:W-:Y:S01]  /*64ad0*/  STL [R1+0x38c0], R59 ;  /* 0x0038c03b01007387 */ /* 0x000fe20000100800 */
[----:B--2---:R-:W-:-:S15]  /*64ae0*/  HMMA.16816.F32.BF16 R16, R4, R24, R20 ;  /* 0x000000180410723c */ /* 0x004fde0000041814 */
[----:B------:R-:W-:-:S04]  /*64af0*/  NOP ;  /* 0x0000000000007918 */ /* 0x000fc80000000000 */
[----:B------:R0:W-:Y:S04]  /*64b00*/  STL.64 [R1+0x510], R16 ;  /* 0x0005101001007387 */ /* 0x0001e80000100a00 */
[----:B------:R1:W-:Y:S04]  /*64b10*/  STL.64 [R1+0x518], R18 ;  /* 0x0005181201007387 */ /* 0x0003e80000100a00 */
[----:B------:R-:W2:Y:S04]  /*64b20*/  LDL.LU R32, [R1+0x17f0] ;  /* 0x0017f00001207983 */ /* 0x000ea80000300800 */
[----:B------:R-:W2:Y:S04]  /*64b30*/  LDL.LU R33, [R1+0x17f4] ;  /* 0x0017f40001217983 */ /* 0x000ea80000300800 */
[----:B------:R-:W3:Y:S04]  /*64b40*/  LDL.LU R34, [R1+0x17f8] ;  /* 0x0017f80001227983 */ /* 0x000ee80000300800 */
[----:B------:R-:W3:Y:S01]  /*64b50*/  LDL.LU R35, [R1+0x17fc] ;  /* 0x0017fc0001237983 */ /* 0x000ee20000300800 */
[----:B------:R-:W-:-:S02]  /*64b60*/  IMAD.MOV.U32 R36, RZ, RZ, R15 ;  /* 0x000000ffff247224 */ /* 0x000fc400078e000f */
[----:B------:R-:W-:Y:S01]  /*64b70*/  IMAD.MOV.U32 R37, RZ, RZ, R14 ;  /* 0x000000ffff257224 */ /* 0x000fe200078e000e */
[----:B---3--:R-:W-:Y:S04]  /*64b80*/  STL.64 [R1+0x42f0], R34 ;  /* 0x0042f02201007387 */ /* 0x008fe80000100a00 */
[----:B--2---:R2:W-:Y:S04]  /*64b90*/  STL.64 [R1+0x42e8], R32 ;  /* 0x0042e82001007387 */ /* 0x0045e80000100a00 */
[----:B------:R-:W-:Y:S04]  /*64ba0*/  STL.64 [R1+0x42f8], R36 ;  /* 0x0042f82401007387 */ /* 0x000fe80000100a00 */
[----:B------:R-:W3:Y:S04]  /*64bb0*/  LDL.LU R52, [R1+0x1800] ;  /* 0x0018000001347983 */ /* 0x000ee80000300800 */
[----:B------:R-:W3:Y:S04]  /*64bc0*/  LDL.LU R53, [R1+0x1804] ;  /* 0x0018040001357983 */ /* 0x000ee80000300800 */
[----:B------:R-:W4:Y:S04]  /*64bd0*/  LDL.LU R54, [R1+0x1808] ;  /* 0x0018080001367983 */ /* 0x000f280000300800 */
[----:B------:R-:W4:Y:S04]  /*64be0*/  LDL.LU R55, [R1+0x180c] ;  /* 0x00180c0001377983 */ /* 0x000f280000300800 */
[----:B----4-:R-:W-:Y:S04]  /*64bf0*/  STL.64 [R1+0x4310], R54 ;  /* 0x0043103601007387 */ /* 0x010fe80000100a00 */
[----:B---3--:R-:W-:Y:S04]  /*64c00*/  STL.64 [R1+0x4308], R52 ;  /* 0x0043083401007387 */ /* 0x008fe80000100a00 */
[----:B0-----:R-:W3:Y:S04]  /*64c10*/  LDL.LU R16, [R1+0x1820] ;  /* 0x0018200001107983 */ /* 0x001ee80000300800 */
[----:B------:R-:W3:Y:S04]  /*64c20*/  LDL.LU R17, [R1+0x1824] ;  /* 0x0018240001117983 */ /* 0x000ee80000300800 */
[----:B-1----:R-:W4:Y:S04]  /*64c30*/  LDL.LU R18, [R1+0x1828] ;  /* 0x0018280001127983 */ /* 0x002f280000300800 */
[----:B------:R-:W4:Y:S01]  /*64c40*/  LDL.LU R19, [R1+0x182c] ;  /* 0x00182c0001137983 */ /* 0x000f220000300800 */
[----:B--2---:R-:W-:-:S02]  /*64c50*/  IMAD.MOV.U32 R32, RZ, RZ, R13 ;  /* 0x000000ffff207224 */ /* 0x004fc400078e000d */
[----:B------:R-:W-:Y:S01]  /*64c60*/  IMAD.MOV.U32 R33, RZ, RZ, R12 ;  /* 0x000000ffff217224 */ /* 0x000fe200078e000c */
[----:B----4-:R-:W-:Y:S04]  /*64c70*/  STL.64 [R1+0x4328], R18 ;  /* 0x0043281201007387 */ /* 0x010fe80000100a00 */
[----:B---3--:R0:W-:Y:S04]  /*64c80*/  STL.64 [R1+0x4320], R16 ;  /* 0x0043201001007387 */ /* 0x0081e80000100a00 */
[----:B------:R-:W-:Y:S04]  /*64c90*/  STL.64 [R1+0x4330], R32 ;  /* 0x0043302001007387 */ /* 0x000fe80000100a00 */
[----:B------:R-:W2:Y:S04]  /*64ca0*/  LDL.LU R40, [R1+0x1840] ;  /* 0x0018400001287983 */ /* 0x000ea80000300800 */
[----:B------:R-:W2:Y:S04]  /*64cb0*/  LDL.LU R41, [R1+0x1844] ;  /* 0x0018440001297983 */ /* 0x000ea80000300800 */
[----:B------:R-:W3:Y:S04]  /*64cc0*/  LDL.LU R42, [R1+0x1848] ;  /* 0x00184800012a7983 */ /* 0x000ee80000300800 */
[----:B------:R-:W3:Y:S04]  /*64cd0*/  LDL.LU R43, [R1+0x184c] ;  /* 0x00184c00012b7983 */ /* 0x000ee80000300800 */
[----:B---3--:R-:W-:Y:S04]  /*64ce0*/  STL.64 [R1+0x4340], R42 ;  /* 0x0043402a01007387 */ /* 0x008fe80000100a00 */
[----:B--2---:R-:W-:Y:S04]  /*64cf0*/  STL.64 [R1+0x4338], R40 ;  /* 0x0043382801007387 */ /* 0x004fe80000100a00 */
        /* <DEDUP_REMOVED lines=8> */
[----:B------:R-:W-:Y:S04]  /*64d80*/  STL.64 [R1+0x4358], R16 ;  /* 0x0043581001007387 */ /* 0x000fe80000100a00 */
[----:B0-----:R-:W2:Y:S04]  /*64d90*/  LDL.LU R20, [R1+0x1870] ;  /* 0x0018700001147983 */ /* 0x001ea80000300800 */
[----:B------:R-:W2:Y:S04]  /*64da0*/  LDL.LU R21, [R1+0x1874] ;  /* 0x0018740001157983 */ /* 0x000ea80000300800 */
[----:B------:R-:W3:Y:S04]  /*64db0*/  LDL.LU R22, [R1+0x1878] ;  /* 0x0018780001167983 */ /* 0x000ee80000300800 */
[----:B------:R-:W3:Y:S04]  /*64dc0*/  LDL.LU R23, [R1+0x187c] ;  /* 0x00187c0001177983 */ /* 0x000ee80000300800 */
[----:B---3--:R-:W-:Y:S04]  /*64dd0*/  STL.64 [R1+0x4368], R22 ;  /* 0x0043681601007387 */ /* 0x008fe80000100a00 */
[----:B--2---:R0:W-:Y:S04]  /*64de0*/  STL.64 [R1+0x4360], R20 ;  /* 0x0043601401007387 */ /* 0x0041e80000100a00 */
[----:B------:R-:W2:Y:S04]  /*64df0*/  LDL.LU R12, [R1+0x10a0] ;  /* 0x0010a000010c7983 */ /* 0x000ea80000300800 */
[----:B------:R-:W2:Y:S04]  /*64e00*/  LDL.LU R13, [R1+0x10a4] ;  /* 0x0010a400010d7983 */ /* 0x000ea80000300800 */
[----:B------:R-:W2:Y:S04]  /*64e10*/  LDL.LU R14, [R1+0x10a8] ;  /* 0x0010a800010e7983 */ /* 0x000ea80000300800 */
[----:B------:R-:W2:Y:S01]  /*64e20*/  LDL.LU R15, [R1+0x10ac] ;  /* 0x0010ac00010f7983 */ /* 0x000ea20000300800 */
[----:B0-----:R-:W-:-:S02]  /*64e30*/  IMAD.MOV.U32 R20, RZ, RZ, R3 ;  /* 0x000000ffff147224 */ /* 0x001fc400078e0003 */
[----:B------:R-:W-:-:S05]  /*64e40*/  IMAD.MOV.U32 R21, RZ, RZ, R2 ;  /* 0x000000ffff157224 */ /* 0x000fca00078e0002 */
[----:B------:R-:W-:Y:S04]  /*64e50*/  STL.64 [R1+0x4378], R20 ;  /* 0x0043781401007387 */ /* 0x000fe80000100a00 */
[----:B------:R-:W3:Y:S01]  /*64e60*/  LDL.64 R16, [R1+0xd0] ;  /* 0x0000d00001107983 */ /* 0x000ee20000100a00 */
[----:B------:R-:W-:Y:S02]  /*64e70*/  IMAD.MOV.U32 R51, RZ, RZ, R24 ;  /* 0x000000ffff337224 */ /* 0x000fe400078e0018 */
[----:B------:R-:W-:Y:S01]  /*64e80*/  IMAD.MOV.U32 R50, RZ, RZ, R25 ;  /* 0x000000ffff327224 */ /* 0x000fe200078e0019 */
[----:B------:R-:W0:Y:S01]  /*64e90*/  S2R R3, SR_TID.X ;  /* 0x0000000000037919 */ /* 0x000e220000002100 */
[----:B--2---:R-:W-:Y:S01]  /*64ea0*/  HMMA.16816.F32.BF16 R12, R4, R8, R12 ;  /* 0x00000008040c723c */ /* 0x004fe2000004180c */
[----:B---3--:R1:W-:Y:S04]  /*64eb0*/  STL.64 [R1+0x4370], R16 ;  /* 0x0043701001007387 */ /* 0x0083e80000100a00 */
[----:B-1----:R-:W2:Y:S04]  /*64ec0*/  LDL.LU R16, [R1+0x1890] ;  /* 0x0018900001107983 */ /* 0x002ea80000300800 */
[----:B------:R-:W2:Y:S04]  /*64ed0*/  LDL.LU R17, [R1+0x1894] ;  /* 0x0018940001117983 */ /* 0x000ea80000300800 */
[----:B------:R-:W2:Y:S04]  /*64ee0*/  LDL.LU R18, [R1+0x1898] ;  /* 0x0018980001127983 */ /* 0x000ea80000300800 */
        /* <DEDUP_REMOVED lines=9> */
[----:B------:R-:W2:Y:S04]  /*64f80*/  LDL.64 R40, [R1+0xc0] ;  /* 0x0000c00001287983 */ /* 0x000ea80000100a00 */
        /* <DEDUP_REMOVED lines=10> */
[----:B------:R-:W2:Y:S04]  /*65030*/  LDL.64 R28, [R1+0x40] ;  /* 0x00004000011c7983 */ /* 0x000ea80000100a00 */
[----:B------:R-:W-:Y:S04]  /*65040*/  STL.64 [R1+0x42c8], R50 ;  /* 0x0042c83201007387 */ /* 0x000fe80000100a00 */
[----:B------:R1:W-:Y:S04]  /*65050*/  STL.64 [R1+0x42c0], R48 ;  /* 0x0042c03001007387 */ /* 0x0003e80000100a00 */
[----:B-1----:R-:W2:Y:S04]  /*65060*/  LDL.64 R48, [R1+0x60] ;  /* 0x0000600001307983 */ /* 0x002ea80000100a00 */
[----:B------:R1:W-:Y:S04]  /*65070*/  STL.64 [R1+0x500], R12 ;  /* 0x0005000c01007387 */ /* 0x0003e80000100a00 */
[----:B------:R-:W-:Y:S04]  /*65080*/  STL.64 [R1+0x508], R14 ;  /* 0x0005080e01007387 */ /* 0x000fe80000100a00 */
[----:B-1----:R-:W4:Y:S01]  /*65090*/  LDL.LU.64 R12, [R1+0x4388] ;  /* 0x00438800010c7983 */ /* 0x002f220000300a00 */
[C---:B0-----:R-:W-:Y:S01]  /*650a0*/  LOP3.LUT R11, R3.reuse, 0x7, RZ, 0xc0, !PT ;  /* 0x00000007030b7812 */ /* 0x041fe200078ec0ff */
[----:B------:R-:W-:-:S02]  /*650b0*/  IMAD.SHL.U32 R2, R3, 0x80, RZ ;  /* 0x0000008003027824 */ /* 0x000fc400078e00ff */
[----:B------:R-:W-:Y:S02]  /*650c0*/  IMAD.SHL.U32 R3, R3, 0x2, RZ ;  /* 0x0000000203037824 */ /* 0x000fe400078e00ff */
[----:B------:R-:W-:-:S05]  /*650d0*/  IMAD R11, R11, 0x110, RZ ;  /* 0x000001100b0b7824 */ /* 0x000fca00078e02ff */
[----:B------:R-:W-:-:S04]  /*650e0*/  LOP3.LUT R3, R11, 0x10, R3, 0x78, !PT ;  /* 0x000000100b037812 */ /* 0x000fc800078e7803 */
[----:B------:R-:W-:Y:S01]  /*650f0*/  LOP3.LUT R3, R3, 0x800, R2, 0xf8, !PT ;  /* 0x0000080003037812 */ /* 0x000fe200078ef802 */
[----:B------:R-:W-:Y:S02]  /*65100*/  IMAD.MOV.U32 R59, RZ, RZ, R8 ;  /* 0x000000ffff3b7224 */ /* 0x000fe400078e0008 */
[----:B------:R-:W-:Y:S02]  /*65110*/  IMAD.MOV.U32 R58, RZ, RZ, R9 ;  /* 0x000000ffff3a7224 */ /* 0x000fe400078e0009 */
[----:B------:R-:W0:Y:S04]  /*65120*/  LDSM.16.MT88.4 R8, [R3+UR5+0xa080] ;  /* 0x00a080050308783b */ /* 0x000e280008004200 */
[----:B------:R-:W-:Y:S04]  /*65130*/  STL.64 [R1+0x42d8], R58 ;  /* 0x0042d83a01007387 */ /* 0x000fe80000100a00 */
[----:B------:R1:W-:Y:S04]  /*65140*/  STL.64 [R1+0x42d0], R56 ;  /* 0x0042d03801007387 */ /* 0x0003e80000100a00 */
[----:B-1----:R-:W2:Y:S04]  /*65150*/  LDL.LU R56, [R1+0x1810] ;  /* 0x0018100001387983 */ /* 0x002ea80000300800 */
[----:B------:R-:W2:Y:S04]  /*65160*/  LDL.LU R57, [R1+0x1814] ;  /* 0x0018140001397983 */ /* 0x000ea80000300800 */
[----:B------:R-:W2:Y:S04]  /*65170*/  LDL.LU R58, [R1+0x1818] ;  /* 0x00181800013a7983 */ /* 0x000ea80000300800 */
[----:B------:R-:W2:Y:S04]  /*65180*/  LDL.LU R59, [R1+0x181c] ;  /* 0x00181c00013b7983 */ /* 0x000ea80000300800 */
[----:B0-----:R-:W-:Y:S04]  /*65190*/  STL.64 [R1+0x4278], R10 ;  /* 0x0042780a01007387 */ /* 0x001fe80000100a00 */
[----:B------:R0:W-:Y:S04]  /*651a0*/  STL.64 [R1+0x4270], R8 ;  /* 0x0042700801007387 */ /* 0x0001e80000100a00 */
[----:B0-----:R-:W2:Y:S04]  /*651b0*/  LDL.LU R8, [R1+0x1880] ;  /* 0x0018800001087983 */ /* 0x001ea80000300800 */
[----:B------:R-:W2:Y:S04]  /*651c0*/  LDL.LU R9, [R1+0x1884] ;  /* 0x0018840001097983 */ /* 0x000ea80000300800 */
[----:B------:R-:W2:Y:S04]  /*651d0*/  LDL.LU R10, [R1+0x1888] ;  /* 0x00188800010a7983 */ /* 0x000ea80000300800 */
[----:B------:R-:W2:Y:S01]  /*651e0*/  LDL.LU R11, [R1+0x188c] ;  /* 0x00188c00010b7983 */ /* 0x000ea20000300800 */
[----:B----4-:R-:W-:-:S15]  /*651f0*/  HMMA.16816.F32.BF16 R24, R4, R12, R24 ;  /* 0x0000000c0418723c */ /* 0x010fde0000041818 */
[----:B------:R-:W-:-:S04]  /*65200*/  NOP ;  /* 0x0000000000007918 */ /* 0x000fc80000000000 */
[----:B------:R0:W-:Y:S04]  /*65210*/  STL.64 [R1+0xac0], R24 ;  /* 0x000ac01801007387 */ /* 0x0001e80000100a00 */
[----:B------:R-:W-:Y:S04]  /*65220*/  STL.64 [R1+0xac8], R26 ;  /* 0x000ac81a01007387 */ /* 0x000fe80000100a00 */
[----:B0-----:R-:W3:Y:S02]  /*65230*/  LDL.LU.64 R24, [R1+0x4380] ;  /* 0x0043800001187983 */ /* 0x001ee40000300a00 */
[----:B---3--:R-:W-:-:S15]  /*65240*/  HMMA.16816.F32.BF16 R20, R4, R24, R20 ;  /* 0x000000180414723c */ /* 0x008fde0000041814 */
[----:B------:R-:W-:-:S04]  /*65250*/  NOP ;  /* 0x0000000000007918 */ /* 0x000fc80000000000 */
[----:B------:R0:W-:Y:S04]  /*65260*/  STL.64 [R1+0xab0], R20 ;  /* 0x000ab01401007387 */ /* 0x0001e80000100a00 */
[----:B------:R2:W-:Y:S04]  /*65270*/  STL.64 [R1+0xab8], R22 ;  /* 0x000ab81601007387 */ /* 0x0005e80000100a00 */
[----:B0-----:R-:W2:Y:S02]  /*65280*/  LDL.LU.64 R20, [R1+0x4378] ;  /* 0x0043780001147983 */ /* 0x001ea40000300a00 */
[----:B--2---:R-:W-:Y:S02]  /*65290*/  HMMA.16816.F32.BF16 R20, R4, R20, R16 ;  /* 0x000000140414723c */ /* 0x004fe40000041810 */
[----:B------:R-:W2:-:S15]  /*652a0*/  LDL.LU.64 R16, [R1+0x4370] ;  /* 0x0043700001107983 */ /* 0x000e9e0000300a00 */
[----:B------:R-:W-:Y:S02]  /*652b0*/  NOP ;  /* 0x0000000000007918 */ /* 0x000fe40000000000 */
[----:B------:R-:W-:Y:S04]  /*652c0*/  STL.64 [R1+0xaa0], R20 ;  /* 0x000aa01401007387 */ /* 0x000fe80000100a00 */
[----:B------:R0:W-:Y:S04]  /*652d0*/  STL.64 [R1+0xaa8], R22 ;  /* 0x000aa81601007387 */ /* 0x0001e80000100a00 */
[----:B0-----:R-:W3:Y:S04]  /*652e0*/  LDL.LU.64 R22, [R1+0x4368] ;  /* 0x0043680001167983 */ /* 0x001ee80000300a00 */
[----:B------:R-:W3:Y:S01]  /*652f0*/  LDL.LU.64 R20, [R1+0x4360] ;  /* 0x0043600001147983 */ /* 0x000ee20000300a00 */
[----:B--2---:R-:W-:-:S15]  /*65300*/  HMMA.16816.F32.BF16 R8, R4, R16, R8 ;  /* 0x000000100408723c */ /* 0x004fde0000041808 */
[----:B------:R-:W-:-:S04]  /*65310*/  NOP ;  /* 0x0000000000007918 */ /* 0x000fc80000000000 */
[----:B------:R0:W-:Y:S04]  /*65320*/  STL.64 [R1+0xa90], R8 ;  /* 0x000a900801007387 */ /* 0x0001e80000100a00 */
[----:B------:R1:W-:Y:S01]  /*65330*/  STL.64 [R1+0xa98], R10 ;  /* 0x000a980a01007387 */ /* 0x0003e20000100a00 */
[----:B0-----:R-:W-:Y:S02]  /*65340*/  IMAD.MOV.U32 R9, RZ, RZ, R16 ;  /* 0x000000ffff097224 */ /* 0x001fe400078e0010 */
[----:B------:R-:W-:Y:S02]  /*65350*/  IMAD.MOV.U32 R8, RZ, RZ, R17 ;  /* 0x000000ffff087224 */ /* 0x000fe400078e0011 */
[----:B------:R-:W2:Y:S01]  /*65360*/  LDL.LU.64 R16, [R1+0x4358] ;  /* 0x0043580001107983 */ /* 0x000ea20000300a00 */
[----:B---3--:R-:W-:Y:S01]  /*65370*/  HMMA.16816.F32.BF16 R20, R4, R40, R20 ;  /* 0x000000280414723c */ /* 0x008fe20000041814 */
[----:B-1----:R-:W-:Y:S01]  /*65380*/  IMAD.MOV.U32 R11, RZ, RZ, R40 ;  /* 0x000000ffff0b7224 */ /* 0x002fe200078e0028 */
[----:B------:R-:W-:-:S15]  /*65390*/  MOV R10, R41 ;  /* 0x00000029000a7202 */ /* 0x000fde0000000f00 */
[----:B------:R-:W-:Y:S02]  /*653a0*/  NOP ;  /* 0x0000000000007918 */ /* 0x000fe40000000000 */
[----:B------:R-:W-:Y:S04]  /*653b0*/  STL.64 [R1+0xa80], R20 ;  /* 0x000a801401007387 */ /* 0x000fe80000100a00 */
[----:B------:R0:W-:Y:S04]  /*653c0*/  STL.64 [R1+0xa88], R22 ;  /* 0x000a881601007387 */ /* 0x0001e80000100a00 */
[----:B0-----:R-:W3:Y:S04]  /*653d0*/  LDL.LU.64 R22, [R1+0x4350] ;  /* 0x0043500001167983 */ /* 0x001ee80000300a00 */
[----:B------:R-:W3:Y:S04]  /*653e0*/  LDL.LU.64 R20, [R1+0x4348] ;  /* 0x0043480001147983 */ /* 0x000ee80000300a00 */
[----:B------:R-:W4:Y:S04]  /*653f0*/  LDL.LU.64 R42, [R1+0x4340] ;  /* 0x00434000012a7983 */ /* 0x000f280000300a00 */
[----:B------:R-:W4:Y:S01]  /*65400*/  LDL.LU.64 R40, [R1+0x4338] ;  /* 0x0043380001287983 */ /* 0x000f220000300a00 */
[----:B--2---:R-:W-:Y:S03]  /*65410*/  HMMA.16816.F32.BF16 R16, R4, R16, R32 ;  /* 0x000000100410723c */ /* 0x004fe60000041820 */
[----:B------:R-:W2:-:S15]  /*65420*/  LDL.LU.64 R32, [R1+0x4330] ;  /* 0x0043300001207983 */ /* 0x000e9e0000300a00 */
[----:B------:R-:W-:Y:S01]  /*65430*/  NOP ;  /* 0x0000000000007918 */ /* 0x000fe20000000000 */
[----:B------:R-:W-:Y:S01]  /*65440*/  STL.64 [R1+0xa70], R16 ;  /* 0x000a701001007387 */ /* 0x000fe20000100a00 */
[C---:B---3--:R-:W-:Y:S08]  /*65450*/  HMMA.16816.F32.BF16 R20, R4.reuse, R52, R20 ;  /* 0x000000340414723c */ /* 0x048ff00000041814 */
[----:B----4-:R-:W-:Y:S01]  /*65460*/  HMMA.16816.F32.BF16 R40, R4, R44, R40 ;  /* 0x0000002c0428723c */ /* 0x010fe20000041828 */
[----:B------:R0:W-:Y:S04]  /*65470*/  STL.64 [R1+0xa78], R18 ;  /* 0x000a781201007387 */ /* 0x0001e80000100a00 */
[----:B0-----:R-:W3:Y:S04]  /*65480*/  LDL.LU.64 R18, [R1+0x4328] ;  /* 0x0043280001127983 */ /* 0x001ee80000300a00 */
[----:B------:R-:W3:Y:S04]  /*65490*/  LDL.LU.64 R16, [R1+0x4320] ;  /* 0x0043200001107983 */ /* 0x000ee80000300a00 */
[----:B------:R0:W-:Y:S04]  /*654a0*/  STL.64 [R1+0xa60], R20 ;  /* 0x000a601401007387 */ /* 0x0001e80000100a00 */
[----:B------:R1:W-:Y:S04]  /*654b0*/  STL.64 [R1+0xa68], R22 ;  /* 0x000a681601007387 */ /* 0x0003e80000100a00 */
[----:B0-----:R-:W3:Y:S01]  /*654c0*/  LDL.LU.64 R20, [R1+0x4318] ;  /* 0x0043180001147983 */ /* 0x001ee20000300a00 */
[----:B-1----:R-:W-:-:S02]  /*654d0*/  IMAD.MOV.U32 R23, RZ, RZ, R52 ;  /* 0x000000ffff177224 */ /* 0x002fc400078e0034 */
[----:B------:R-:W-:Y:S01]  /*654e0*/  IMAD.MOV.U32 R22, RZ, RZ, R53 ;  /* 0x000000ffff167224 */ /* 0x000fe200078e0035 */
[----:B------:R-:W4:Y:S04]  /*654f0*/  LDL.LU.64 R54, [R1+0x4310] ;  /* 0x0043100001367983 */ /* 0x000f280000300a00 */
[----:B------:R-:W4:Y:S04]  /*65500*/  LDL.LU.64 R52, [R1+0x4308] ;  /* 0x0043080001347983 */ /* 0x000f280000300a00 */
[----:B------:R0:W-:Y:S04]  /*65510*/  STL.64 [R1+0xa50], R40 ;  /* 0x000a502801007387 */ /* 0x0001e80000100a00 */
[----:B------:R1:W-:Y:S04]  /*65520*/  STL.64 [R1+0xa58], R42 ;  /* 0x000a582a01007387 */ /* 0x0003e80000100a00 */
[----:B0-----:R-:W4:Y:S01]  /*65530*/  LDL.LU.64 R40, [R1+0x4300] ;  /* 0x0043000001287983 */ /* 0x001f220000300a00 */
[----:B-1----:R-:W-:-:S02]  /*65540*/  IMAD.MOV.U32 R43, RZ, RZ, R44 ;  /* 0x000000ffff2b7224 */ /* 0x002fc400078e002c */
[----:B------:R-:W-:Y:S02]  /*65550*/  IMAD.MOV.U32 R42, RZ, RZ, R45 ;  /* 0x000000ffff2a7224 */ /* 0x000fe400078e002d */
[----:B------:R-:W4:Y:S01]  /*65560*/  LDL.64 R44, [R1+0x30] ;  /* 0x00003000012c7983 */ /* 0x000f220000100a00 */
[----:B--2---:R-:W-:Y:S03]  /*65570*/  HMMA.16816.F32.BF16 R32, R4, R32, R36 ;  /* 0x000000200420723c */ /* 0x004fe60000041824 */
[----:B------:R-:W4:-:S15]  /*65580*/  LDL.LU.64 R36, [R1+0x42f8] ;  /* 0x0042f80001247983 */ /* 0x000f1e0000300a00 */
[----:B------:R-:W-:Y:S01]  /*65590*/  NOP ;  /* 0x0000000000007918 */ /* 0x000fe20000000000 */
[----:B------:R-:W-:Y:S04]  /*655a0*/  STL.64 [R1+0xa40], R32 ;  /* 0x000a402001007387 */ /* 0x000fe80000100a00 */
[----:B------:R0:W-:Y:S04]  /*655b0*/  STL.64 [R1+0xa48], R34 ;  /* 0x000a482201007387 */ /* 0x0001e80000100a00 */
[----:B0-----:R-:W2:Y:S04]  /*655c0*/  LDL.LU.64 R34, [R1+0x42f0] ;  /* 0x0042f00001227983 */ /* 0x001ea80000300a00 */
[----:B------:R-:W2:Y:S01]  /*655d0*/  LDL.LU.64 R32, [R1+0x42e8] ;  /* 0x0042e80001207983 */ /* 0x000ea20000300a00 */
[C---:B------:R-:W-:Y:S08]  /*655e0*/  HMMA.16816.F32.BF16 R56, R4.reuse, R48, R56 ;  /* 0x000000300438723c */ /* 0x040ff00000041838 */
[----:B---3--:R-:W-:Y:S01]  /*655f0*/  HMMA.16816.F32.BF16 R16, R4, R20, R16 ;  /* 0x000000140410723c */ /* 0x008fe20000041810 */
[----:B------:R-:W-:-:S15]  /*65600*/  IMAD.MOV.U32 R15, RZ, RZ, R49 ;  /* 0x000000ffff0f7224 */ /* 0x000fde00078e0031 */
[----:B------:R-:W-:-:S03]  /*65610*/  NOP ;  /* 0x0000000000007918 */ /* 0x000fc60000000000 */
[----:B------:R0:W-:Y:S04]  /*65620*/  STL.64 [R1+0xa30], R16 ;  /* 0x000a301001007387 */ /* 0x0001e80000100a00 */
[----:B------:R1:W-:Y:S04]  /*65630*/  STL.64 [R1+0xa38], R18 ;  /* 0x000a381201007387 */ /* 0x0003e80000100a00 */
[----:B0-----:R-:W3:Y:S04]  /*65640*/  LDL.LU.64 R16, [R1+0x42e0] ;  /* 0x0042e00001107983 */ /* 0x001ee80000300a00 */
[----:B------:R-:W-:Y:S04]  /*65650*/  STL.64 [R1+0x4160], R20 ;  /* 0x0041601401007387 */ /* 0x000fe80000100a00 */
[----:B------:R0:W-:Y:S04]  /*65660*/  STL.64 [R1+0xa20], R56 ;  /* 0x000a203801007387 */ /* 0x0001e80000100a00 */
[----:B------:R0:W-:Y:S01]  /*65670*/  STL.64 [R1+0xa28], R58 ;  /* 0x000a283a01007387 */ /* 0x0001e20000100a00 */
[----:B-1----:R-:W-:-:S02]  /*65680*/  IMAD.MOV.U32 R18, RZ, RZ, R48 ;  /* 0x000000ffff127224 */ /* 0x002fc400078e0030 */
[----:B------:R-:W-:Y:S02]  /*65690*/  IMAD.MOV.U32 R14, RZ, RZ, R28 ;  /* 0x000000ffff0e7224 */ /* 0x000fe400078e001c */
[----:B------:R-:W-:Y:S01]  /*656a0*/  IMAD.MOV.U32 R3, RZ, RZ, R29 ;  /* 0x000000ffff037224 */ /* 0x000fe200078e001d */
[C---:B----4-:R-:W-:Y:S08]  /*656b0*/  HMMA.16816.F32.BF16 R36, R4.reuse, R36, R52 ;  /* 0x000000240424723c */ /* 0x050ff00000041834 */
[----:B--2---:R-:W-:Y:S11]  /*656c0*/  HMMA.16816.F32.BF16 R32, R4, R28, R32 ;  /* 0x0000001c0420723c */ /* 0x004ff60000041820 */
[----:B------:R-:W-:Y:S04]  /*656d0*/  STL.64 [R1+0xa10], R36 ;  /* 0x000a102401007387 */ /* 0x000fe80000100a00 */
[----:B------:R-:W-:Y:S04]  /*656e0*/  STL.64 [R1+0xa18], R38 ;  /* 0x000a182601007387 */ /* 0x000fe80000100a00 */
[----:B------:R1:W-:Y:S04]  /*656f0*/  STL.64 [R1+0xa00], R32 ;  /* 0x000a002001007387 */ /* 0x0003e80000100a00 */
[----:B------:R2:W-:Y:S04]  /*65700*/  STL.64 [R1+0xa08], R34 ;  /* 0x000a082201007387 */ /* 0x0005e80000100a00 */
[----:B0-----:R-:W4:Y:S04]  /*65710*/  LDL.LU R56, [R1+0x17d0] ;  /* 0x0017d00001387983 */ /* 0x001f280000300800 */
[----:B------:R-:W4:Y:S04]  /*65720*/  LDL.LU R57, [R1+0x17d4] ;  /* 0x0017d40001397983 */ /* 0x000f280000300800 */
[----:B------:R-:W4:Y:S04]  /*65730*/  LDL.LU R58, [R1+0x17d8] ;  /* 0x0017d800013a7983 */ /* 0x000f280000300800 */
[----:B------:R-:W4:Y:S04]  /*65740*/  LDL.LU R59, [R1+0x17dc] ;  /* 0x0017dc00013b7983 */ /* 0x000f280000300800 */
[----:B------:R-:W4:Y:S04]  /*65750*/  LDL.64 R48, [R1+0x20] ;  /* 0x0000200001307983 */ /* 0x000f280000100a00 */
[----:B-1----:R-:W3:Y:S04]  /*65760*/  LDL.LU R32, [R1+0x17a0] ;  /* 0x0017a00001207983 */ /* 0x002ee80000300800 */
[----:B------:R-:W3:Y:S04]  /*65770*/  LDL.LU R33, [R1+0x17a4] ;  /* 0x0017a40001217983 */ /* 0x000ee80000300800 */
[----:B--2---:R-:W2:Y:S04]  /*65780*/  LDL.LU R34, [R1+0x17a8] ;  /* 0x0017a80001227983 */ /* 0x004ea80000300800 */
[----:B------:R-:W2:Y:S04]  /*65790*/  LDL.LU R35, [R1+0x17ac] ;  /* 0x0017ac0001237983 */ /* 0x000ea80000300800 */
        /* <DEDUP_REMOVED lines=9> */
[----:B------:R-:W-:Y:S04]  /*65830*/  STL.64 [R1+0x41d8], R14 ;  /* 0x0041d80e01007387 */ /* 0x000fe80000100a00 */
[----:B------:R0:W-:Y:S04]  /*65840*/  STL.64 [R1+0x41d0], R12 ;  /* 0x0041d00c01007387 */ /* 0x0001e80000100a00 */
[----:B0-----:R-:W2:Y:S04]  /*65850*/  LDL.LU R12, [R1+0x17e0] ;  /* 0x0017e000010c7983 */ /* 0x001ea80000300800 */
[----:B------:R-:W2:Y:S04]  /*65860*/  LDL.LU R13, [R1+0x17e4] ;  /* 0x0017e400010d7983 */ /* 0x000ea80000300800 */
[----:B------:R-:W2:Y:S04]  /*65870*/  LDL.LU R14, [R1+0x17e8] ;  /* 0x0017e800010e7983 */ /* 0x000ea80000300800 */
[----:B------:R-:W2:Y:S01]  /*65880*/  LDL.LU R15, [R1+0x17ec] ;  /* 0x0017ec00010f7983 */ /* 0x000ea20000300800 */
[----:B------:R-:W-:-:S02]  /*65890*/  IMAD.MOV.U32 R21, RZ, RZ, R44 ;  /* 0x000000ffff157224 */ /* 0x000fc400078e002c */
[----:B------:R-:W-:Y:S01]  /*658a0*/  IMAD.MOV.U32 R20, RZ, RZ, R45 ;  /* 0x000000ffff147224 */ /* 0x000fe200078e002d */
[C---:B----4-:R-:W-:Y:S08]  /*658b0*/  HMMA.16816.F32.BF16 R56, R4.reuse, R48, R56 ;  /* 0x000000300438723c */ /* 0x050ff00000041838 */
[C---:B--2---:R-:W-:Y:S08]  /*658c0*/  HMMA.16816.F32.BF16 R12, R4.reuse, R44, R12 ;  /* 0x0000002c040c723c */ /* 0x044ff0000004180c */
[C---:B------:R-:W-:Y:S08]  /*658d0*/  HMMA.16816.F32.BF16 R36, R4.reuse, R52, R36 ;  /* 0x000000340424723c */ /* 0x040ff00000041824 */
[----:B---3--:R-:W-:Y:S03]  /*658e0*/  HMMA.16816.F32.BF16 R28, R4, R16, R28 ;  /* 0x00000010041c723c */ /* 0x008fe6000004181c */
        /* <DEDUP_REMOVED lines=10> */
[----:B------:R-:W-:Y:S04]  /*65990*/  STL.64 [R1+0x41b8], R22 ;  /* 0x0041b81601007387 */ /* 0x000fe80000100a00 */
[----:B------:R0:W-:Y:S01]  /*659a0*/  STL.64 [R1+0x41b0], R20 ;  /* 0x0041b01401007387 */ /* 0x0001e20000100a00 */
[----:B------:R-:W-:-:S02]  /*659b0*/  IMAD.MOV.U32 R27, RZ, RZ, R48 ;  /* 0x000000ffff1b7224 */ /* 0x000fc400078e0030 */
[----:B------:R-:W-:Y:S01]  /*659c0*/  IMAD.MOV.U32 R26, RZ, RZ, R49 ;  /* 0x000000ffff1a7224 */ /* 0x000fe200078e0031 */
[----:B0-----:R-:W4:Y:S04]  /*659d0*/  LDL.LU R20, [R1+0x1750] ;  /* 0x0017500001147983 */ /* 0x001f280000300800 */
[----:B------:R-:W4:Y:S04]  /*659e0*/  LDL.LU R21, [R1+0x1754] ;  /* 0x0017540001157983 */ /* 0x000f280000300800 */
[----:B------:R-:W4:Y:S04]  /*659f0*/  LDL.LU R22, [R1+0x1758] ;  /* 0x0017580001167983 */ /* 0x000f280000300800 */
[----:B------:R-:W4:Y:S04]  /*65a00*/  LDL.LU R23, [R1+0x175c] ;  /* 0x00175c0001177983 */ /* 0x000f280000300800 */
[----:B------:R-:W-:Y:S04]  /*65a10*/  STL.64 [R1+0x9e0], R56 ;  /* 0x0009e03801007387 */ /* 0x000fe80000100a00 */
[----:B------:R0:W-:Y:S04]  /*65a20*/  STL.64 [R1+0x9e8], R58 ;  /* 0x0009e83a01007387 */ /* 0x0001e80000100a00 */
[----:B0-----:R-:W2:Y:S04]  /*65a30*/  LDL.LU.64 R58, [R1+0x42d8] ;  /* 0x0042d800013a7983 */ /* 0x001ea80000300a00 */
[----:B------:R-:W2:Y:S04]  /*65a40*/  LDL.LU.64 R56, [R1+0x42d0] ;  /* 0x0042d00001387983 */ /* 0x000ea80000300a00 */
[----:B------:R-:W2:Y:S04]  /*65a50*/  LDL.LU.64 R50, [R1+0x42c8] ;  /* 0x0042c80001327983 */ /* 0x000ea80000300a00 */
        /* <DEDUP_REMOVED lines=8> */
[----:B------:R1:W-:Y:S04]  /*65ae0*/  STL.64 [R1+0x9d8], R38 ;  /* 0x0009d82601007387 */ /* 0x0003e80000100a00 */
[----:B0-----:R-:W2:Y:S01]  /*65af0*/  LDL.LU.64 R36, [R1+0x42b8] ;  /* 0x0042b80001247983 */ /* 0x001ea20000300a00 */
[----:B-1----:R-:W-:-:S02]  /*65b00*/  IMAD.MOV.U32 R39, RZ, RZ, R52 ;  /* 0x000000ffff277224 */ /* 0x002fc400078e0034 */
[----:B------:R-:W-:Y:S02]  /*65b10*/  IMAD.MOV.U32 R38, RZ, RZ, R53 ;  /* 0x000000ffff267224 */ /* 0x000fe400078e0035 */
[----:B------:R-:W3:Y:S04]  /*65b20*/  LDL.LU.64 R52, [R1+0x42b0] ;  /* 0x0042b00001347983 */ /* 0x000ee80000300a00 */
[----:B------:R0:W-:Y:S04]  /*65b30*/  STL.64 [R1+0x9c0], R28 ;  /* 0x0009c01c01007387 */ /* 0x0001e80000100a00 */
[----:B------:R1:W-:Y:S04]  /*65b40*/  STL.64 [R1+0x9c8], R30 ;  /* 0x0009c81e01007387 */ /* 0x0003e80000100a00 */
[----:B0-----:R-:W2:Y:S02]  /*65b50*/  LDL.LU.64 R28, [R1+0x42a8] ;  /* 0x0042a800011c7983 */ /* 0x001ea40000300a00 */
[----:B--2---:R-:W-:-:S15]  /*65b60*/  HMMA.16816.F32.BF16 R32, R4, R28, R32 ;  /* 0x0000001c0420723c */ /* 0x004fde0000041820 */
[----:B------:R-:W-:-:S04]  /*65b70*/  NOP ;  /* 0x0000000000007918 */ /* 0x000fc80000000000 */
[----:B-1----:R-:W-:Y:S01]  /*65b80*/  IMAD.MOV.U32 R30, RZ, RZ, R34 ;  /* 0x000000ffff1e7224 */ /* 0x002fe200078e0022 */
[----:B------:R0:W-:Y:S01]  /*65b90*/  STL.64 [R1+0x9b0], R32 ;  /* 0x0009b02001007387 */ /* 0x0001e20000100a00 */
[----:B------:R-:W-:-:S03]  /*65ba0*/  IMAD.MOV.U32 R31, RZ, RZ, R35 ;  /* 0x000000ffff1f7224 */ /* 0x000fc600078e0023 */
[----:B------:R-:W2:Y:S04]  /*65bb0*/  LDL.LU.64 R34, [R1+0x42a0] ;  /* 0x0042a00001227983 */ /* 0x000ea80000300a00 */
        /* <DEDUP_REMOVED lines=9> */
[----:B------:R0:W-:Y:S04]  /*65c50*/  STL.64 [R1+0x9a0], R44 ;  /* 0x0009a02c01007387 */ /* 0x0001e80000100a00 */
[----:B------:R-:W-:Y:S04]  /*65c60*/  STL.64 [R1+0x9a8], R46 ;  /* 0x0009a82e01007387 */ /* 0x000fe80000100a00 */
[----:B0-----:R-:W2:Y:S04]  /*65c70*/  LDL.LU.64 R44, [R1+0x4290] ;  /* 0x00429000012c7983 */ /* 0x001ea80000300a00 */
[----:B------:R-:W-:Y:S04]  /*65c80*/  STL.64 [R1+0x40c8], R34 ;  /* 0x0040c82201007387 */ /* 0x000fe80000100a00 */
[----:B------:R0:W-:Y:S04]  /*65c90*/  STL.64 [R1+0x40c0], R32 ;  /* 0x0040c02001007387 */ /* 0x0001e80000100a00 */
[----:B0-----:R-:W2:Y:S04]  /*65ca0*/  LDL.LU R32, [R1+0x1780] ;  /* 0x0017800001207983 */ /* 0x001ea80000300800 */
[----:B------:R-:W2:Y:S04]  /*65cb0*/  LDL.LU R33, [R1+0x1784] ;  /* 0x0017840001217983 */ /* 0x000ea80000300800 */
[----:B------:R-:W2:Y:S04]  /*65cc0*/  LDL.LU R34, [R1+0x1788] ;  /* 0x0017880001227983 */ /* 0x000ea80000300800 */
[----:B------:R-:W2:Y:S01]  /*65cd0*/  LDL.LU R35, [R1+0x178c] ;  /* 0x00178c0001237983 */ /* 0x000ea20000300800 */
[----:B------:R-:W0:Y:S01]  /*65ce0*/  S2R R19, SR_TID.X ;  /* 0x0000000000137919 */ /* 0x000e220000002100 */
[----:B------:R-:W1:Y:S01]  /*65cf0*/  S2R R2, SR_TID.X ;  /* 0x0000000000027919 */ /* 0x000e620000002100 */
[C---:B---3--:R-:W-:Y:S08]  /*65d00*/  HMMA.16816.F32.BF16 R28, R4.reuse, R40, R28 ;  /* 0x00000028041c723c */ /* 0x048ff0000004181c */
[C---:B----4-:R-:W-:Y:S08]  /*65d10*/  HMMA.16816.F32.BF16 R20, R4.reuse, R48, R20 ;  /* 0x000000300414723c */ /* 0x050ff00000041814 */
[----:B------:R-:W-:Y:S01]  /*65d20*/  HMMA.16816.F32.BF16 R12, R4, R52, R12 ;  /* 0x00000034040c723c */ /* 0x000fe2000004180c */
[----:B------:R-:W-:Y:S04]  /*65d30*/  STL.64 [R1+0x40d0], R36 ;  /* 0x0040d02401007387 */ /* 0x000fe80000100a00 */
[----:B------:R-:W-:Y:S01]  /*65d40*/  STL.64 [R1+0x41e0], R38 ;  /* 0x0041e02601007387 */ /* 0x000fe20000100a00 */
[----:B0-----:R-:W-:Y:S01]  /*65d50*/  LOP3.LUT R54, R19, 0x7, RZ, 0xc0, !PT ;  /* 0x0000000713367812 */ /* 0x001fe200078ec0ff */
[----:B-1----:R-:W-:-:S04]  /*65d60*/  IMAD.SHL.U32 R19, R2, 0x2, RZ ;  /* 0x0000000202137824 */ /* 0x002fc800078e00ff */
[----:B------:R-:W-:-:S05]  /*65d70*/  IMAD R54, R54, 0x110, RZ ;  /* 0x0000011036367824 */ /* 0x000fca00078e02ff */
[----:B------:R-:W-:Y:S01]  /*65d80*/  LOP3.LUT R19, R54, 0x10, R19, 0x78, !PT ;  /* 0x0000001036137812 */ /* 0x000fe200078e7813 */
[C---:B--2---:R-:W-:Y:S08]  /*65d90*/  HMMA.16816.F32.BF16 R24, R4.reuse, R44, R24 ;  /* 0x0000002c0418723c */ /* 0x044ff00000041818 */
[----:B------:R-:W-:-:S15]  /*65da0*/  HMMA.16816.F32.BF16 R32, R4, R36, R32 ;  /* 0x000000240420723c */ /* 0x000fde0000041820 */
[----:B------:R-:W-:-:S04]  /*65db0*/  NOP ;  /* 0x0000000000007918 */ /* 0x000fc80000000000 */
[----:B------:R-:W-:Y:S04]  /*65dc0*/  STL.64 [R1+0x990], R32 ;  /* 0x0009902001007387 */ /* 0x000fe80000100a00 */
[----:B------:R-:W-:Y:S04]  /*65dd0*/  STL.64 [R1+0x998], R34 ;  /* 0x0009982201007387 */ /* 0x000fe80000100a00 */
[----:B------:R-:W-:Y:S04]  /*65de0*/  STL.64 [R1+0x40d8], R40 ;  /* 0x0040d82801007387 */ /* 0x000fe80000100a00 */
[----:B------:R-:W-:Y:S04]  /*65df0*/  STL.64 [R1+0x41e8], R42 ;  /* 0x0041e82a01007387 */ /* 0x000fe80000100a00 */
[----:B------:R0:W-:Y:S04]  /*65e00*/  STL.64 [R1+0x980], R28 ;  /* 0x0009801c01007387 */ /* 0x0001e80000100a00 */
        /* <DEDUP_REMOVED lines=8> */
[----:B0-----:R-:W-:-:S02]  /*65e90*/  IMAD.MOV.U32 R28, RZ, RZ, R11 ;  /* 0x000000ffff1c7224 */ /* 0x001fc400078e000b */
[----:B------:R-:W-:Y:S02]  /*65ea0*/  IMAD.MOV.U32 R29, RZ, RZ, R10 ;  /* 0x000000ffff1d7224 */ /* 0x000fe400078e000a */
[----:B-1----:R-:W-:Y:S01]  /*65eb0*/  IMAD.MOV.U32 R48, RZ, RZ, R9 ;  /* 0x000000ffff307224 */ /* 0x002fe200078e0009 */
[----:B------:R-:W-:Y:S02]  /*65ec0*/  MOV R49, R8 ;  /* 0x0000000800317202 */ /* 0x000fe40000000f00 */
[----:B------:R-:W-:Y:S04]  /*65ed0*/  STL.64 [R1+0x41f0], R28 ;  /* 0x0041f01c01007387 */ /* 0x000fe80000100a00 */
[----:B------:R-:W-:Y:S04]  /*65ee0*/  STL.64 [R1+0x41f8], R48 ;  /* 0x0041f83001007387 */ /* 0x000fe80000100a00 */
[----:B--2---:R-:W2:Y:S04]  /*65ef0*/  LDL.LU R52, [R1+0x1090] ;  /* 0x0010900001347983 */ /* 0x004ea80000300800 */
[----:B------:R-:W2:Y:S04]  /*65f00*/  LDL.LU R53, [R1+0x1094] ;  /* 0x0010940001357983 */ /* 0x000ea80000300800 */
[----:B------:R-:W3:Y:S04]  /*65f10*/  LDL.LU R54, [R1+0x1098] ;  /* 0x0010980001367983 */ /* 0x000ee80000300800 */
[----:B------:R-:W3:Y:S04]  /*65f20*/  LDL.LU R55, [R1+0x109c] ;  /* 0x00109c0001377983 */ /* 0x000ee80000300800 */
[----:B---3--:R-:W-:Y:S04]  /*65f30*/  STL.64 [R1+0x4208], R54 ;  /* 0x0042083601007387 */ /* 0x008fe80000100a00 */
[----:B--2---:R0:W-:Y:S04]  /*65f40*/  STL.64 [R1+0x4200], R52 ;  /* 0x0042003401007387 */ /* 0x0041e80000100a00 */
        /* <DEDUP_REMOVED lines=8> */
[----:B------:R2:W-:Y:S04]  /*65fd0*/  STL.64 [R1+0x4220], R12 ;  /* 0x0042200c01007387 */ /* 0x0005e80000100a00 */
[----:B------:R-:W3:Y:S04]  /*65fe0*/  LDL.LU R36, [R1+0x1260] ;  /* 0x0012600001247983 */ /* 0x000ee80000300800 */
[----:B------:R-:W3:Y:S04]  /*65ff0*/  LDL.LU R37, [R1+0x1264] ;  /* 0x0012640001257983 */ /* 0x000ee80000300800 */
[----:B------:R-:W4:Y:S04]  /*66000*/  LDL.LU R38, [R1+0x1268] ;  /* 0x0012680001267983 */ /* 0x000f280000300800 */
[----:B------:R-:W4:Y:S01]  /*66010*/  LDL.LU R39, [R1+0x126c] ;  /* 0x00126c0001277983 */ /* 0x000f220000300800 */
[----:B------:R-:W-:-:S02]  /*66020*/  IMAD.MOV.U32 R40, RZ, RZ, R51 ;  /* 0x000000ffff287224 */ /* 0x000fc400078e0033 */
[----:B------:R-:W-:Y:S01]  /*66030*/  IMAD.MOV.U32 R41, RZ, RZ, R50 ;  /* 0x000000ffff297224 */ /* 0x000fe200078e0032 */
[----:B----4-:R-:W-:Y:S04]  /*66040*/  STL.64 [R1+0x4230], R38 ;  /* 0x0042302601007387 */ /* 0x010fe80000100a00 */
[----:B---3--:R3:W-:Y:S04]  /*66050*/  STL.64 [R1+0x4228], R36 ;  /* 0x0042282401007387 */ /* 0x0087e80000100a00 */
[----:B------:R4:W-:Y:S04]  /*66060*/  STL.64 [R1+0x4238], R40 ;  /* 0x0042382801007387 */ /* 0x0009e80000100a00 */
[----:B0-----:R-:W2:Y:S04]  /*66070*/  LDL.LU R52, [R1+0x1280] ;  /* 0x0012800001347983 */ /* 0x001ea80000300800 */
[----:B------:R-:W2:Y:S04]  /*66080*/  LDL.LU R53, [R1+0x1284] ;  /* 0x0012840001357983 */ /* 0x000ea80000300800 */
[----:B------:R-:W2:Y:S04]  /*66090*/  LDL.LU R54, [R1+0x1288] ;  /* 0x0012880001367983 */ /* 0x000ea80000300800 */
[----:B------:R-:W2:Y:S01]  /*660a0*/  LDL.LU R55, [R1+0x128c] ;  /* 0x00128c0001377983 */ /* 0x000ea20000300800 */
[----:B-1----:R-:W-:-:S02]  /*660b0*/  IMAD.MOV.U32 R24, RZ, RZ, R0 ;  /* 0x000000ffff187224 */ /* 0x002fc400078e0000 */
[----:B------:R-:W-:Y:S02]  /*660c0*/  IMAD.MOV.U32 R25, RZ, RZ, R61 ;  /* 0x000000ffff197224 */ /* 0x000fe400078e003d */
[----:B------:R-:W-:Y:S02]  /*660d0*/  IMAD.MOV.U32 R46, RZ, RZ, R14 ;  /* 0x000000ffff2e7224 */ /* 0x000fe400078e000e */
[----:B------:R-:W-:Y:S01]  /*660e0*/  IMAD.MOV.U32 R47, RZ, RZ, R15 ;  /* 0x000000ffff2f7224 */ /* 0x000fe200078e000f */
[----:B--2---:R-:W-:Y:S04]  /*660f0*/  STL.64 [R1+0x4248], R54 ;  /* 0x0042483601007387 */ /* 0x004fe80000100a00 */
[----:B------:R0:W-:Y:S04]  /*66100*/  STL.64 [R1+0x4240], R52 ;  /* 0x0042403401007387 */ /* 0x0001e80000100a00 */
[----:B------:R-:W2:Y:S04]  /*66110*/  LDL.LU R0, [R1+0x428c] ;  /* 0x00428c0001007983 */ /* 0x000ea80000300800 */
[----:B------:R-:W4:Y:S04]  /*66120*/  LDL.LU R61, [R1+0x4288] ;  /* 0x00428800013d7983 */ /* 0x000f280000300800 */
[----:B------:R-:W-:Y:S04]  /*66130*/  STL.64 [R1+0x4250], R24 ;  /* 0x0042501801007387 */ /* 0x000fe80000100a00 */
[----:B------:R-:W4:Y:S04]  /*66140*/  LDL.LU R12, [R1+0x1290] ;  /* 0x00129000010c7983 */ /* 0x000f280000300800 */
[----:B------:R-:W4:Y:S04]  /*66150*/  LDL.LU R13, [R1+0x1294] ;  /* 0x00129400010d7983 */ /* 0x000f280000300800 */
[----:B------:R-:W4:Y:S04]  /*66160*/  LDL.LU R14, [R1+0x1298] ;  /* 0x00129800010e7983 */ /* 0x000f280000300800 */
[----:B------:R-:W4:Y:S01]  /*66170*/  LDL.LU R15, [R1+0x129c] ;  /* 0x00129c00010f7983 */ /* 0x000f220000300800 */
[----:B---3--:R-:W-:-:S02]  /*66180*/  IMAD.MOV.U32 R37, RZ, RZ, R60 ;  /* 0x000000ffff257224 */ /* 0x008fc400078e003c */
[----:B--2---:R-:W-:Y:S01]  /*66190*/  IMAD.MOV.U32 R36, RZ, RZ, R0 ;  /* 0x000000ffff247224 */ /* 0x004fe200078e0000 */
[----:B----4-:R-:W-:Y:S04]  /*661a0*/  STL.64 [R1+0x4260], R14 ;  /* 0x0042600e01007387 */ /* 0x010fe80000100a00 */
[----:B------:R-:W-:Y:S04]  /*661b0*/  STL.64 [R1+0x4258], R12 ;  /* 0x0042580c01007387 */ /* 0x000fe80000100a00 */
[----:B------:R-:W2:Y:S04]  /*661c0*/  LDL.LU R0, [R1+0x4284] ;  /* 0x0042840001007983 */ /* 0x000ea80000300800 */
[----:B------:R-:W3:Y:S04]  /*661d0*/  LDL.LU R60, [R1+0x4280] ;  /* 0x00428000013c7983 */ /* 0x000ee80000300800 */
[----:B------:R1:W-:Y:S04]  /*661e0*/  STL.64 [R1+0x4268], R36 ;  /* 0x0042682401007387 */ /* 0x0003e80000100a00 */
        /* <DEDUP_REMOVED lines=8> */
[----:B0-----:R-:W3:Y:S04]  /*66270*/  LDL R52, [R1+0x160] ;  /* 0x0001600001347983 */ /* 0x001ee80000100800 */
[----:B-1----:R-:W3:Y:S04]  /*66280*/  LDL.LU R36, [R1+0x12c0] ;  /* 0x0012c00001247983 */ /* 0x002ee80000300800 */
[----:B------:R-:W3:Y:S04]  /*66290*/  LDL.LU R37, [R1+0x12c4] ;  /* 0x0012c40001257983 */ /* 0x000ee80000300800 */
[----:B------:R-:W3:Y:S04]  /*662a0*/  LDL.LU R38, [R1+0x12c8] ;  /* 0x0012c80001267983 */ /* 0x000ee80000300800 */
[----:B------:R-:W3:Y:S04]  /*662b0*/  LDL.LU R39, [R1+0x12cc] ;  /* 0x0012cc0001277983 */ /* 0x000ee80000300800 */
[----:B------:R-:W3:Y:S04]  /*662c0*/  LDL.LU R24, [R1+0x12b0] ;  /* 0x0012b00001187983 */ /* 0x000ee80000300800 */
[----:B------:R-:W3:Y:S04]  /*662d0*/  LDL.LU R25, [R1+0x12b4] ;  /* 0x0012b40001197983 */ /* 0x000ee80000300800 */
[----:B------:R-:W4:Y:S04]  /*662e0*/  LDL.LU R26, [R1+0x12b8] ;  /* 0x0012b800011a7983 */ /* 0x000f280000300800 */
[----:B------:R-:W4:Y:S04]  /*662f0*/  LDL.LU R27, [R1+0x12bc] ;  /* 0x0012bc00011b7983 */ /* 0x000f280000300800 */
        /* <DEDUP_REMOVED lines=14> */
[----:B------:R-:W-:Y:S04]  /*663e0*/  STL [R1+0x38d0], R46 ;  /* 0x0038d02e01007387 */ /* 0x000fe80000100800 */
[----:B------:R0:W-:Y:S04]  /*663f0*/  STL.64 [R1+0x41a8], R44 ;  /* 0x0041a82c01007387 */ /* 0x0001e80000100a00 */
[----:B0-----:R-:W4:Y:S01]  /*66400*/  LDL.64 R44, [R1+0xe0] ;  /* 0x0000e000012c7983 */ /* 0x001f220000100a00 */
[----:B------:R-:W-:-:S05]  /*66410*/  IMAD.SHL.U32 R2, R2, 0x80, RZ ;  /* 0x0000008002027824 */ /* 0x000fca00078e00ff */
[----:B------:R-:W-:Y:S01]  /*66420*/  LOP3.LUT R19, R19, 0x800, R2, 0xf8, !PT ;  /* 0x0000080013137812 */ /* 0x000fe200078ef802 */
[----:B--2---:R-:W-:Y:S01]  /*66430*/  HMMA.16816.F32.BF16 R4, R4, R56, R8 ;  /* 0x000000380404723c */ /* 0x004fe20000041808 */
[----:B------:R-:W2:Y:S04]  /*66440*/  LDL.LU.64 R10, [R1+0x4278] ;  /* 0x00427800010a7983 */ /* 0x000ea80000300a00 */
[----:B------:R-:W2:Y:S01]  /*66450*/  LDL.LU.64 R8, [R1+0x4270] ;  /* 0x0042700001087983 */ /* 0x000ea20000300a00 */
[----:B------:R-:W-:-:S13]  /*66460*/  LOP3.LUT R19, R19, 0x20, RZ, 0x3c, !PT ;  /* 0x0000002013137812 */ /* 0x000fda00078e3cff */
[----:B------:R-:W-:Y:S04]  /*66470*/  STL.64 [R1+0x4f0], R4 ;  /* 0x0004f00401007387 */ /* 0x000fe80000100a00 */
[----:B------:R-:W-:Y:S04]  /*66480*/  STL.64 [R1+0x4f8], R6 ;  /* 0x0004f80601007387 */ /* 0x000fe80000100a00 */
[----:B------:R-:W0:Y:S01]  /*66490*/  LDSM.16.MT88.4 R4, [R19+UR5+0xa000] ;  /* 0x00a000051304783b */ /* 0x000e220008004200 */
[----:B---3--:R-:W-:Y:S02]  /*664a0*/  IMAD.MOV.U32 R12, RZ, RZ, R60 ;  /* 0x000000ffff0c7224 */ /* 0x008fe400078e003c */
[----:B------:R-:W-:Y:S01]  /*664b0*/  IMAD.MOV.U32 R13, RZ, RZ, R0 ;  /* 0x000000ffff0d7224 */ /* 0x000fe200078e0000 */
[----:B------:R-:W-:Y:S04]  /*664c0*/  STL [R1+0x40f8], R19 ;  /* 0x0040f81301007387 */ /* 0x000fe80000100800 */
[----:B------:R-:W-:Y:S01]  /*664d0*/  STL.64 [R1+0x40f0], R16 ;  /* 0x0040f01001007387 */ /* 0x000fe20000100a00 */
[----:B------:R-:W-:-:S03]  /*664e0*/  IMAD.MOV.U32 R53, RZ, RZ, R61 ;  /* 0x000000ffff357224 */ /* 0x000fc600078e003d */
[----:B0-----:R-:W-:Y:S04]  /*664f0*/  STL.64 [R1+0x40a8], R6 ;  /* 0x0040a80601007387 */ /* 0x001fe80000100a00 */
[----:B------:R0:W-:Y:S04]  /*66500*/  STL.64 [R1+0x40a0], R4 ;  /* 0x0040a00401007387 */ /* 0x0001e80000100a00 */
[----:B0-----:R-:W3:Y:S04]  /*66510*/  LDL.LU R4, [R1+0x1230] ;  /* 0x0012300001047983 */ /* 0x001ee80000300800 */
[----:B------:R-:W3:Y:S04]  /*66520*/  LDL.LU R5, [R1+0x1234] ;  /* 0x0012340001057983 */ /* 0x000ee80000300800 */
[----:B------:R-:W3:Y:S04]  /*66530*/  LDL.LU R6, [R1+0x1238] ;  /* 0x0012380001067983 */ /* 0x000ee80000300800 */
[----:B------:R-:W3:Y:S01]  /*66540*/  LDL.LU R7, [R1+0x123c] ;  /* 0x00123c0001077983 */ /* 0x000ee20000300800 */
[C---:B--2---:R-:W-:Y:S03]  /*66550*/  HMMA.16816.F32.BF16 R12, R8.reuse, R12, R36 ;  /* 0x0000000c080c723c */ /* 0x044fe60000041824 */
[----:B------:R-:W2:Y:S05]  /*66560*/  LDL.LU.64 R36, [R1+0x4268] ;  /* 0x0042680001247983 */ /* 0x000eaa0000300a00 */
[C---:B----4-:R-:W-:Y:S11]  /*66570*/  HMMA.16816.F32.BF16 R52, R8.reuse, R52, R24 ;  /* 0x000000340834723c */ /* 0x050ff60000041818 */
[----:B------:R-:W-:Y:S04]  /*66580*/  STL.64 [R1+0x1140], R12 ;  /* 0x0011400c01007387 */ /* 0x000fe80000100a00 */
[----:B------:R0:W-:Y:S04]  /*66590*/  STL.64 [R1+0x1148], R14 ;  /* 0x0011480e01007387 */ /* 0x0001e80000100a00 */
[----:B0-----:R-:W4:Y:S04]  /*665a0*/  LDL.LU.64 R14, [R1+0x4260] ;  /* 0x00426000010e7983 */ /* 0x001f280000300a00 */
[----:B------:R-:W4:Y:S04]  /*665b0*/  LDL.LU.64 R12, [R1+0x4258] ;  /* 0x00425800010c7983 */ /* 0x000f280000300a00 */
[----:B------:R-:W4:Y:S04]  /*665c0*/  LDL.LU.64 R24, [R1+0x4250] ;  /* 0x0042500001187983 */ /* 0x000f280000300a00 */
[----:B------:R-:W-:Y:S04]  /*665d0*/  STL.64 [R1+0x1130], R52 ;  /* 0x0011303401007387 */ /* 0x000fe80000100a00 */
[----:B------:R0:W-:Y:S04]  /*665e0*/  STL.64 [R1+0x1138], R54 ;  /* 0x0011383601007387 */ /* 0x0001e80000100a00 */
[----:B0-----:R-:W3:Y:S04]  /*665f0*/  LDL.LU.64 R54, [R1+0x4248] ;  /* 0x0042480001367983 */ /* 0x001ee80000300a00 */
[----:B------:R-:W3:Y:S01]  /*66600*/  LDL.LU.64 R52, [R1+0x4240] ;  /* 0x0042400001347983 */ /* 0x000ee20000300a00 */
        /* <DEDUP_REMOVED lines=8> */
[----:B------:R-:W4:Y:S05]  /*66690*/  LDL.LU.64 R12, [R1+0x4220] ;  /* 0x00422000010c7983 */ /* 0x000f2a0000300a00 */
[----:B---3--:R-:W-:Y:S11]  /*666a0*/  HMMA.16816.F32.BF16 R52, R8, R48, R52 ;  /* 0x000000300834723c */ /* 0x008ff60000041834 */
[----:B------:R-:W-:Y:S04]  /*666b0*/  STL.64 [R1+0x1110], R24 ;  /* 0x0011101801007387 */ /* 0x000fe80000100a00 */
[----:B------:R0:W-:Y:S01]  /*666c0*/  STL.64 [R1+0x1118], R26 ;  /* 0x0011181a01007387 */ /* 0x0001e20000100a00 */
[----:B------:R-:W-:-:S02]  /*666d0*/  IMAD.MOV.U32 R2, RZ, RZ, R48 ;  /* 0x000000ffff027224 */ /* 0x000fc400078e0030 */
[----:B------:R-:W-:Y:S01]  /*666e0*/  IMAD.MOV.U32 R0, RZ, RZ, R49 ;  /* 0x000000ffff007224 */ /* 0x000fe200078e0031 */
[----:B0-----:R-:W3:Y:S04]  /*666f0*/  LDL.LU.64 R26, [R1+0x4218] ;  /* 0x00421800011a7983 */ /* 0x001ee80000300a00 */
[----:B------:R-:W3:Y:S04]  /*66700*/  LDL.LU.64 R24, [R1+0x4210] ;  /* 0x0042100001187983 */ /* 0x000ee80000300a00 */
[----:B------:R-:W-:Y:S04]  /*66710*/  STL.64 [R1+0x1100], R52 ;  /* 0x0011003401007387 */ /* 0x000fe80000100a00 */
[----:B------:R0:W-:Y:S04]  /*66720*/  STL.64 [R1+0x1108], R54 ;  /* 0x0011083601007387 */ /* 0x0001e80000100a00 */
[----:B0-----:R-:W3:Y:S04]  /*66730*/  LDL.LU.64 R54, [R1+0x4208] ;  /* 0x0042080001367983 */ /* 0x001ee80000300a00 */
[----:B------:R-:W3:Y:S04]  /*66740*/  LDL.LU.64 R52, [R1+0x4200] ;  /* 0x0042000001347983 */ /* 0x000ee80000300a00 */
[----:B------:R-:W3:Y:S01]  /*66750*/  LDL.LU.64 R48, [R1+0x41f8] ;  /* 0x0041f80001307983 */ /* 0x000ee20000300a00 */
[----:B--2---:R-:W-:Y:S03]  /*66760*/  HMMA.16816.F32.BF16 R40, R8, R40, R28 ;  /* 0x000000280828723c */ /* 0x004fe6000004181c */
[----:B------:R-:W2:-:S15]  /*66770*/  LDL.LU.64 R28, [R1+0x41f0] ;  /* 0x0041f000011c7983 */ /* 0x000e9e0000300a00 */
[----:B------:R-:W-:Y:S01]  /*66780*/  NOP ;  /* 0x0000000000007918 */ /* 0x000fe20000000000 */
[----:B------:R-:W-:Y:S01]  /*66790*/  STL.64 [R1+0x10f0], R40 ;  /* 0x0010f02801007387 */ /* 0x000fe20000100a00 */
[C---:B----4-:R-:W-:Y:S03]  /*667a0*/  HMMA.16816.F32.BF16 R12, R8.reuse, R12, R36 ;  /* 0x0000000c080c723c */ /* 0x050fe60000041824 */
[----:B------:R0:W-:Y:S04]  /*667b0*/  STL.64 [R1+0x10f8], R42 ;  /* 0x0010f82a01007387 */ /* 0x0001e80000100a00 */
[----:B0-----:R-:W4:Y:S04]  /*667c0*/  LDL.LU.64 R42, [R1+0x41e8] ;  /* 0x0041e800012a7983 */ /* 0x001f280000300a00 */
[----:B------:R-:W2:Y:S08]  /*667d0*/  LDL.LU.64 R38, [R1+0x41e0] ;  /* 0x0041e00001267983 */ /* 0x000eb00000300a00 */
[----:B------:R-:W-:Y:S04]  /*667e0*/  STL.64 [R1+0x10e0], R12 ;  /* 0x0010e00c01007387 */ /* 0x000fe80000100a00 */
[----:B------:R0:W-:Y:S04]  /*667f0*/  STL.64 [R1+0x10e8], R14 ;  /* 0x0010e80e01007387 */ /* 0x0001e80000100a00 */
[----:B0-----:R-:W2:Y:S04]  /*66800*/  LDL.LU.64 R14, [R1+0x41d8] ;  /* 0x0041d800010e7983 */ /* 0x001ea80000300a00 */
[----:B------:R-:W3:Y:S02]  /*66810*/  LDL.LU.64 R12, [R1+0x41d0] ;  /* 0x0041d000010c7983 */ /* 0x000ee40000300a00 */
[----:B---3--:R-:W-:-:S15]  /*66820*/  HMMA.16816.F32.BF16 R24, R8, R12, R24 ;  /* 0x0000000c0818723c */ /* 0x008fde0000041818 */
[----:B------:R-:W-:-:S04]  /*66830*/  NOP ;  /* 0x0000000000007918 */ /* 0x000fc80000000000 */
[----:B------:R-:W-:Y:S04]  /*66840*/  STL.64 [R1+0x10d0], R24 ;  /* 0x0010d01801007387 */ /* 0x000fe80000100a00 */
[----:B------:R0:W-:Y:S04]  /*66850*/  STL.64 [R1+0x10d8], R26 ;  /* 0x0010d81a01007387 */ /* 0x0001e80000100a00 */
[----:B0-----:R-:W3:Y:S04]  /*66860*/  LDL.LU.64 R26, [R1+0x41c8] ;  /* 0x0041c800011a7983 */ /* 0x001ee80000300a00 */
[----:B------:R-:W3:Y:S01]  /*66870*/  LDL.LU.64 R24, [R1+0x41c0] ;  /* 0x0041c00001187983 */ /* 0x000ee20000300a00 */
[----:B------:R-:W-:Y:S01]  /*66880*/  HMMA.16816.F32.BF16 R4, R8, R44, R4 ;  /* 0x0000002c0804723c */ /* 0x000fe20000041804 */
[----:B------:R-:W-:-:S02]  /*66890*/  IMAD.MOV.U32 R61, RZ, RZ, R44 ;  /* 0x000000ffff3d7224 */ /* 0x000fc400078e002c */
[----:B------:R-:W-:-:S05]  /*668a0*/  IMAD.MOV.U32 R59, RZ, RZ, R45 ;  /* 0x000000ffff3b7224 */ /* 0x000fca00078e002d */
[C---:B------:R-:W-:Y:S08]  /*668b0*/  HMMA.16816.F32.BF16 R44, R8.reuse, R48, R52 ;  /* 0x00000030082c723c */ /* 0x040ff00000041834 */
[C---:B--2---:R-:W-:Y:S01]  /*668c0*/  HMMA.16816.F32.BF16 R28, R8.reuse, R28, R32 ;  /* 0x0000001c081c723c */ /* 0x044fe20000041820 */
[----:B------:R-:W-:Y:S07]  /*668d0*/  STL.64 [R1+0x4048], R12 ;  /* 0x0040480c01007387 */ /* 0x000fee0000100a00 */
[----:B---3--:R-:W-:-:S15]  /*668e0*/  HMMA.16816.F32.BF16 R20, R8, R24, R20 ;  /* 0x000000180814723c */ /* 0x008fde0000041814 */
[----:B------:R-:W-:-:S04]  /*668f0*/  NOP ;  /* 0x0000000000007918 */ /* 0x000fc80000000000 */
[----:B------:R-:W-:Y:S04]  /*66900*/  STL.64 [R1+0x10c0], R20 ;  /* 0x0010c01401007387 */ /* 0x000fe80000100a00 */
[----:B------:R0:W-:Y:S04]  /*66910*/  STL.64 [R1+0x10c8], R22 ;  /* 0x0010c81601007387 */ /* 0x0001e80000100a00 */
[----:B0-----:R-:W2:Y:S04]  /*66920*/  LDL.LU.64 R22, [R1+0x41b8] ;  /* 0x0041b80001167983 */ /* 0x001ea80000300a00 */
[----:B------:R-:W3:Y:S04]  /*66930*/  LDL.LU.64 R20, [R1+0x41b0] ;  /* 0x0041b00001147983 */ /* 0x000ee80000300a00 */
[----:B------:R-:W-:Y:S04]  /*66940*/  STL.64 [R1+0x4168], R24 ;  /* 0x0041681801007387 */ /* 0x000fe80000100a00 */
[----:B------:R0:W-:Y:S04]  /*66950*/  STL.64 [R1+0x10b0], R4 ;  /* 0x0010b00401007387 */ /* 0x0001e80000100a00 */
[----:B------:R1:W-:Y:S04]  /*66960*/  STL.64 [R1+0x10b8], R6 ;  /* 0x0010b80601007387 */ /* 0x0003e80000100a00 */
[----:B------:R-:W-:Y:S04]  /*66970*/  STL [R1+0x4108], R59 ;  /* 0x0041083b01007387 */ /* 0x000fe80000100800 */
[----:B------:R-:W-:Y:S04]  /*66980*/  STL.64 [R1+0x4100], R56 ;  /* 0x0041003801007387 */ /* 0x000fe80000100a00 */
[----:B0-----:R-:W2:Y:S04]  /*66990*/  LDL.LU R4, [R1+0xf70] ;  /* 0x000f700001047983 */ /* 0x001ea80000300800 */
[----:B------:R-:W-:Y:S04]  /*669a0*/  STL.64 [R1+0x10a0], R44 ;  /* 0x0010a02c01007387 */ /* 0x000fe80000100a00 */
[----:B------:R-:W-:Y:S04]  /*669b0*/  STL.64 [R1+0x10a8], R46 ;  /* 0x0010a82e01007387 */ /* 0x000fe80000100a00 */
[----:B------:R0:W-:Y:S04]  /*669c0*/  STL.64 [R1+0x1090], R28 ;  /* 0x0010901c01007387 */ /* 0x0001e80000100a00 */
[----:B------:R0:W-:Y:S04]  /*669d0*/  STL.64 [R1+0x1098], R30 ;  /* 0x0010981e01007387 */ /* 0x0001e80000100a00 */
[----:B------:R-:W2:Y:S04]  /*669e0*/  LDL.LU R5, [R1+0xf74] ;  /* 0x000f740001057983 */ /* 0x000ea80000300800 */
[----:B-1----:R-:W2:Y:S04]  /*669f0*/  LDL.LU R6, [R1+0xf78] ;  /* 0x000f780001067983 */ /* 0x002ea80000300800 */
[----:B------:R-:W2:Y:S04]  /*66a00*/  LDL.LU R7, [R1+0xf7c] ;  /* 0x000f7c0001077983 */ /* 0x000ea80000300800 */
[----:B--2---:R-:W-:Y:S04]  /*66a10*/  STL.64 [R1+0x4118], R6 ;  /* 0x0041180601007387 */ /* 0x004fe80000100a00 */
[----:B------:R-:W-:Y:S04]  /*66a20*/  STL.64 [R1+0x4110], R4 ;  /* 0x0041100401007387 */ /* 0x000fe80000100a00 */
[----:B0-----:R-:W2:Y:S04]  /*66a30*/  LDL.LU R28, [R1+0xfb0] ;  /* 0x000fb000011c7983 */ /* 0x001ea80000300800 */
[----:B------:R-:W2:Y:S04]  /*66a40*/  LDL.LU R29, [R1+0xfb4] ;  /* 0x000fb400011d7983 */ /* 0x000ea80000300800 */
[----:B------:R-:W2:Y:S04]  /*66a50*/  LDL.LU R30, [R1+0xfb8] ;  /* 0x000fb800011e7983 */ /* 0x000ea80000300800 */
[----:B------:R-:W2:Y:S01]  /*66a60*/  LDL.LU R31, [R1+0xfbc] ;  /* 0x000fbc00011f7983 */ /* 0x000ea20000300800 */
[----:B------:R-:W-:-:S02]  /*66a70*/  IMAD.MOV.U32 R32, RZ, RZ, R39 ;  /* 0x000000ffff207224 */ /* 0x000fc400078e0027 */
[----:B------:R-:W-:Y:S01]  /*66a80*/  IMAD.MOV.U32 R33, RZ, RZ, R38 ;  /* 0x000000ffff217224 */ /* 0x000fe200078e0026 */
[----:B--2---:R-:W-:Y:S04]  /*66a90*/  STL.64 [R1+0x4128], R30 ;  /* 0x0041281e01007387 */ /* 0x004fe80000100a00 */
[----:B------:R-:W-:Y:S04]  /*66aa0*/  STL.64 [R1+0x4120], R28 ;  /* 0x0041201c01007387 */ /* 0x000fe80000100a00 */
[----:B------:R0:W-:Y:S04]  /*66ab0*/  STL.64 [R1+0x4130], R32 ;  /* 0x0041302001007387 */ /* 0x0001e80000100a00 */
[----:B------:R-:W2:Y:S04]  /*66ac0*/  LDL.LU R36, [R1+0xfd0] ;  /* 0x000fd00001247983 */ /* 0x000ea80000300800 */
[----:B------:R-:W2:Y:S04]  /*66ad0*/  LDL.LU R37, [R1+0xfd4] ;  /* 0x000fd40001257983 */ /* 0x000ea80000300800 */
[----:B------:R-:W2:Y:S04]  /*66ae0*/  LDL.LU R38, [R1+0xfd8] ;  /* 0x000fd80001267983 */ /* 0x000ea80000300800 */
[----:B------:R-:W2:Y:S01]  /*66af0*/  LDL.LU R39, [R1+0xfdc] ;  /* 0x000fdc0001277983 */ /* 0x000ea20000300800 */
[----:B------:R-:W-:-:S02]  /*66b00*/  IMAD.MOV.U32 R40, RZ, RZ, R27 ;  /* 0x000000ffff287224 */ /* 0x000fc400078e001b */
[----:B------:R-:W-:Y:S01]  /*66b10*/  IMAD.MOV.U32 R41, RZ, RZ, R26 ;  /* 0x000000ffff297224 */ /* 0x000fe200078e001a */
[----:B--2---:R-:W-:Y:S04]  /*66b20*/  STL.64 [R1+0x4140], R38 ;  /* 0x0041402601007387 */ /* 0x004fe80000100a00 */
[----:B------:R-:W-:Y:S04]  /*66b30*/  STL.64 [R1+0x4138], R36 ;  /* 0x0041382401007387 */ /* 0x000fe80000100a00 */
[----:B------:R-:W-:Y:S04]  /*66b40*/  STL.64 [R1+0x4148], R40 ;  /* 0x0041482801007387 */ /* 0x000fe80000100a00 */
[----:B------:R-:W2:Y:S04]  /*66b50*/  LDL.LU R48, [R1+0xfe0] ;  /* 0x000fe00001307983 */ /* 0x000ea80000300800 */
[----:B------:R-:W2:Y:S04]  /*66b60*/  LDL.LU R49, [R1+0xfe4] ;  /* 0x000fe40001317983 */ /* 0x000ea80000300800 */
[----:B------:R-:W2:Y:S04]  /*66b70*/  LDL.LU R50, [R1+0xfe8] ;  /* 0x000fe80001327983 */ /* 0x000ea80000300800 */
[----:B------:R-:W2:Y:S01]  /*66b80*/  LDL.LU R51, [R1+0xfec] ;  /* 0x000fec0001337983 */ /* 0x000ea20000300800 */
[----:B---3--:R-:W-:-:S02]  /*66b90*/  IMAD.MOV.U32 R52, RZ, RZ, R21 ;  /* 0x000000ffff347224 */ /* 0x008fc400078e0015 */
[----:B------:R-:W-:Y:S01]  /*66ba0*/  IMAD.MOV.U32 R53, RZ, RZ, R20 ;  /* 0x000000ffff357224 */ /* 0x000fe200078e0014 */
[----:B--2---:R-:W-:Y:S04]  /*66bb0*/  STL.64 [R1+0x4158], R50 ;  /* 0x0041583201007387 */ /* 0x004fe80000100a00 */
[----:B------:R-:W-:Y:S04]  /*66bc0*/  STL.64 [R1+0x4150], R48 ;  /* 0x0041503001007387 */ /* 0x000fe80000100a00 */
[----:B------:R4:W-:Y:S04]  /*66bd0*/  STL.64 [R1+0x4170], R52 ;  /* 0x0041703401007387 */ /* 0x0009e80000100a00 */
[----:B0-----:R-:W2:Y:S04]  /*66be0*/  LDL.LU R32, [R1+0x1010] ;  /* 0x0010100001207983 */ /* 0x001ea80000300800 */
        /* <DEDUP_REMOVED lines=9> */
[----:B----4-:R-:W-:Y:S01]  /*66c80*/  MOV R52, R43 ;  /* 0x0000002b00347202 */ /* 0x010fe20000000f00 */
[----:B------:R-:W-:-:S02]  /*66c90*/  IMAD.MOV.U32 R53, RZ, RZ, R42 ;  /* 0x000000ffff357224 */ /* 0x000fc400078e002a */
[----:B---3--:R-:W-:Y:S04]  /*66ca0*/  STL.64 [R1+0x4190], R26 ;  /* 0x0041901a01007387 */ /* 0x008fe80000100a00 */
[----:B--2---:R0:W-:Y:S04]  /*66cb0*/  STL.64 [R1+0x4188], R24 ;  /* 0x0041881801007387 */ /* 0x0041e80000100a00 */
[----:B------:R1:W-:Y:S01]  /*66cc0*/  STL.64 [R1+0x4198], R52 ;  /* 0x0041983401007387 */ /* 0x0003e20000100a00 */
[----:B0-----:R-:W-:Y:S02]  /*66cd0*/  IMAD.MOV.U32 R24, RZ, RZ, R23 ;  /* 0x000000ffff187224 */ /* 0x001fe400078e0017 */
[----:B------:R-:W-:-:S05]  /*66ce0*/  IMAD.MOV.U32 R25, RZ, RZ, R22 ;  /* 0x000000ffff197224 */ /* 0x000fca00078e0016 */
[----:B------:R0:W-:Y:S04]  /*66cf0*/  STL.64 [R1+0x41a0], R24 ;  /* 0x0041a01801007387 */ /* 0x0001e80000100a00 */
        /* <DEDUP_REMOVED lines=8> */
[----:B0-----:R-:W3:Y:S04]  /*66d80*/  LDL.64 R24, [R1+0xb0] ;  /* 0x0000b00001187983 */ /* 0x001ee80000100a00 */
        /* <DEDUP_REMOVED lines=18> */
[----:B------:R-:W2:Y:S01]  /*66eb0*/  LDL.LU R16, [R1+0xff0] ;  /* 0x000ff00001107983 */ /* 0x000ea20000300800 */
[----:B------:R-:W-:-:S03]  /*66ec0*/  IMAD.MOV.U32 R36, RZ, RZ, R18 ;  /* 0x000000ffff247224 */ /* 0x000fc600078e0012 */
[----:B------:R-:W2:Y:S04]  /*66ed0*/  LDL.LU R17, [R1+0xff4] ;  /* 0x000ff40001117983 */ /* 0x000ea80000300800 */
[----:B------:R-:W2:Y:S04]  /*66ee0*/  LDL.LU R18, [R1+0xff8] ;  /* 0x000ff80001127983 */ /* 0x000ea80000300800 */
[----:B------:R-:W2:Y:S04]  /*66ef0*/  LDL.LU R19, [R1+0xffc] ;  /* 0x000ffc0001137983 */ /* 0x000ea80000300800 */
[----:B------:R-:W2:Y:S01]  /*66f00*/  LDL.LU R12, [R1+0xf80] ;  /* 0x000f8000010c7983 */ /* 0x000ea20000300800 */
[----:B------:R-:W-:-:S03]  /*66f10*/  IMAD.MOV.U32 R56, RZ, RZ, R14 ;  /* 0x000000ffff387224 */ /* 0x000fc600078e000e */
[----:B------:R-:W2:Y:S01]  /*66f20*/  LDL.LU R13, [R1+0xf84] ;  /* 0x000f8400010d7983 */ /* 0x000ea20000300800 */
[----:B------:R-:W-:-:S03]  /*66f30*/  IMAD.MOV.U32 R37, RZ, RZ, R15 ;  /* 0x000000ffff257224 */ /* 0x000fc600078e000f */
[----:B------:R-:W2:Y:S04]  /*66f40*/  LDL.LU R14, [R1+0xf88] ;  /* 0x000f8800010e7983 */ /* 0x000ea80000300800 */
[----:B------:R-:W2:Y:S01]  /*66f50*/  LDL.LU R15, [R1+0xf8c] ;  /* 0x000f8c00010f7983 */ /* 0x000ea20000300800 */
[----:B---3--:R-:W-:-:S15]  /*66f60*/  HMMA.16816.F32.BF16 R44, R8, R24, R44 ;  /* 0x00000018082c723c */ /* 0x008fde000004182c */
[----:B------:R-:W-:-:S04]  /*66f70*/  NOP ;  /* 0x0000000000007918 */ /* 0x000fc80000000000 */
[----:B------:R0:W-:Y:S04]  /*66f80*/  STL.64 [R1+0x1080], R44 ;  /* 0x0010802c01007387 */ /* 0x0001e80000100a00 */
[----:B------:R1:W-:Y:S04]  /*66f90*/  STL.64 [R1+0x1088], R46 ;  /* 0x0010882e01007387 */ /* 0x0003e80000100a00 */
[----:B0-----:R-:W3:Y:S01]  /*66fa0*/  LDL.LU.64 R44, [R1+0x41a8] ;  /* 0x0041a800012c7983 */ /* 0x001ee20000300a00 */
[----:B-1----:R-:W-:Y:S02]  /*66fb0*/  IMAD.MOV.U32 R47, RZ, RZ, R24 ;  /* 0x000000ffff2f7224 */ /* 0x002fe400078e0018 */
[----:B------:R-:W-:-:S02]  /*66fc0*/  IMAD.MOV.U32 R46, RZ, RZ, R25 ;  /* 0x000000ffff2e7224 */ /* 0x000fc400078e0019 */
[----:B------:R-:W2:Y:S02]  /*66fd0*/  LDL.LU.64 R24, [R1+0x41a0] ;  /* 0x0041a00001187983 */ /* 0x000ea40000300a00 */
[----:B--2---:R-:W-:Y:S02]  /*66fe0*/  HMMA.16816.F32.BF16 R24, R8, R24, R52 ;  /* 0x000000180818723c */ /* 0x004fe40000041834 */
[----:B------:R-:W4:-:S15]  /*66ff0*/  LDL.LU.64 R52, [R1+0x4198] ;  /* 0x0041980001347983 */ /* 0x000f1e0000300a00 */
[----:B------:R-:W-:Y:S02]  /*67000*/  NOP ;  /* 0x0000000000007918 */ /* 0x000fe40000000000 */
[----:B------:R-:W-:Y:S04]  /*67010*/  STL.64 [R1+0x1070], R24 ;  /* 0x0010701801007387 */ /* 0x000fe80000100a00 */
[----:B------:R0:W-:Y:S04]  /*67020*/  STL.64 [R1+0x1078], R26 ;  /* 0x0010781a01007387 */ /* 0x0001e80000100a00 */
[----:B0-----:R-:W2:Y:S04]  /*67030*/  LDL.LU.64 R26, [R1+0x4190] ;  /* 0x00419000011a7983 */ /* 0x001ea80000300a00 */
[----:B------:R-:W2:Y:S01]  /*67040*/  LDL.LU.64 R24, [R1+0x4188] ;  /* 0x0041880001187983 */ /* 0x000ea20000300a00 */
[C---:B----4-:R-:W-:Y:S03]  /*67050*/  HMMA.16816.F32.BF16 R52, R8.reuse, R52, R32 ;  /* 0x000000340834723c */ /* 0x050fe60000041820 */
[----:B------:R-:W4:Y:S04]  /*67060*/  LDL.LU.64 R34, [R1+0x4180] ;  /* 0x0041800001227983 */ /* 0x000f280000300a00 */
[----:B------:R-:W4:Y:S01]  /*67070*/  LDL.LU.64 R32, [R1+0x4178] ;  /* 0x0041780001207983 */ /* 0x000f220000300a00 */
[----:B--2---:R-:W-:Y:S11]  /*67080*/  HMMA.16816.F32.BF16 R24, R8, R20, R24 ;  /* 0x000000140818723c */ /* 0x004ff60000041818 */
[----:B------:R0:W-:Y:S04]  /*67090*/  STL.64 [R1+0x1060], R52 ;  /* 0x0010603401007387 */ /* 0x0001e80000100a00 */
[----:B------:R-:W-:Y:S04]  /*670a0*/  STL.64 [R1+0x1068], R54 ;  /* 0x0010683601007387 */ /* 0x000fe80000100a00 */
[----:B0-----:R-:W2:Y:S04]  /*670b0*/  LDL.LU.64 R52, [R1+0x4170] ;  /* 0x0041700001347983 */ /* 0x001ea80000300a00 */
[----:B------:R0:W-:Y:S04]  /*670c0*/  STL.64 [R1+0x1050], R24 ;  /* 0x0010501801007387 */ /* 0x0001e80000100a00 */
[----:B------:R1:W-:Y:S04]  /*670d0*/  STL.64 [R1+0x1058], R26 ;  /* 0x0010581a01007387 */ /* 0x0003e80000100a00 */
[----:B0-----:R-:W2:Y:S01]  /*670e0*/  LDL.LU.64 R24, [R1+0x4168] ;  /* 0x0041680001187983 */ /* 0x001ea20000300a00 */
[----:B-1----:R-:W-:-:S02]  /*670f0*/  IMAD.MOV.U32 R27, RZ, RZ, R20 ;  /* 0x000000ffff1b7224 */ /* 0x002fc400078e0014 */
[----:B------:R-:W-:Y:S02]  /*67100*/  IMAD.MOV.U32 R26, RZ, RZ, R21 ;  /* 0x000000ffff1a7224 */ /* 0x000fe400078e0015 */
[----:B------:R-:W2:Y:S01]  /*67110*/  LDL.LU.64 R20, [R1+0x4160] ;  /* 0x0041600001147983 */ /* 0x000ea20000300a00 */
[----:B------:R-:W-:Y:S03]  /*67120*/  HMMA.16816.F32.BF16 R36, R8, R36, R40 ;  /* 0x000000240824723c */ /* 0x000fe60000041828 */
[----:B------:R-:W-:Y:S01]  /*67130*/  STL.64 [R1+0x4058], R26 ;  /* 0x0040581a01007387 */ /* 0x000fe20000100a00 */
[----:B------:R-:W-:Y:S02]  /*67140*/  IMAD.MOV.U32 R57, RZ, RZ, R3 ;  /* 0x000000ffff397224 */ /* 0x000fe400078e0003 */
[----:B------:R-:W-:-:S05]  /*67150*/  IMAD.MOV.U32 R23, RZ, RZ, R28 ;  /* 0x000000ffff177224 */ /* 0x000fca00078e001c */
[----:B------:R-:W-:Y:S01]  /*67160*/  HMMA.16816.F32.BF16 R56, R8, R56, R4 ;  /* 0x000000380838723c */ /* 0x000fe20000041804 */
[----:B------:R-:W-:-:S07]  /*67170*/  IMAD.MOV.U32 R22, RZ, RZ, R29 ;  /* 0x000000ffff167224 */ /* 0x000fce00078e001d */
[C---:B----4-:R-:W-:Y:S08]  /*67180*/  HMMA.16816.F32.BF16 R32, R8.reuse, R28, R32 ;  /* 0x0000001c0820723c */ /* 0x050ff00000041820 */
[C---:B--2---:R-:W-:Y:S01]  /*67190*/  HMMA.16816.F32.BF16 R48, R8.reuse, R20, R48 ;  /* 0x000000140830723c */ /* 0x044fe20000041830 */
[----:B------:R0:W-:Y:S04]  /*671a0*/  STL.64 [R1+0x4050], R24 ;  /* 0x0040501801007387 */ /* 0x0001e80000100a00 */
[----:B0-----:R-:W2:Y:S04]  /*671b0*/  LDL.LU R24, [R1+0xf90] ;  /* 0x000f900001187983 */ /* 0x001ea80000300800 */
[----:B------:R-:W2:Y:S04]  /*671c0*/  LDL.LU R25, [R1+0xf94] ;  /* 0x000f940001197983 */ /* 0x000ea80000300800 */
[----:B------:R-:W2:Y:S04]  /*671d0*/  LDL.LU R26, [R1+0xf98] ;  /* 0x000f9800011a7983 */ /* 0x000ea80000300800 */
[----:B------:R-:W2:Y:S04]  /*671e0*/  LDL.LU R27, [R1+0xf9c] ;  /* 0x000f9c00011b7983 */ /* 0x000ea80000300800 */
[----:B------:R-:W-:Y:S04]  /*671f0*/  STL.64 [R1+0x1040], R48 ;  /* 0x0010403001007387 */ /* 0x000fe80000100a00 */
[----:B------:R0:W-:Y:S04]  /*67200*/  STL.64 [R1+0x1048], R50 ;  /* 0x0010483201007387 */ /* 0x0001e80000100a00 */
[----:B0-----:R-:W4:Y:S04]  /*67210*/  LDL.LU.64 R50, [R1+0x4158] ;  /* 0x0041580001327983 */ /* 0x001f280000300a00 */
[----:B------:R-:W4:Y:S04]  /*67220*/  LDL.LU.64 R48, [R1+0x4150] ;  /* 0x0041500001307983 */ /* 0x000f280000300a00 */
[----:B------:R-:W4:Y:S04]  /*67230*/  LDL.LU.64 R40, [R1+0x4148] ;  /* 0x0041480001287983 */ /* 0x000f280000300a00 */
[----:B------:R-:W-:Y:S04]  /*67240*/  STL.64 [R1+0x1030], R36 ;  /* 0x0010302401007387 */ /* 0x000fe80000100a00 */
[----:B------:R0:W-:Y:S04]  /*67250*/  STL.64 [R1+0x1038], R38 ;  /* 0x0010382601007387 */ /* 0x0001e80000100a00 */
[----:B0-----:R-:W2:Y:S04]  /*67260*/  LDL.LU.64 R38, [R1+0x4140] ;  /* 0x0041400001267983 */ /* 0x001ea80000300a00 */
[----:B------:R-:W2:Y:S04]  /*67270*/  LDL.LU.64 R36, [R1+0x4138] ;  /* 0x0041380001247983 */ /* 0x000ea80000300a00 */
[----:B------:R0:W-:Y:S04]  /*67280*/  STL.64 [R1+0x1020], R32 ;  /* 0x0010202001007387 */ /* 0x0001e80000100a00 */
[----:B------:R-:W-:Y:S04]  /*67290*/  STL.64 [R1+0x1028], R34 ;  /* 0x0010282201007387 */ /* 0x000fe80000100a00 */
[----:B0-----:R-:W2:Y:S04]  /*672a0*/  LDL.LU.64 R32, [R1+0x4130] ;  /* 0x0041300001207983 */ /* 0x001ea80000300a00 */
[----:B------:R-:W3:Y:S04]  /*672b0*/  LDL.LU.64 R30, [R1+0x4128] ;  /* 0x00412800011e7983 */ /* 0x000ee80000300a00 */
[----:B------:R-:W3:Y:S04]  /*672c0*/  LDL.LU.64 R28, [R1+0x4120] ;  /* 0x00412000011c7983 */ /* 0x000ee80000300a00 */
[----:B------:R-:W-:Y:S04]  /*672d0*/  STL.64 [R1+0x4020], R22 ;  /* 0x0040201601007387 */ /* 0x000fe80000100a00 */
[----:B------:R0:W-:Y:S01]  /*672e0*/  STL.64 [R1+0x4018], R20 ;  /* 0x0040181401007387 */ /* 0x0001e20000100a00 */
[C---:B------:R-:W-:Y:S03]  /*672f0*/  HMMA.16816.F32.BF16 R52, R8.reuse, R52, R16 ;  /* 0x000000340834723c */ /* 0x040fe60000041810 */
[----:B0-----:R-:W3:Y:S04]  /*67300*/  LDL.LU R20, [R1+0xfa0] ;  /* 0x000fa00001147983 */ /* 0x001ee80000300800 */
[----:B------:R-:W3:Y:S04]  /*67310*/  LDL.LU R21, [R1+0xfa4] ;  /* 0x000fa40001157983 */ /* 0x000ee80000300800 */
[----:B------:R-:W3:Y:S04]  /*67320*/  LDL.LU R22, [R1+0xfa8] ;  /* 0x000fa80001167983 */ /* 0x000ee80000300800 */
[----:B------:R-:W3:Y:S04]  /*67330*/  LDL.LU R23, [R1+0xfac] ;  /* 0x000fac0001177983 */ /* 0x000ee80000300800 */
[----:B------:R-:W3:Y:S04]  /*67340*/  LDL.LU.64 R6, [R1+0x4118] ;  /* 0x0041180001067983 */ /* 0x000ee80000300a00 */
[----:B------:R-:W3:Y:S04]  /*67350*/  LDL.LU.64 R4, [R1+0x4110] ;  /* 0x0041100001047983 */ /* 0x000ee80000300a00 */
[----:B------:R-:W-:Y:S04]  /*67360*/  STL.64 [R1+0x1010], R56 ;  /* 0x0010103801007387 */ /* 0x000fe80000100a00 */
[----:B------:R0:W-:Y:S04]  /*67370*/  STL.64 [R1+0x1018], R58 ;  /* 0x0010183a01007387 */ /* 0x0001e80000100a00 */
[----:B0-----:R-:W3:Y:S04]  /*67380*/  LDL.LU R59, [R1+0x4108] ;  /* 0x00410800013b7983 */ /* 0x001ee80000300800 */
[----:B------:R-:W3:Y:S04]  /*67390*/  LDL.LU.64 R56, [R1+0x4100] ;  /* 0x0041000001387983 */ /* 0x000ee80000300a00 */
[----:B------:R-:W3:Y:S04]  /*673a0*/  LDL.LU R19, [R1+0x40f8] ;  /* 0x0040f80001137983 */ /* 0x000ee80000300800 */
[----:B------:R-:W3:Y:S04]  /*673b0*/  LDL.LU.64 R16, [R1+0x40f0] ;  /* 0x0040f00001107983 */ /* 0x000ee80000300a00 */
[----:B------:R0:W-:Y:S04]  /*673c0*/  STL.64 [R1+0x1000], R52 ;  /* 0x0010003401007387 */ /* 0x0001e80000100a00 */
[----:B------:R-:W-:Y:S04]  /*673d0*/  STL.64 [R1+0x1008], R54 ;  /* 0x0010083601007387 */ /* 0x000fe80000100a00 */
[----:B0-----:R-:W3:Y:S01]  /*673e0*/  LDL.LU.64 R52, [R1+0x40e8] ;  /* 0x0040e80001347983 */ /* 0x001ee20000300a00 */
[C---:B----4-:R-:W-:Y:S03]  /*673f0*/  HMMA.16816.F32.BF16 R40, R8.reuse, R40, R48 ;  /* 0x000000280828723c */ /* 0x050fe60000041830 */
[----:B------:R-:W4:Y:S05]  /*67400*/  LDL.LU.64 R48, [R1+0x40e0] ;  /* 0x0040e00001307983 */ /* 0x000f2a0000300a00 */
[C---:B--2---:R-:W-:Y:S11]  /*67410*/  HMMA.16816.F32.BF16 R32, R8.reuse, R32, R36 ;  /* 0x000000200820723c */ /* 0x044ff60000041824 */
[----:B------:R0:W-:Y:S04]  /*67420*/  STL.64 [R1+0xff0], R40 ;  /* 0x000ff02801007387 */ /* 0x0001e80000100a00 */
[----:B------:R-:W-:Y:S04]  /*67430*/  STL.64 [R1+0xff8], R42 ;  /* 0x000ff82a01007387 */ /* 0x000fe80000100a00 */
[----:B0-----:R-:W2:Y:S04]  /*67440*/  LDL.LU.64 R40, [R1+0x40d8] ;  /* 0x0040d80001287983 */ /* 0x001ea80000300a00 */
[----:B------:R-:W2:Y:S04]  /*67450*/  LDL.LU.64 R36, [R1+0x40d0] ;  /* 0x0040d00001247983 */ /* 0x000ea80000300a00 */
[----:B------:R-:W-:Y:S04]  /*67460*/  STL.64 [R1+0xfe0], R32 ;  /* 0x000fe02001007387 */ /* 0x000fe80000100a00 */
[----:B------:R0:W-:Y:S04]  /*67470*/  STL.64 [R1+0xfe8], R34 ;  /* 0x000fe82201007387 */ /* 0x0001e80000100a00 */
[----:B0-----:R-:W4:Y:S04]  /*67480*/  LDL.LU.64 R34, [R1+0x40c8] ;  /* 0x0040c80001227983 */ /* 0x001f280000300a00 */
[----:B------:R-:W4:Y:S01]  /*67490*/  LDL.LU.64 R32, [R1+0x40c0] ;  /* 0x0040c00001207983 */ /* 0x000f220000300a00 */
[----:B---3--:R-:W-:-:S15]  /*674a0*/  HMMA.16816.F32.BF16 R28, R8, R16, R28 ;  /* 0x00000010081c723c */ /* 0x008fde000004181c */
[----:B------:R-:W-:-:S04]  /*674b0*/  NOP ;  /* 0x0000000000007918 */ /* 0x000fc80000000000 */
[----:B------:R-:W-:Y:S04]  /*674c0*/  STL.64 [R1+0xfd0], R28 ;  /* 0x000fd01c01007387 */ /* 0x000fe80000100a00 */
[----:B------:R0:W-:Y:S04]  /*674d0*/  STL.64 [R1+0xfd8], R30 ;  /* 0x000fd81e01007387 */ /* 0x0001e80000100a00 */
[----:B0-----:R-:W3:Y:S04]  /*674e0*/  LDL.LU.64 R30, [R1+0x40b8] ;  /* 0x0040b800011e7983 */ /* 0x001ee80000300a00 */
[----:B------:R-:W3:Y:S04]  /*674f0*/  LDL.LU.64 R28, [R1+0x40b0] ;  /* 0x0040b000011c7983 */ /* 0x000ee80000300a00 */
[----:B------:R-:W-:Y:S04]  /*67500*/  STL.64 [R1+0x4028], R16 ;  /* 0x0040281001007387 */ /* 0x000fe80000100a00 */
[----:B------:R3:W-:Y:S01]  /*67510*/  STL [R1+0x4060], R19 ;  /* 0x0040601301007387 */ /* 0x0007e20000100800 */
[C---:B--2---:R-:W-:Y:S08]  /*67520*/  HMMA.16816.F32.BF16 R12, R8.reuse, R36, R12 ;  /* 0x00000024080c723c */ /* 0x044ff0000004180c */
[C---:B------:R-:W-:Y:S08]  /*67530*/  HMMA.16816.F32.BF16 R4, R8.reuse, R40, R4 ;  /* 0x000000280804723c */ /* 0x040ff00000041804 */
[----:B---3--:R-:W-:Y:S01]  /*67540*/  HMMA.16816.F32.BF16 R16, R8, R28, R20 ;  /* 0x0000001c0810723c */ /* 0x008fe20000041814 */
[----:B------:R-:W-:Y:S04]  /*67550*/  STL.64 [R1+0x3fa8], R30 ;  /* 0x003fa81e01007387 */ /* 0x000fe80000100a00 */
[----:B------:R-:W-:-:S14]  /*67560*/  STL.64 [R1+0x3fa0], R28 ;  /* 0x003fa01c01007387 */ /* 0x000fdc0000100a00 */
[----:B------:R-:W-:Y:S04]  /*67570*/  STL.64 [R1+0xfb0], R16 ;  /* 0x000fb01001007387 */ /* 0x000fe80000100a00 */
[----:B------:R4:W-:Y:S02]  /*67580*/  STL.64 [R1+0xfb8], R18 ;  /* 0x000fb81201007387 */ /* 0x0009e40000100a00 */
[----:B----4-:R-:W-:Y:S02]  /*67590*/  HMMA.16816.F32.BF16 R16, R8, R32, R24 ;  /* 0x000000200810723c */ /* 0x010fe40000041818 */
[----:B------:R-:W-:Y:S04]  /*675a0*/  STL.64 [R1+0x3fb8], R34 ;  /* 0x003fb82201007387 */ /* 0x000fe80000100a00 */
[----:B------:R-:W-:-:S13]  /*675b0*/  STL.64 [R1+0x3fb0], R32 ;  /* 0x003fb02001007387 */ /* 0x000fda0000100a00 */
[----:B------:R-:W-:Y:S04]  /*675c0*/  STL.64 [R1+0xfa0], R16 ;  /* 0x000fa01001007387 */ /* 0x000fe80000100a00 */
[----:B------:R-:W-:Y:S04]  /*675d0*/  STL.64 [R1+0xfa8], R18 ;  /* 0x000fa81201007387 */ /* 0x000fe80000100a00 */
[----:B------:R0:W-:Y:S04]  /*675e0*/  STL.64 [R1+0x4080], R36 ;  /* 0x0040802401007387 */ /* 0x0001e80000100a00 */
[----:B------:R-:W-:Y:S04]  /*675f0*/  STL.64 [R1+0xf90], R12 ;  /* 0x000f900c01007387 */ /* 0x000fe80000100a00 */
[----:B------:R-:W-:Y:S04]  /*67600*/  STL.64 [R1+0xf98], R14 ;  /* 0x000f980e01007387 */ /* 0x000fe80000100a00 */
[----:B0-----:R-:W2:Y:S04]  /*67610*/  LDL.LU R36, [R1+0xd60] ;  /* 0x000d600001247983 */ /* 0x001ea80000300800 */
[----:B------:R0:W-:Y:S04]  /*67620*/  STL.64 [R1+0xf80], R4 ;  /* 0x000f800401007387 */ /* 0x0001e80000100a00 */
[----:B------:R1:W-:Y:S04]  /*67630*/  STL.64 [R1+0xf88], R6 ;  /* 0x000f880601007387 */ /* 0x0003e80000100a00 */
[----:B------:R-:W2:Y:S04]  /*67640*/  LDL.LU R37, [R1+0xd64] ;  /* 0x000d640001257983 */ /* 0x000ea80000300800 */
        /* <DEDUP_REMOVED lines=16> */
[----:B-1----:R-:W4:Y:S04]  /*67750*/  LDL.LU R6, [R1+0xf48] ;  /* 0x000f480001067983 */ /* 0x002f280000300800 */
[----:B------:R-:W4:Y:S04]  /*67760*/  LDL.LU R7, [R1+0xf4c] ;  /* 0x000f4c0001077983 */ /* 0x000f280000300800 */
[----:B---3--:R-:W-:Y:S04]  /*67770*/  STL.64 [R1+0x4090], R38 ;  /* 0x0040902601007387 */ /* 0x008fe80000100a00 */
[----:B--2---:R0:W-:Y:S04]  /*67780*/  STL.64 [R1+0x4088], R36 ;  /* 0x0040882401007387 */ /* 0x0041e80000100a00 */
[----:B------:R-:W2:Y:S04]  /*67790*/  LDL.64 R16, [R1+0x150] ;  /* 0x0001500001107983 */ /* 0x000ea80000100a00 */
[----:B0-----:R-:W3:Y:S04]  /*677a0*/  LDL.64 R36, [R1+0x170] ;  /* 0x0001700001247983 */ /* 0x001ee80000100a00 */
[----:B--2---:R0:W-:Y:S04]  /*677b0*/  STL.64 [R1+0x4078], R16 ;  /* 0x0040781001007387 */ /* 0x0041e80000100a00 */
[----:B0-----:R-:W2:Y:S01]  /*677c0*/  LDL.64 R16, [R1+0x160] ;  /* 0x0001600001107983 */ /* 0x001ea20000100a00 */
[C---:B----4-:R-:W-:Y:S03]  /*677d0*/  HMMA.16816.F32.BF16 R32, R8.reuse, R44, R32 ;  /* 0x0000002c0820723c */ /* 0x050fe60000041820 */
[----:B--2---:R0:W-:Y:S04]  /*677e0*/  STL.64 [R1+0x4098], R16 ;  /* 0x0040981001007387 */ /* 0x0041e80000100a00 */
[----:B0-----:R-:W2:Y:S04]  /*677f0*/  LDL.LU R16, [R1+0xd70] ;  /* 0x000d700001107983 */ /* 0x001ea80000300800 */
[----:B------:R-:W2:Y:S04]  /*67800*/  LDL.LU R17, [R1+0xd74] ;  /* 0x000d740001117983 */ /* 0x000ea80000300800 */
[----:B------:R-:W2:Y:S04]  /*67810*/  LDL.LU R18, [R1+0xd78] ;  /* 0x000d780001127983 */ /* 0x000ea80000300800 */
[----:B------:R-:W2:Y:S04]  /*67820*/  LDL.LU R19, [R1+0xd7c] ;  /* 0x000d7c0001137983 */ /* 0x000ea80000300800 */
[----:B------:R-:W4:Y:S04]  /*67830*/  LDL.LU R24, [R1+0xd40] ;  /* 0x000d400001187983 */ /* 0x000f280000300800 */
[----:B------:R-:W4:Y:S04]  /*67840*/  LDL.LU R25, [R1+0xd44] ;  /* 0x000d440001197983 */ /* 0x000f280000300800 */
[----:B------:R-:W2:Y:S04]  /*67850*/  LDL.LU R26, [R1+0xd48] ;  /* 0x000d4800011a7983 */ /* 0x000ea80000300800 */
[----:B------:R-:W2:Y:S01]  /*67860*/  LDL.LU R27, [R1+0xd4c] ;  /* 0x000d4c00011b7983 */ /* 0x000ea20000300800 */
[C---:B------:R-:W-:Y:S03]  /*67870*/  HMMA.16816.F32.BF16 R4, R8.reuse, R52, R4 ;  /* 0x000000340804723c */ /* 0x040fe60000041804 */
[----:B--2---:R-:W-:Y:S04]  /*67880*/  STL.64 [R1+0x4070], R26 ;  /* 0x0040701a01007387 */ /* 0x004fe80000100a00 */
[----:B----4-:R0:W-:Y:S04]  /*67890*/  STL.64 [R1+0x4068], R24 ;  /* 0x0040681801007387 */ /* 0x0101e80000100a00 */
[----:B0-----:R-:W2:Y:S04]  /*678a0*/  LDL.LU R24, [R1+0xd50] ;  /* 0x000d500001187983 */ /* 0x001ea80000300800 */
[----:B------:R-:W2:Y:S04]  /*678b0*/  LDL.LU R25, [R1+0xd54] ;  /* 0x000d540001197983 */ /* 0x000ea80000300800 */
[----:B------:R-:W2:Y:S04]  /*678c0*/  LDL.LU R26, [R1+0xd58] ;  /* 0x000d5800011a7983 */ /* 0x000ea80000300800 */
[----:B------:R-:W2:Y:S04]  /*678d0*/  LDL.LU R27, [R1+0xd5c] ;  /* 0x000d5c00011b7983 */ /* 0x000ea80000300800 */
[----:B------:R-:W4:Y:S04]  /*678e0*/  LDL.64 R12, [R1+0x140] ;  /* 0x00014000010c7983 */ /* 0x000f280000100a00 */
[----:B------:R-:W-:Y:S04]  /*678f0*/  STL [R1+0x3f98], R41 ;  /* 0x003f982901007387 */ /* 0x000fe80000100800 */
[----:B------:R-:W-:Y:S04]  /*67900*/  STL.64 [R1+0x3fe8], R44 ;  /* 0x003fe82c01007387 */ /* 0x000fe80000100a00 */
[----:B------:R-:W-:Y:S04]  /*67910*/  STL.64 [R1+0xf70], R32 ;  /* 0x000f702001007387 */ /* 0x000fe80000100a00 */
[----:B------:R0:W-:Y:S02]  /*67920*/  STL.64 [R1+0xf78], R34 ;  /* 0x000f782201007387 */ /* 0x0001e40000100a00 */
[----:B0-----:R-:W-:-:S15]  /*67930*/  HMMA.16816.F32.BF16 R32, R8, R48, R28 ;  /* 0x000000300820723c */ /* 0x001fde000004181c */
        /* <DEDUP_REMOVED lines=9> */
[----:B0-----:R-:W2:Y:S04]  /*679d0*/  LDL.LU.64 R6, [R1+0x40a8] ;  /* 0x0040a80001067983 */ /* 0x001ea80000300a00 */
[----:B------:R-:W2:Y:S01]  /*679e0*/  LDL.LU.64 R4, [R1+0x40a0] ;  /* 0x0040a00001047983 */ /* 0x000ea20000300a00 */
[----:B------:R-:W-:Y:S03]  /*679f0*/  HMMA.16816.F32.BF16 R20, R8, R56, R20 ;  /* 0x000000380814723c */ /* 0x000fe60000041814 */
[----:B------:R-:W4:Y:S01]  /*67a00*/  LDL.LU R8, [R1+0xd10] ;  /* 0x000d100001087983 */ /* 0x000f220000300800 */
[----:B---3--:R-:W-:-:S02]  /*67a10*/  IMAD.MOV.U32 R58, RZ, RZ, R36 ;  /* 0x000000ffff3a7224 */ /* 0x008fc400078e0024 */
[----:B------:R-:W-:-:S13]  /*67a20*/  IMAD.MOV.U32 R3, RZ, RZ, R37 ;  /* 0x000000ffff037224 */ /* 0x000fda00078e0025 */
[----:B------:R0:W-:Y:S04]  /*67a30*/  STL.64 [R1+0xf40], R20 ;  /* 0x000f401401007387 */ /* 0x0001e80000100a00 */
[----:B------:R-:W-:Y:S04]  /*67a40*/  STL.64 [R1+0xf48], R22 ;  /* 0x000f481601007387 */ /* 0x000fe80000100a00 */
[----:B------:R-:W3:Y:S04]  /*67a50*/  LDL.LU R9, [R1+0xd14] ;  /* 0x000d140001097983 */ /* 0x000ee80000300800 */
[----:B------:R-:W3:Y:S04]  /*67a60*/  LDL.LU R10, [R1+0xd18] ;  /* 0x000d1800010a7983 */ /* 0x000ee80000300800 */
[----:B------:R-:W3:Y:S04]  /*67a70*/  LDL.LU R11, [R1+0xd1c] ;  /* 0x000d1c00010b7983 */ /* 0x000ee80000300800 */
[----:B0-----:R-:W3:Y:S01]  /*67a80*/  LDL.64 R20, [R1+0x110] ;  /* 0x0001100001147983 */ /* 0x001ee20000100a00 */
[----:B--2---:R-:W-:-:S15]  /*67a90*/  HMMA.16816.F32.BF16 R16, R4, R36, R16 ;  /* 0x000000240410723c */ /* 0x004fde0000041810 */
[----:B------:R-:W-:-:S04]  /*67aa0*/  NOP ;  /* 0x0000000000007918 */ /* 0x000fc80000000000 */
[----:B------:R0:W-:Y:S04]  /*67ab0*/  STL.64 [R1+0x4e0], R16 ;  /* 0x0004e01001007387 */ /* 0x0001e80000100a00 */
[----:B------:R-:W-:Y:S04]  /*67ac0*/  STL.64 [R1+0x4e8], R18 ;  /* 0x0004e81201007387 */ /* 0x000fe80000100a00 */
[----:B0-----:R-:W2:Y:S04]  /*67ad0*/  LDL.LU.64 R16, [R1+0x4098] ;  /* 0x0040980001107983 */ /* 0x001ea80000300a00 */
[----:B------:R-:W2:Y:S04]  /*67ae0*/  LDL.LU.64 R38, [R1+0x4090] ;  /* 0x0040900001267983 */ /* 0x000ea80000300a00 */
[----:B------:R-:W2:Y:S04]  /*67af0*/  LDL.LU.64 R36, [R1+0x4088] ;  /* 0x0040880001247983 */ /* 0x000ea80000300a00 */
[----:B------:R-:W-:Y:S04]  /*67b00*/  STL [R1+0x4038], R58 ;  /* 0x0040383a01007387 */ /* 0x000fe80000100800 */
[----:B------:R-:W-:Y:S01]  /*67b10*/  STL.64 [R1+0x4030], R56 ;  /* 0x0040303801007387 */ /* 0x000fe20000100a00 */
[----:B--2---:R-:W-:Y:S01]  /*67b20*/  HMMA.16816.F32.BF16 R36, R4, R16, R36 ;  /* 0x000000100424723c */ /* 0x004fe20000041824 */
[----:B------:R-:W-:-:S15]  /*67b30*/  IMAD.MOV.U32 R60, RZ, RZ, R17 ;  /* 0x000000ffff3c7224 */ /* 0x000fde00078e0011 */
[----:B------:R-:W-:-:S03]  /*67b40*/  NOP ;  /* 0x0000000000007918 */ /* 0x000fc60000000000 */
[----:B------:R0:W-:Y:S04]  /*67b50*/  STL.64 [R1+0x4d0], R36 ;  /* 0x0004d02401007387 */ /* 0x0001e80000100a00 */
[----:B------:R1:W-:Y:S04]  /*67b60*/  STL.64 [R1+0x4d8], R38 ;  /* 0x0004d82601007387 */ /* 0x0003e80000100a00 */
[----:B0-----:R-:W2:Y:S01]  /*67b70*/  LDL.LU.64 R36, [R1+0x4080] ;  /* 0x0040800001247983 */ /* 0x001ea20000300a00 */
[----:B-1----:R-:W-:-:S03]  /*67b80*/  IMAD.MOV.U32 R39, RZ, RZ, R16 ;  /* 0x000000ffff277224 */ /* 0x002fc600078e0010 */
[----:B------:R-:W2:Y:S02]  /*67b90*/  LDL.LU.64 R16, [R1+0x4078] ;  /* 0x0040780001107983 */ /* 0x000ea40000300a00 */
[----:B--2---:R-:W-:-:S15]  /*67ba0*/  HMMA.16816.F32.BF16 R24, R4, R16, R24 ;  /* 0x000000100418723c */ /* 0x004fde0000041818 */
[----:B------:R-:W-:-:S04]  /*67bb0*/  NOP ;  /* 0x0000000000007918 */ /* 0x000fc80000000000 */
[----:B------:R-:W-:Y:S04]  /*67bc0*/  STL.64 [R1+0x4c0], R24 ;  /* 0x0004c01801007387 */ /* 0x000fe80000100a00 */
[----:B------:R0:W-:Y:S04]  /*67bd0*/  STL.64 [R1+0x4c8], R26 ;  /* 0x0004c81a01007387 */ /* 0x0001e80000100a00 */
[----:B0-----:R-:W2:Y:S04]  /*67be0*/  LDL.LU.64 R26, [R1+0x4070] ;  /* 0x00407000011a7983 */ /* 0x001ea80000300a00 */
[----:B------:R-:W2:Y:S01]  /*67bf0*/  LDL.LU.64 R24, [R1+0x4068] ;  /* 0x0040680001187983 */ /* 0x000ea20000300a00 */
[----:B------:R-:W-:-:S03]  /*67c00*/  IMAD.MOV.U32 R38, RZ, RZ, R17 ;  /* 0x000000ffff267224 */ /* 0x000fc600078e0011 */
[----:B------:R-:W3:Y:S01]  /*67c10*/  LDL.LU R19, [R1+0x4060] ;  /* 0x0040600001137983 */ /* 0x000ee20000300800 */
[----:B------:R-:W-:-:S03]  /*67c20*/  IMAD.MOV.U32 R43, RZ, RZ, R16 ;  /* 0x000000ffff2b7224 */ /* 0x000fc600078e0010 */
[----:B------:R-:W-:Y:S04]  /*67c30*/  STL.64 [R1+0x3fc8], R38 ;  /* 0x003fc82601007387 */ /* 0x000fe80000100a00 */
[----:B------:R0:W-:Y:S01]  /*67c40*/  STL.64 [R1+0x3fc0], R36 ;  /* 0x003fc02401007387 */ /* 0x0001e20000100a00 */
[----:B----4-:R-:W-:Y:S01]  /*67c50*/  MOV R42, R13 ;  /* 0x0000000d002a7202 */ /* 0x010fe20000000f00 */
[----:B------:R-:W-:Y:S02]  /*67c60*/  IMAD.MOV.U32 R41, RZ, RZ, R12 ;  /* 0x000000ffff297224 */ /* 0x000fe400078e000c */
[----:B0-----:R-:W4:Y:S01]  /*67c70*/  LDL.64 R36, [R1+0x120] ;  /* 0x0001200001247983 */ /* 0x001f220000100a00 */
        /* <DEDUP_REMOVED lines=9> */
[----:B0-----:R-:W4:Y:S04]  /*67d10*/  LDL.LU R40, [R1+0xd20] ;  /* 0x000d200001287983 */ /* 0x001f280000300800 */
[----:B------:R-:W4:Y:S04]  /*67d20*/  LDL.LU R41, [R1+0xd24] ;  /* 0x000d240001297983 */ /* 0x000f280000300800 */
[----:B------:R-:W4:Y:S04]  /*67d30*/  LDL.LU R42, [R1+0xd28] ;  /* 0x000d2800012a7983 */ /* 0x000f280000300800 */
[----:B------:R-:W4:Y:S01]  /*67d40*/  LDL.LU R43, [R1+0xd2c] ;  /* 0x000d2c00012b7983 */ /* 0x000f220000300800 */
[----:B------:R-:W-:-:S02]  /*67d50*/  IMAD.MOV.U32 R28, RZ, RZ, R2 ;  /* 0x000000ffff1c7224 */ /* 0x000fc400078e0002 */
[----:B------:R-:W-:-:S07]  /*67d60*/  IMAD.MOV.U32 R29, RZ, RZ, R0 ;  /* 0x000000ffff1d7224 */ /* 0x000fce00078e0000 */
[C---:B------:R-:W-:Y:S08]  /*67d70*/  HMMA.16816.F32.BF16 R28, R4.reuse, R28, R32 ;  /* 0x0000001c041c723c */ /* 0x040ff00000041820 */
[----:B---3--:R-:W-:Y:S11]  /*67d80*/  HMMA.16816.F32.BF16 R8, R4, R20, R8 ;  /* 0x000000140408723c */ /* 0x008ff60000041808 */
[----:B------:R0:W-:Y:S04]  /*67d90*/  STL.64 [R1+0x4a0], R28 ;  /* 0x0004a01c01007387 */ /* 0x0001e80000100a00 */
[----:B------:R1:W-:Y:S04]  /*67da0*/  STL [R1+0x4a8], R30 ;  /* 0x0004a81e01007387 */ /* 0x0003e80000100800 */
[----:B------:R-:W3:Y:S04]  /*67db0*/  LDL.LU R32, [R1+0x1730] ;  /* 0x0017300001207983 */ /* 0x000ee80000300800 */
[----:B------:R-:W3:Y:S04]  /*67dc0*/  LDL.LU R33, [R1+0x1734] ;  /* 0x0017340001217983 */ /* 0x000ee80000300800 */
[----:B------:R-:W3:Y:S04]  /*67dd0*/  LDL.LU R34, [R1+0x1738] ;  /* 0x0017380001227983 */ /* 0x000ee80000300800 */
[----:B------:R-:W3:Y:S01]  /*67de0*/  LDL.LU R35, [R1+0x173c] ;  /* 0x00173c0001237983 */ /* 0x000ee20000300800 */
[----:B------:R-:W-:-:S03]  /*67df0*/  IMAD.MOV.U32 R50, RZ, RZ, R31 ;  /* 0x000000ffff327224 */ /* 0x000fc600078e001f */
[----:B0-----:R-:W2:Y:S04]  /*67e00*/  LDL.LU R28, [R1+0x1720] ;  /* 0x00172000011c7983 */ /* 0x001ea80000300800 */
[----:B------:R-:W2:Y:S04]  /*67e10*/  LDL.LU R29, [R1+0x1724] ;  /* 0x00172400011d7983 */ /* 0x000ea80000300800 */
[----:B-1----:R-:W2:Y:S04]  /*67e20*/  LDL.LU R30, [R1+0x1728] ;  /* 0x00172800011e7983 */ /* 0x002ea80000300800 */
[----:B------:R-:W2:Y:S01]  /*67e30*/  LDL.LU R31, [R1+0x172c] ;  /* 0x00172c00011f7983 */ /* 0x000ea20000300800 */
[----:B------:R-:W-:-:S03]  /*67e40*/  IMAD.MOV.U32 R55, RZ, RZ, R11 ;  /* 0x000000ffff377224 */ /* 0x000fc600078e000b */
[----:B------:R-:W-:Y:S01]  /*67e50*/  STL [R1+0x38d8], R50 ;  /* 0x0038d83201007387 */ /* 0x000fe20000100800 */
[----:B------:R-:W-:Y:S02]  /*67e60*/  IMAD.MOV.U32 R54, RZ, RZ, R10 ;  /* 0x000000ffff367224 */ /* 0x000fe400078e000a */
[----:B------:R-:W-:Y:S02]  /*67e70*/  IMAD.MOV.U32 R51, RZ, RZ, R8 ;  /* 0x000000ffff337224 */ /* 0x000fe400078e0008 */
[----:B------:R-:W-:Y:S02]  /*67e80*/  IMAD.MOV.U32 R15, RZ, RZ, R20 ;  /* 0x000000ffff0f7224 */ /* 0x000fe400078e0014 */
[----:B------:R-:W-:Y:S01]  /*67e90*/  IMAD.MOV.U32 R14, RZ, RZ, R21 ;  /* 0x000000ffff0e7224 */ /* 0x000fe200078e0015 */
[----:B----4-:R-:W-:-:S15]  /*67ea0*/  HMMA.16816.F32.BF16 R40, R4, R36, R40 ;  /* 0x000000240428723c */ /* 0x010fde0000041828 */
[----:B------:R-:W-:-:S04]  /*67eb0*/  NOP ;  /* 0x0000000000007918 */ /* 0x000fc80000000000 */
[----:B------:R-:W-:Y:S04]  /*67ec0*/  STL.64 [R1+0x490], R40 ;  /* 0x0004902801007387 */ /* 0x000fe80000100a00 */
[----:B------:R-:W-:Y:S04]  /*67ed0*/  STL.64 [R1+0x498], R42 ;  /* 0x0004982a01007387 */ /* 0x000fe80000100a00 */
[----:B------:R-:W-:Y:S04]  /*67ee0*/  STL [R1+0x484], R9 ;  /* 0x0004840901007387 */ /* 0x000fe80000100800 */
[----:B------:R-:W-:Y:S04]  /*67ef0*/  STL [R1+0x3bd4], R55 ;  /* 0x003bd43701007387 */ /* 0x000fe80000100800 */
[----:B------:R-:W-:Y:S04]  /*67f00*/  STL [R1+0x3bd0], R54 ;  /* 0x003bd03601007387 */ /* 0x000fe80000100800 */
[----:B------:R-:W-:Y:S04]  /*67f10*/  STL.64 [R1+0x3fe0], R52 ;  /* 0x003fe03401007387 */ /* 0x000fe80000100a00 */
[----:B------:R-:W-:Y:S04]  /*67f20*/  STL [R1+0x38dc], R51 ;  /* 0x0038dc3301007387 */ /* 0x000fe80000100800 */
[----:B------:R-:W-:Y:S04]  /*67f30*/  STL.64 [R1+0x4040], R48 ;  /* 0x0040403001007387 */ /* 0x000fe80000100a00 */
[----:B------:R-:W4:Y:S04]  /*67f40*/  LDL.LU R16, [R1+0x1700] ;  /* 0x0017000001107983 */ /* 0x000f280000300800 */
[----:B------:R-:W4:Y:S04]  /*67f50*/  LDL.LU R17, [R1+0x1704] ;  /* 0x0017040001117983 */ /* 0x000f280000300800 */
[----:B------:R0:W1:Y:S04]  /*67f60*/  LDSM.16.MT88.4 R8, [R19+UR5+0xa080] ;  /* 0x00a080051308783b */ /* 0x0000680008004200 */
[----:B------:R-:W4:Y:S04]  /*67f70*/  LDL.LU R18, [R1+0x1708] ;  /* 0x0017080001127983 */ /* 0x000f280000300800 */
[----:B0-----:R-:W4:Y:S04]  /*67f80*/  LDL.LU R19, [R1+0x170c] ;  /* 0x00170c0001137983 */ /* 0x001f280000300800 */
[----:B------:R-:W4:Y:S04]  /*67f90*/  LDL.LU R48, [R1+0x1710] ;  /* 0x0017100001307983 */ /* 0x000f280000300800 */
[----:B------:R-:W4:Y:S04]  /*67fa0*/  LDL.LU R49, [R1+0x1714] ;  /* 0x0017140001317983 */ /* 0x000f280000300800 */
[----:B------:R-:W4:Y:S04]  /*67fb0*/  LDL.LU R50, [R1+0x1718] ;  /* 0x0017180001327983 */ /* 0x000f280000300800 */
[----:B------:R-:W4:Y:S04]  /*67fc0*/  LDL.LU R51, [R1+0x171c] ;  /* 0x00171c0001337983 */ /* 0x000f280000300800 */
[----:B------:R-:W4:Y:S01]  /*67fd0*/  LDL.64 R20, [R1+0xd0] ;  /* 0x0000d00001147983 */ /* 0x000f220000100a00 */
[----:B------:R-:W-:-:S02]  /*67fe0*/  IMAD.MOV.U32 R56, RZ, RZ, R61 ;  /* 0x000000ffff387224 */ /* 0x000fc400078e003d */
[----:B------:R-:W-:Y:S01]  /*67ff0*/  IMAD.MOV.U32 R57, RZ, RZ, R59 ;  /* 0x000000ffff397224 */ /* 0x000fe200078e003b */
[----:B-1----:R-:W-:Y:S04]  /*68000*/  STL.64 [R1+0x3f48], R10 ;  /* 0x003f480a01007387 */ /* 0x002fe80000100a00 */
[----:B------:R3:W-:Y:S04]  /*68010*/  STL.64 [R1+0x3f40], R8 ;  /* 0x003f400801007387 */ /* 0x0007e80000100a00 */
[----:B--2---:R-:W-:Y:S04]  /*68020*/  STL.64 [R1+0x3ed0], R12 ;  /* 0x003ed00c01007387 */ /* 0x004fe80000100a00 */
[----:B------:R0:W-:Y:S01]  /*68030*/  STL.64 [R1+0x3ff0], R14 ;  /* 0x003ff00e01007387 */ /* 0x0001e20000100a00 */
[C---:B---3--:R-:W-:Y:S08]  /*68040*/  HMMA.16816.F32.BF16 R8, R4.reuse, R12, R32 ;  /* 0x0000000c0408723c */ /* 0x048ff00000041820 */
[----:B0-----:R-:W-:Y:S01]  /*68050*/  HMMA.16816.F32.BF16 R12, R4, R24, R28 ;  /* 0x00000018040c723c */ /* 0x001fe2000004181c */
[----:B------:R-:W-:-:S02]  /*68060*/  IMAD.MOV.U32 R2, RZ, RZ, R36 ;  /* 0x000000ffff027224 */ /* 0x000fc400078e0024 */
[----:B------:R-:W-:-:S08]  /*68070*/  IMAD.MOV.U32 R0, RZ, RZ, R37 ;  /* 0x000000ffff007224 */ /* 0x000fd000078e0025 */
[----:B------:R0:W-:Y:S04]  /*68080*/  STL.64 [R1+0x470], R8 ;  /* 0x0004700801007387 */ /* 0x0001e80000100a00 */
[----:B------:R1:W-:Y:S04]  /*68090*/  STL.64 [R1+0x478], R10 ;  /* 0x0004780a01007387 */ /* 0x0003e80000100a00 */
[----:B------:R-:W2:Y:S04]  /*680a0*/  LDL.64 R28, [R1+0xc0] ;  /* 0x0000c000011c7983 */ /* 0x000ea80000100a00 */
[----:B0-----:R-:W3:Y:S04]  /*680b0*/  LDL.LU R8, [R1+0x16d0] ;  /* 0x0016d00001087983 */ /* 0x001ee80000300800 */
[----:B------:R0:W-:Y:S04]  /*680c0*/  STL.64 [R1+0x460], R12 ;  /* 0x0004600c01007387 */ /* 0x0001e80000100a00 */
[----:B------:R-:W-:Y:S04]  /*680d0*/  STL.64 [R1+0x468], R14 ;  /* 0x0004680e01007387 */ /* 0x000fe80000100a00 */
[----:B------:R-:W3:Y:S04]  /*680e0*/  LDL.LU R9, [R1+0x16d4] ;  /* 0x0016d40001097983 */ /* 0x000ee80000300800 */
[----:B-1----:R-:W3:Y:S04]  /*680f0*/  LDL.LU R10, [R1+0x16d8] ;  /* 0x0016d800010a7983 */ /* 0x002ee80000300800 */
[----:B------:R-:W3:Y:S04]  /*68100*/  LDL.LU R11, [R1+0x16dc] ;  /* 0x0016dc00010b7983 */ /* 0x000ee80000300800 */
[----:B------:R-:W3:Y:S04]  /*68110*/  LDL.64 R52, [R1+0xa0] ;  /* 0x0000a00001347983 */ /* 0x000ee80000100a00 */
[----:B------:R-:W2:Y:S04]  /*68120*/  LDL.LU R40, [R1+0x16c0] ;  /* 0x0016c00001287983 */ /* 0x000ea80000300800 */
[----:B------:R-:W2:Y:S04]  /*68130*/  LDL.LU R41, [R1+0x16c4] ;  /* 0x0016c40001297983 */ /* 0x000ea80000300800 */
[----:B------:R-:W2:Y:S04]  /*68140*/  LDL.LU R42, [R1+0x16c8] ;  /* 0x0016c800012a7983 */ /* 0x000ea80000300800 */
[----:B------:R-:W2:Y:S04]  /*68150*/  LDL.LU R43, [R1+0x16cc] ;  /* 0x0016cc00012b7983 */ /* 0x000ea80000300800 */
[----:B------:R-:W2:Y:S04]  /*68160*/  LDL.64 R36, [R1+0x90] ;  /* 0x0000900001247983 */ /* 0x000ea80000100a00 */
[----:B------:R-:W2:Y:S01]  /*68170*/  LDL.LU R44, [R1+0x16b0] ;  /* 0x0016b000012c7983 */ /* 0x000ea20000300800 */
[----:B0-----:R-:W-:-:S03]  /*68180*/  IMAD.MOV.U32 R13, RZ, RZ, R46 ;  /* 0x000000ffff0d7224 */ /* 0x001fc600078e002e */
[----:B------:R-:W2:Y:S01]  /*68190*/  LDL.LU R45, [R1+0x16b4] ;  /* 0x0016b400012d7983 */ /* 0x000ea20000300800 */
[----:B------:R-:W-:-:S03]  /*681a0*/  IMAD.MOV.U32 R12, RZ, RZ, R47 ;  /* 0x000000ffff0c7224 */ /* 0x000fc600078e002f */
[----:B------:R-:W2:Y:S04]  /*681b0*/  LDL.LU R46, [R1+0x16b8] ;  /* 0x0016b800012e7983 */ /* 0x000ea80000300800 */
[----:B------:R-:W2:Y:S04]  /*681c0*/  LDL.LU R47, [R1+0x16bc] ;  /* 0x0016bc00012f7983 */ /* 0x000ea80000300800 */
[----:B------:R0:W-:Y:S04]  /*681d0*/  STL [R1+0x3eb0], R24 ;  /* 0x003eb01801007387 */ /* 0x0001e80000100800 */
[----:B------:R1:W-:Y:S01]  /*681e0*/  STL [R1+0x3eac], R25 ;  /* 0x003eac1901007387 */ /* 0x0003e20000100800 */
[----:B------:R-:W-:-:S02]  /*681f0*/  IMAD.MOV.U32 R33, RZ, RZ, R26 ;  /* 0x000000ffff217224 */ /* 0x000fc400078e001a */
[----:B------:R-:W-:Y:S01]  /*68200*/  IMAD.MOV.U32 R32, RZ, RZ, R27 ;  /* 0x000000ffff207224 */ /* 0x000fe200078e001b */
[----:B0-----:R-:W2:Y:S04]  /*68210*/  LDL.LU R24, [R1+0x16f0] ;  /* 0x0016f00001187983 */ /* 0x001ea80000300800 */
[----:B-1----:R-:W2:Y:S04]  /*68220*/  LDL.LU R25, [R1+0x16f4] ;  /* 0x0016f40001197983 */ /* 0x002ea80000300800 */
[----:B------:R-:W2:Y:S04]  /*68230*/  LDL.LU R26, [R1+0x16f8] ;  /* 0x0016f800011a7983 */ /* 0x000ea80000300800 */
[----:B------:R-:W2:Y:S01]  /*68240*/  LDL.LU R27, [R1+0x16fc] ;  /* 0x0016fc00011b7983 */ /* 0x000ea20000300800 */
[C---:B----4-:R-:W-:Y:S08]  /*68250*/  HMMA.16816.F32.BF16 R56, R4.reuse, R56, R48 ;  /* 0x000000380438723c */ /* 0x050ff00000041830 */
[----:B------:R-:W-:Y:S01]  /*68260*/  HMMA.16816.F32.BF16 R16, R4, R20, R16 ;  /* 0x000000140410723c */ /* 0x000fe20000041810 */
[----:B------:R-:W4:Y:S10]  /*68270*/  LDL.LU.64 R48, [R1+0x4040] ;  /* 0x0040400001307983 */ /* 0x000f340000300a00 */
[----:B------:R-:W-:Y:S04]  /*68280*/  STL.64 [R1+0x450], R56 ;  /* 0x0004503801007387 */ /* 0x000fe80000100a00 */
[----:B------:R0:W-:Y:S04]  /*68290*/  STL.64 [R1+0x458], R58 ;  /* 0x0004583a01007387 */ /* 0x0001e80000100a00 */
[----:B0-----:R-:W2:Y:S04]  /*682a0*/  LDL.LU R58, [R1+0x4038] ;  /* 0x00403800013a7983 */ /* 0x001ea80000300800 */
[----:B------:R-:W2:Y:S04]  /*682b0*/  LDL.LU.64 R56, [R1+0x4030] ;  /* 0x0040300001387983 */ /* 0x000ea80000300a00 */
[----:B------:R0:W-:Y:S04]  /*682c0*/  STL.64 [R1+0x440], R16 ;  /* 0x0004401001007387 */ /* 0x0001e80000100a00 */
[----:B------:R1:W-:Y:S04]  /*682d0*/  STL.64 [R1+0x448], R18 ;  /* 0x0004481201007387 */ /* 0x0003e80000100a00 */
[----:B0-----:R-:W2:Y:S01]  /*682e0*/  LDL.LU.64 R16, [R1+0x4028] ;  /* 0x0040280001107983 */ /* 0x001ea20000300a00 */
[----:B-1----:R-:W-:-:S02]  /*682f0*/  IMAD.MOV.U32 R18, RZ, RZ, R21 ;  /* 0x000000ffff127224 */ /* 0x002fc400078e0015 */
[----:B------:R-:W-:Y:S01]  /*68300*/  IMAD.MOV.U32 R19, RZ, RZ, R20 ;  /* 0x000000ffff137224 */ /* 0x000fe200078e0014 */
[----:B------:R-:W3:Y:S04]  /*68310*/  LDL.LU.64 R22, [R1+0x4020] ;  /* 0x0040200001167983 */ /* 0x000ee80000300a00 */
[----:B------:R-:W3:Y:S04]  /*68320*/  LDL.LU.64 R20, [R1+0x4018] ;  /* 0x0040180001147983 */ /* 0x000ee80000300a00 */
[----:B------:R-:W-:Y:S04]  /*68330*/  STL [R1+0x3eb8], R18 ;  /* 0x003eb81201007387 */ /* 0x000fe80000100800 */
[----:B------:R-:W-:Y:S04]  /*68340*/  STL [R1+0x3eb4], R19 ;  /* 0x003eb41301007387 */ /* 0x000fe80000100800 */
[----:B--2---:R0:W-:Y:S04]  /*68350*/  STL.64 [R1+0x4010], R16 ;  /* 0x0040101001007387 */ /* 0x0041e80000100a00 */
[----:B0-----:R-:W2:Y:S04]  /*68360*/  LDL.LU R16, [R1+0x16e0] ;  /* 0x0016e00001107983 */ /* 0x001ea80000300800 */
[----:B------:R-:W2:Y:S04]  /*68370*/  LDL.LU R17, [R1+0x16e4] ;  /* 0x0016e40001117983 */ /* 0x000ea80000300800 */
[----:B------:R-:W2:Y:S04]  /*68380*/  LDL.LU R18, [R1+0x16e8] ;  /* 0x0016e80001127983 */ /* 0x000ea80000300800 */
[----:B------:R-:W2:Y:S01]  /*68390*/  LDL.LU R19, [R1+0x16ec] ;  /* 0x0016ec0001137983 */ /* 0x000ea20000300800 */
[C---:B------:R-:W-:Y:S08]  /*683a0*/  HMMA.16816.F32.BF16 R24, R4.reuse, R28, R24 ;  /* 0x0000001c0418723c */ /* 0x040ff00000041818 */
[----:B---3--:R-:W-:Y:S11]  /*683b0*/  HMMA.16816.F32.BF16 R8, R4, R52, R8 ;  /* 0x000000340408723c */ /* 0x008ff60000041808 */
[----:B------:R-:W-:Y:S04]  /*683c0*/  STL.64 [R1+0x430], R24 ;  /* 0x0004301801007387 */ /* 0x000fe80000100a00 */
[----:B------:R0:W-:Y:S02]  /*683d0*/  STL.64 [R1+0x438], R26 ;  /* 0x0004381a01007387 */ /* 0x0001e40000100a00 */
[----:B0-----:R-:W-:-:S02]  /*683e0*/  IMAD.MOV.U32 R27, RZ, RZ, R28 ;  /* 0x000000ffff1b7224 */ /* 0x001fc400078e001c */
[----:B------:R-:W-:Y:S01]  /*683f0*/  IMAD.MOV.U32 R26, RZ, RZ, R29 ;  /* 0x000000ffff1a7224 */ /* 0x000fe200078e001d */
[----:B------:R-:W3:Y:S04]  /*68400*/  LDL.LU R28, [R1+0x16a0] ;  /* 0x0016a000011c7983 */ /* 0x000ee80000300800 */
[----:B------:R-:W3:Y:S04]  /*68410*/  LDL.LU R29, [R1+0x16a4] ;  /* 0x0016a400011d7983 */ /* 0x000ee80000300800 */
[----:B------:R-:W3:Y:S04]  /*68420*/  LDL.LU R30, [R1+0x16a8] ;  /* 0x0016a800011e7983 */ /* 0x000ee80000300800 */
[----:B------:R-:W3:Y:S04]  /*68430*/  LDL.LU R31, [R1+0x16ac] ;  /* 0x0016ac00011f7983 */ /* 0x000ee80000300800 */
[----:B------:R-:W-:Y:S04]  /*68440*/  STL [R1+0x3ec0], R26 ;  /* 0x003ec01a01007387 */ /* 0x000fe80000100800 */
[----:B------:R-:W-:Y:S01]  /*68450*/  STL [R1+0x3ebc], R27 ;  /* 0x003ebc1b01007387 */ /* 0x000fe20000100800 */
[----:B------:R-:W-:-:S02]  /*68460*/  IMAD.MOV.U32 R59, RZ, RZ, R53 ;  /* 0x000000ffff3b7224 */ /* 0x000fc400078e0035 */
[----:B------:R-:W-:Y:S02]  /*68470*/  IMAD.MOV.U32 R61, RZ, RZ, R52 ;  /* 0x000000ffff3d7224 */ /* 0x000fe400078e0034 */
[----:B------:R-:W-:Y:S02]  /*68480*/  IMAD.MOV.U32 R24, RZ, RZ, R36 ;  /* 0x000000ffff187224 */ /* 0x000fe400078e0024 */
[----:B------:R-:W-:Y:S01]  /*68490*/  IMAD.MOV.U32 R25, RZ, RZ, R37 ;  /* 0x000000ffff197224 */ /* 0x000fe200078e0025 */
[----:B--2---:R-:W-:-:S15]  /*684a0*/  HMMA.16816.F32.BF16 R12, R4, R12, R16 ;  /* 0x0000000c040c723c */ /* 0x004fde0000041810 */
[----:B------:R-:W-:-:S04]  /*684b0*/  NOP ;  /* 0x0000000000007918 */ /* 0x000fc80000000000 */
[----:B------:R-:W-:Y:S04]  /*684c0*/  STL.64 [R1+0x420], R12 ;  /* 0x0004200c01007387 */ /* 0x000fe80000100a00 */
[----:B------:R-:W-:Y:S04]  /*684d0*/  STL.64 [R1+0x428], R14 ;  /* 0x0004280e01007387 */ /* 0x000fe80000100a00 */
[----:B------:R-:W-:Y:S04]  /*684e0*/  STL.64 [R1+0x410], R8 ;  /* 0x0004100801007387 */ /* 0x000fe80000100a00 */
[----:B------:R0:W-:Y:S02]  /*684f0*/  STL.64 [R1+0x418], R10 ;  /* 0x0004180a01007387 */ /* 0x0001e40000100a00 */
[C---:B0-----:R-:W-:Y:S02]  /*68500*/  HMMA.16816.F32.BF16 R8, R4.reuse, R36, R40 ;  /* 0x000000240408723c */ /* 0x041fe40000041828 */
[----:B------:R-:W-:Y:S04]  /*68510*/  STL [R1+0x3ec8], R59 ;  /* 0x003ec83b01007387 */ /* 0x000fe80000100800 */
[----:B------:R-:W-:Y:S04]  /*68520*/  STL [R1+0x4000], R58 ;  /* 0x0040003a01007387 */ /* 0x000fe80000100800 */
[----:B------:R-:W-:Y:S04]  /*68530*/  STL.64 [R1+0x3ff8], R56 ;  /* 0x003ff83801007387 */ /* 0x000fe80000100a00 */
[----:B------:R-:W-:Y:S05]  /*68540*/  STL [R1+0x3ec4], R61 ;  /* 0x003ec43d01007387 */ /* 0x000fea0000100800 */
[----:B------:R-:W-:Y:S04]  /*68550*/  STL.64 [R1+0x400], R8 ;  /* 0x0004000801007387 */ /* 0x000fe80000100a00 */
[----:B------:R0:W-:Y:S02]  /*68560*/  STL.64 [R1+0x408], R10 ;  /* 0x0004080a01007387 */ /* 0x0001e40000100a00 */
[----:B0-----:R-:W-:Y:S02]  /*68570*/  HMMA.16816.F32.BF16 R8, R4, R32, R44 ;  /* 0x000000200408723c */ /* 0x001fe4000004182c */
[----:B------:R0:W-:Y:S04]  /*68580*/  STL.64 [R1+0x4008], R24 ;  /* 0x0040081801007387 */ /* 0x0001e80000100a00 */
[----:B------:R-:W2:-:S13]  /*68590*/  LDL.LU R44, [R1+0x1670] ;  /* 0x00167000012c7983 */ /* 0x000e9a0000300800 */
        /* <DEDUP_REMOVED lines=10> */
[----:B------:R-:W2:Y:S04]  /*68640*/  LDL.LU R56, [R1+0x1680] ;  /* 0x0016800001387983 */ /* 0x000ea80000300800 */
[----:B------:R-:W2:Y:S04]  /*68650*/  LDL.LU R57, [R1+0x1684] ;  /* 0x0016840001397983 */ /* 0x000ea80000300800 */
[----:B------:R-:W2:Y:S04]  /*68660*/  LDL.LU R58, [R1+0x1688] ;  /* 0x00168800013a7983 */ /* 0x000ea80000300800 */
[----:B------:R-:W2:Y:S04]  /*68670*/  LDL.LU R59, [R1+0x168c] ;  /* 0x00168c00013b7983 */ /* 0x000ea80000300800 */
[----:B------:R-:W2:Y:S01]  /*68680*/  LDL.64 R52, [R1+0x40] ;  /* 0x0000400001347983 */ /* 0x000ea20000100a00 */
[----:B---3--:R-:W-:Y:S01]  /*68690*/  HMMA.16816.F32.BF16 R8, R4, R20, R28 ;  /* 0x000000140408723c */ /* 0x008fe2000004181c */
[----:B------:R-:W-:Y:S01]  /*686a0*/  MOV R12, R23 ;  /* 0x00000017000c7202 */ /* 0x000fe20000000f00 */
[----:B------:R-:W-:-:S02]  /*686b0*/  IMAD.MOV.U32 R13, RZ, RZ, R22 ;  /* 0x000000ffff0d7224 */ /* 0x000fc400078e0016 */
[----:B------:R-:W-:Y:S02]  /*686c0*/  IMAD.MOV.U32 R51, RZ, RZ, R20 ;  /* 0x000000ffff337224 */ /* 0x000fe400078e0014 */
[----:B------:R-:W-:-:S13]  /*686d0*/  IMAD.MOV.U32 R50, RZ, RZ, R21 ;  /* 0x000000ffff327224 */ /* 0x000fda00078e0015 */
[----:B------:R0:W-:Y:S04]  /*686e0*/  STL.64 [R1+0x3e0], R8 ;  /* 0x0003e00801007387 */ /* 0x0001e80000100a00 */
[----:B------:R1:W-:Y:S04]  /*686f0*/  STL.64 [R1+0x3e8], R10 ;  /* 0x0003e80a01007387 */ /* 0x0003e80000100a00 */
[----:B------:R-:W3:Y:S04]  /*68700*/  LDL.LU R40, [R1+0x1660] ;  /* 0x0016600001287983 */ /* 0x000ee80000300800 */
[----:B------:R-:W3:Y:S04]  /*68710*/  LDL.LU R41, [R1+0x1664] ;  /* 0x0016640001297983 */ /* 0x000ee80000300800 */
[----:B------:R-:W3:Y:S04]  /*68720*/  LDL.LU R42, [R1+0x1668] ;  /* 0x00166800012a7983 */ /* 0x000ee80000300800 */
[----:B------:R-:W3:Y:S04]  /*68730*/  LDL.LU R43, [R1+0x166c] ;  /* 0x00166c00012b7983 */ /* 0x000ee80000300800 */
[----:B------:R-:W3:Y:S04]  /*68740*/  LDL.64 R36, [R1+0x30] ;  /* 0x0000300001247983 */ /* 0x000ee80000100a00 */
        /* <DEDUP_REMOVED lines=13> */
[----:B------:R-:W-:Y:S04]  /*68820*/  STL.64 [R1+0x3f70], R50 ;  /* 0x003f703201007387 */ /* 0x000fe80000100a00 */
[----:B----4-:R0:W-:Y:S04]  /*68830*/  STL.64 [R1+0x3f68], R48 ;  /* 0x003f683001007387 */ /* 0x0101e80000100a00 */
[----:B0-----:R-:W4:Y:S04]  /*68840*/  LDL.LU R48, [R1+0x1620] ;  /* 0x0016200001307983 */ /* 0x001f280000300800 */
[----:B------:R-:W4:Y:S04]  /*68850*/  LDL.LU R49, [R1+0x1624] ;  /* 0x0016240001317983 */ /* 0x000f280000300800 */
[----:B------:R-:W4:Y:S04]  /*68860*/  LDL.LU R50, [R1+0x1628] ;  /* 0x0016280001327983 */ /* 0x000f280000300800 */
[----:B------:R-:W4:Y:S01]  /*68870*/  LDL.LU R51, [R1+0x162c] ;  /* 0x00162c0001337983 */ /* 0x000f220000300800 */
[C---:B--2---:R-:W-:Y:S08]  /*68880*/  HMMA.16816.F32.BF16 R16, R4.reuse, R24, R16 ;  /* 0x000000180410723c */ /* 0x044ff00000041810 */
[C---:B------:R-:W-:Y:S08]  /*68890*/  HMMA.16816.F32.BF16 R12, R4.reuse, R12, R56 ;  /* 0x0000000c040c723c */ /* 0x040ff00000041838 */
[----:B------:R-:W-:Y:S03]  /*688a0*/  HMMA.16816.F32.BF16 R44, R4, R52, R44 ;  /* 0x00000034042c723c */ /* 0x000fe6000004182c */
[----:B------:R0:W-:Y:S04]  /*688b0*/  STL.64 [R1+0x3d0], R16 ;  /* 0x0003d01001007387 */ /* 0x0001e80000100a00 */
[----:B------:R1:W-:Y:S04]  /*688c0*/  STL.64 [R1+0x3d8], R18 ;  /* 0x0003d81201007387 */ /* 0x0003e80000100a00 */
[----:B0-----:R-:W2:Y:S01]  /*688d0*/  LDL.LU.64 R16, [R1+0x4010] ;  /* 0x0040100001107983 */ /* 0x001ea20000300a00 */
[----:B-1----:R-:W-:-:S02]  /*688e0*/  IMAD.MOV.U32 R18, RZ, RZ, R24 ;  /* 0x000000ffff127224 */ /* 0x002fc400078e0018 */
[----:B------:R-:W-:Y:S02]  /*688f0*/  IMAD.MOV.U32 R19, RZ, RZ, R25 ;  /* 0x000000ffff137224 */ /* 0x000fe400078e0019 */
[----:B------:R-:W2:Y:S04]  /*68900*/  LDL.LU.64 R24, [R1+0x4008] ;  /* 0x0040080001187983 */ /* 0x000ea80000300a00 */
[----:B------:R-:W2:Y:S04]  /*68910*/  LDL.LU R58, [R1+0x4000] ;  /* 0x00400000013a7983 */ /* 0x000ea80000300800 */
[----:B------:R-:W2:Y:S04]  /*68920*/  LDL.LU.64 R56, [R1+0x3ff8] ;  /* 0x003ff80001387983 */ /* 0x000ea80000300a00 */
[----:B------:R-:W-:Y:S04]  /*68930*/  STL.64 [R1+0x3c0], R12 ;  /* 0x0003c00c01007387 */ /* 0x000fe80000100a00 */
[----:B------:R0:W-:Y:S04]  /*68940*/  STL.64 [R1+0x3c8], R14 ;  /* 0x0003c80e01007387 */ /* 0x0001e80000100a00 */
[----:B0-----:R-:W2:Y:S04]  /*68950*/  LDL.LU.64 R14, [R1+0x3ff0] ;  /* 0x003ff000010e7983 */ /* 0x001ea80000300a00 */
[----:B------:R0:W-:Y:S04]  /*68960*/  STL.64 [R1+0x3b0], R44 ;  /* 0x0003b02c01007387 */ /* 0x0001e80000100a00 */
[----:B------:R1:W-:Y:S04]  /*68970*/  STL.64 [R1+0x3b8], R46 ;  /* 0x0003b82e01007387 */ /* 0x0003e80000100a00 */
[----:B0-----:R-:W2:Y:S01]  /*68980*/  LDL.LU.64 R44, [R1+0x3fe8] ;  /* 0x003fe800012c7983 */ /* 0x001ea20000300a00 */
[----:B-1----:R-:W-:-:S02]  /*68990*/  IMAD.MOV.U32 R47, RZ, RZ, R52 ;  /* 0x000000ffff2f7224 */ /* 0x002fc400078e0034 */
[----:B------:R-:W-:Y:S02]  /*689a0*/  IMAD.MOV.U32 R46, RZ, RZ, R53 ;  /* 0x000000ffff2e7224 */ /* 0x000fe400078e0035 */
[----:B------:R-:W4:Y:S01]  /*689b0*/  LDL.LU.64 R52, [R1+0x3fe0] ;  /* 0x003fe00001347983 */ /* 0x000f220000300a00 */
[C---:B---3--:R-:W-:Y:S08]  /*689c0*/  HMMA.16816.F32.BF16 R40, R4.reuse, R36, R40 ;  /* 0x000000240428723c */ /* 0x048ff00000041828 */
[----:B------:R-:W-:Y:S01]  /*689d0*/  HMMA.16816.F32.BF16 R32, R4, R28, R32 ;  /* 0x0000001c0420723c */ /* 0x000fe20000041820 */
[----:B------:R-:W-:Y:S01]  /*689e0*/  STL.64 [R1+0x3f80], R46 ;  /* 0x003f802e01007387 */ /* 0x000fe20000100a00 */
[----:B------:R-:W-:-:S02]  /*689f0*/  IMAD.MOV.U32 R55, RZ, RZ, R36 ;  /* 0x000000ffff377224 */ /* 0x000fc400078e0024 */
[----:B------:R-:W-:Y:S02]  /*68a00*/  IMAD.MOV.U32 R54, RZ, RZ, R37 ;  /* 0x000000ffff367224 */ /* 0x000fe400078e0025 */
[----:B------:R-:W-:Y:S02]  /*68a10*/  IMAD.MOV.U32 R26, RZ, RZ, R28 ;  /* 0x000000ffff1a7224 */ /* 0x000fe400078e001c */
[----:B------:R-:W-:Y:S01]  /*68a20*/  IMAD.MOV.U32 R27, RZ, RZ, R29 ;  /* 0x000000ffff1b7224 */ /* 0x000fe200078e001d */
        /* <DEDUP_REMOVED lines=8> */
[----:B------:R-:W2:Y:S04]  /*68ab0*/  LDL.LU.64 R40, [R1+0x3fd0] ;  /* 0x003fd00001287983 */ /* 0x000ea80000300a00 */
[----:B------:R-:W2:Y:S04]  /*68ac0*/  LDL.LU.64 R38, [R1+0x3fc8] ;  /* 0x003fc80001267983 */ /* 0x000ea80000300a00 */
[----:B------:R-:W2:Y:S04]  /*68ad0*/  LDL.LU.64 R36, [R1+0x3fc0] ;  /* 0x003fc00001247983 */ /* 0x000ea80000300a00 */
[----:B------:R-:W-:Y:S04]  /*68ae0*/  STL.64 [R1+0x3f60], R54 ;  /* 0x003f603601007387 */ /* 0x000fe80000100a00 */
[----:B----4-:R0:W-:Y:S04]  /*68af0*/  STL.64 [R1+0x3f58], R52 ;  /* 0x003f583401007387 */ /* 0x0101e80000100a00 */
[----:B0-----:R-:W4:Y:S04]  /*68b00*/  LDL.64 R52, [R1+0x10] ;  /* 0x0000100001347983 */ /* 0x001f280000100a00 */
        /* <DEDUP_REMOVED lines=8> */
[----:B0-----:R-:W4:Y:S04]  /*68b90*/  LDL.LU R24, [R1+0x1640] ;  /* 0x0016400001187983 */ /* 0x001f280000300800 */
[----:B------:R-:W4:Y:S04]  /*68ba0*/  LDL.LU R25, [R1+0x1644] ;  /* 0x0016440001197983 */ /* 0x000f280000300800 */
[----:B------:R-:W4:Y:S04]  /*68bb0*/  LDL.LU R26, [R1+0x1648] ;  /* 0x00164800011a7983 */ /* 0x000f280000300800 */
[----:B------:R-:W4:Y:S02]  /*68bc0*/  LDL.LU R27, [R1+0x164c] ;  /* 0x00164c00011b7983 */ /* 0x000f240000300800 */
[C---:B----4-:R-:W-:Y:S08]  /*68bd0*/  HMMA.16816.F32.BF16 R24, R4.reuse, R52, R24 ;  /* 0x000000340418723c */ /* 0x050ff00000041818 */
[C---:B--2---:R-:W-:Y:S11]  /*68be0*/  HMMA.16816.F32.BF16 R8, R4.reuse, R32, R8 ;  /* 0x000000200408723c */ /* 0x044ff60000041808 */
[----:B------:R-:W-:Y:S04]  /*68bf0*/  STL.64 [R1+0x380], R24 ;  /* 0x0003801801007387 */ /* 0x000fe80000100a00 */
[----:B------:R0:W-:Y:S04]  /*68c00*/  STL.64 [R1+0x388], R26 ;  /* 0x0003881a01007387 */ /* 0x0001e80000100a00 */
[----:B------:R-:W-:Y:S04]  /*68c10*/  STL.64 [R1+0x3d48], R16 ;  /* 0x003d481001007387 */ /* 0x000fe80000100a00 */
[----:B------:R1:W-:Y:S01]  /*68c20*/  STL.64 [R1+0x3ee8], R18 ;  /* 0x003ee81201007387 */ /* 0x0003e20000100a00 */
[C---:B0-----:R-:W-:Y:S08]  /*68c30*/  HMMA.16816.F32.BF16 R24, R4.reuse, R16, R44 ;  /* 0x000000100418723c */ /* 0x041ff0000004182c */
[C---:B-1----:R-:W-:Y:S11]  /*68c40*/  HMMA.16816.F32.BF16 R16, R4.reuse, R28, R48 ;  /* 0x0000001c0410723c */ /* 0x042ff60000041830 */
[----:B------:R-:W-:Y:S04]  /*68c50*/  STL.64 [R1+0x370], R24 ;  /* 0x0003701801007387 */ /* 0x000fe80000100a00 */
        /* <DEDUP_REMOVED lines=8> */
[----:B------:R0:W-:Y:S02]  /*68ce0*/  STL.64 [R1+0x358], R10 ;  /* 0x0003580a01007387 */ /* 0x0001e40000100a00 */
[----:B0-----:R-:W-:Y:S02]  /*68cf0*/  HMMA.16816.F32.BF16 R8, R4, R36, R20 ;  /* 0x000000240408723c */ /* 0x001fe40000041814 */
[----:B------:R-:W2:-:S15]  /*68d00*/  LDL.LU R20, [R1+0xec0] ;  /* 0x000ec00001147983 */ /* 0x000e9e0000300800 */
[----:B------:R-:W-:Y:S02]  /*68d10*/  NOP ;  /* 0x0000000000007918 */ /* 0x000fe40000000000 */
[----:B------:R-:W-:Y:S04]  /*68d20*/  STL.64 [R1+0x340], R8 ;  /* 0x0003400801007387 */ /* 0x000fe80000100a00 */
[----:B------:R-:W-:Y:S04]  /*68d30*/  STL.64 [R1+0x348], R10 ;  /* 0x0003480a01007387 */ /* 0x000fe80000100a00 */
[----:B------:R-:W2:Y:S04]  /*68d40*/  LDL.LU R21, [R1+0xec4] ;  /* 0x000ec40001157983 */ /* 0x000ea80000300800 */
[----:B------:R-:W4:Y:S04]  /*68d50*/  LDL.LU R22, [R1+0xec8] ;  /* 0x000ec80001167983 */ /* 0x000f280000300800 */
[----:B------:R-:W4:Y:S01]  /*68d60*/  LDL.LU R23, [R1+0xecc] ;  /* 0x000ecc0001177983 */ /* 0x000f220000300800 */
[----:B------:R-:W-:-:S02]  /*68d70*/  IMAD.MOV.U32 R28, RZ, RZ, R15 ;  /* 0x000000ffff1c7224 */ /* 0x000fc400078e000f */
[----:B------:R-:W-:Y:S01]  /*68d80*/  IMAD.MOV.U32 R29, RZ, RZ, R14 ;  /* 0x000000ffff1d7224 */ /* 0x000fe200078e000e */
[----:B----4-:R-:W-:Y:S04]  /*68d90*/  STL.64 [R1+0x3ef8], R22 ;  /* 0x003ef81601007387 */ /* 0x010fe80000100a00 */
[----:B--2---:R0:W-:Y:S04]  /*68da0*/  STL.64 [R1+0x3ef0], R20 ;  /* 0x003ef01401007387 */ /* 0x0041e80000100a00 */
[----:B------:R-:W-:Y:S04]  /*68db0*/  STL.64 [R1+0x3f00], R28 ;  /* 0x003f001c01007387 */ /* 0x000fe80000100a00 */
[----:B------:R-:W2:Y:S04]  /*68dc0*/  LDL.LU R32, [R1+0xed0] ;  /* 0x000ed00001207983 */ /* 0x000ea80000300800 */
[----:B------:R-:W2:Y:S04]  /*68dd0*/  LDL.LU R33, [R1+0xed4] ;  /* 0x000ed40001217983 */ /* 0x000ea80000300800 */
[----:B------:R-:W4:Y:S04]  /*68de0*/  LDL.LU R34, [R1+0xed8] ;  /* 0x000ed80001227983 */ /* 0x000f280000300800 */
[----:B------:R-:W4:Y:S04]  /*68df0*/  LDL.LU R35, [R1+0xedc] ;  /* 0x000edc0001237983 */ /* 0x000f280000300800 */
[----:B----4-:R-:W-:Y:S04]  /*68e00*/  STL.64 [R1+0x3f10], R34 ;  /* 0x003f102201007387 */ /* 0x010fe80000100a00 */
[----:B--2---:R1:W-:Y:S04]  /*68e10*/  STL.64 [R1+0x3f08], R32 ;  /* 0x003f082001007387 */ /* 0x0043e80000100a00 */
[----:B------:R-:W2:Y:S04]  /*68e20*/  LDL.LU R12, [R1+0xef0] ;  /* 0x000ef000010c7983 */ /* 0x000ea80000300800 */
[----:B------:R-:W2:Y:S04]  /*68e30*/  LDL.LU R13, [R1+0xef4] ;  /* 0x000ef400010d7983 */ /* 0x000ea80000300800 */
[----:B------:R-:W4:Y:S04]  /*68e40*/  LDL.LU R14, [R1+0xef8] ;  /* 0x000ef800010e7983 */ /* 0x000f280000300800 */
[----:B------:R-:W4:Y:S01]  /*68e50*/  LDL.LU R15, [R1+0xefc] ;  /* 0x000efc00010f7983 */ /* 0x000f220000300800 */
[----:B------:R-:W-:-:S02]  /*68e60*/  IMAD.MOV.U32 R24, RZ, RZ, R41 ;  /* 0x000000ffff187224 */ /* 0x000fc400078e0029 */
[----:B---3--:R-:W-:Y:S01]  /*68e70*/  IMAD.MOV.U32 R25, RZ, RZ, R42 ;  /* 0x000000ffff197224 */ /* 0x008fe200078e002a */
[----:B----4-:R-:W-:Y:S04]  /*68e80*/  STL.64 [R1+0x3f20], R14 ;  /* 0x003f200e01007387 */ /* 0x010fe80000100a00 */
[----:B--2---:R2:W-:Y:S04]  /*68e90*/  STL.64 [R1+0x3f18], R12 ;  /* 0x003f180c01007387 */ /* 0x0045e80000100a00 */
[----:B------:R-:W3:Y:S04]  /*68ea0*/  LDL.LU R41, [R1+0x3f98] ;  /* 0x003f980001297983 */ /* 0x000ee80000300800 */
[----:B------:R-:W4:Y:S04]  /*68eb0*/  LDL.LU R42, [R1+0x3f94] ;  /* 0x003f9400012a7983 */ /* 0x000f280000300800 */
[----:B------:R-:W-:Y:S04]  /*68ec0*/  STL.64 [R1+0x3f28], R24 ;  /* 0x003f281801007387 */ /* 0x000fe80000100a00 */
[----:B------:R-:W2:Y:S04]  /*68ed0*/  LDL.LU R16, [R1+0xf00] ;  /* 0x000f000001107983 */ /* 0x000ea80000300800 */
[----:B------:R-:W2:Y:S04]  /*68ee0*/  LDL.LU R17, [R1+0xf04] ;  /* 0x000f040001117983 */ /* 0x000ea80000300800 */
[----:B------:R-:W2:Y:S04]  /*68ef0*/  LDL.LU R18, [R1+0xf08] ;  /* 0x000f080001127983 */ /* 0x000ea80000300800 */
[----:B------:R-:W2:Y:S01]  /*68f00*/  LDL.LU R19, [R1+0xf0c] ;  /* 0x000f0c0001137983 */ /* 0x000ea20000300800 */
[----:B0-----:R-:W-:-:S02]  /*68f10*/  IMAD.MOV.U32 R20, RZ, RZ, R43 ;  /* 0x000000ffff147224 */ /* 0x001fc400078e002b */
[----:B------:R-:W-:Y:S02]  /*68f20*/  IMAD.MOV.U32 R21, RZ, RZ, R38 ;  /* 0x000000ffff157224 */ /* 0x000fe400078e0026 */
[----:B-1----:R-:W-:Y:S01]  /*68f30*/  IMAD.MOV.U32 R32, RZ, RZ, R39 ;  /* 0x000000ffff207224 */ /* 0x002fe200078e0027 */
[----:B--2---:R-:W-:Y:S04]  /*68f40*/  STL.64 [R1+0x3f38], R18 ;  /* 0x003f381201007387 */ /* 0x004fe80000100a00 */
[----:B------:R-:W-:Y:S04]  /*68f50*/  STL.64 [R1+0x3f30], R16 ;  /* 0x003f301001007387 */ /* 0x000fe80000100a00 */
[----:B------:R-:W4:Y:S04]  /*68f60*/  LDL.LU R43, [R1+0x3f90] ;  /* 0x003f9000012b7983 */ /* 0x000f280000300800 */
[----:B------:R-:W2:Y:S04]  /*68f70*/  LDL.LU R38, [R1+0x3f8c] ;  /* 0x003f8c0001267983 */ /* 0x000ea80000300800 */
[----:B------:R0:W-:Y:S04]  /*68f80*/  STL.64 [R1+0x3f50], R20 ;  /* 0x003f501401007387 */ /* 0x0001e80000100a00 */
        /* <DEDUP_REMOVED lines=35> */
[----:B---3--:R-:W-:Y:S03]  /*691c0*/  HMMA.16816.F32.BF16 R44, R4, R40, R44 ;  /* 0x00000028042c723c */ /* 0x008fe6000004182c */
[----:B--2---:R-:W-:Y:S04]  /*691d0*/  STL.64 [R1+0x3d78], R38 ;  /* 0x003d782601007387 */ /* 0x004fe80000100a00 */
[----:B------:R-:W-:-:S12]  /*691e0*/  STL.64 [R1+0x3d70], R36 ;  /* 0x003d702401007387 */ /* 0x000fd80000100a00 */
[----:B------:R-:W-:Y:S04]  /*691f0*/  STL.64 [R1+0x330], R44 ;  /* 0x0003302c01007387 */ /* 0x000fe80000100a00 */
[----:B------:R0:W-:Y:S04]  /*69200*/  STL.64 [R1+0x338], R46 ;  /* 0x0003382e01007387 */ /* 0x0001e80000100a00 */
[----:B0-----:R-:W2:Y:S04]  /*69210*/  LDL.LU.64 R46, [R1+0x3f80] ;  /* 0x003f8000012e7983 */ /* 0x001ea80000300a00 */
[----:B------:R-:W3:Y:S04]  /*69220*/  LDL.LU.64 R44, [R1+0x3f78] ;  /* 0x003f7800012c7983 */ /* 0x000ee80000300a00 */
[----:B----4-:R-:W-:Y:S04]  /*69230*/  STL.64 [R1+0x3d88], R42 ;  /* 0x003d882a01007387 */ /* 0x010fe80000100a00 */
[----:B------:R0:W-:Y:S04]  /*69240*/  STL.64 [R1+0x3d80], R40 ;  /* 0x003d802801007387 */ /* 0x0001e80000100a00 */
        /* <DEDUP_REMOVED lines=9> */
[----:B------:R-:W2:Y:S04]  /*692e0*/  LDL.LU.64 R48, [R1+0x3f68] ;  /* 0x003f680001307983 */ /* 0x000ea80000300a00 */
[----:B------:R-:W-:Y:S01]  /*692f0*/  STL.64 [R1+0x3dc8], R44 ;  /* 0x003dc82c01007387 */ /* 0x000fe20000100a00 */
[----:B--2---:R-:W-:-:S15]  /*69300*/  HMMA.16816.F32.BF16 R52, R4, R48, R52 ;  /* 0x000000300434723c */ /* 0x004fde0000041834 */
[----:B------:R-:W-:-:S04]  /*69310*/  NOP ;  /* 0x0000000000007918 */ /* 0x000fc80000000000 */
[----:B------:R-:W-:Y:S04]  /*69320*/  STL.64 [R1+0x310], R52 ;  /* 0x0003103401007387 */ /* 0x000fe80000100a00 */
[----:B------:R0:W-:Y:S04]  /*69330*/  STL.64 [R1+0x318], R54 ;  /* 0x0003183601007387 */ /* 0x0001e80000100a00 */
[----:B0-----:R-:W2:Y:S04]  /*69340*/  LDL.LU.64 R54, [R1+0x3f60] ;  /* 0x003f600001367983 */ /* 0x001ea80000300a00 */
[----:B------:R-:W2:Y:S04]  /*69350*/  LDL.LU.64 R52, [R1+0x3f58] ;  /* 0x003f580001347983 */ /* 0x000ea80000300a00 */
[----:B------:R-:W-:Y:S01]  /*69360*/  STL.64 [R1+0x3e08], R48 ;  /* 0x003e083001007387 */ /* 0x000fe20000100a00 */
[----:B------:R-:W-:-:S02]  /*69370*/  IMAD.MOV.U32 R37, RZ, RZ, R0 ;  /* 0x000000ffff257224 */ /* 0x000fc400078e0000 */
[----:B------:R-:W0:Y:S01]  /*69380*/  S2R R0, SR_TID.X ;  /* 0x0000000000007919 */ /* 0x000e220000002100 */
[----:B------:R-:W-:Y:S02]  /*69390*/  IMAD.MOV.U32 R36, RZ, RZ, R2 ;  /* 0x000000ffff247224 */ /* 0x000fe400078e0002 */
[----:B------:R-:W-:Y:S01]  /*693a0*/  IMAD.MOV.U32 R24, RZ, RZ, R58 ;  /* 0x000000ffff187224 */ /* 0x000fe200078e003a */
[----:B------:R-:W-:Y:S01]  /*693b0*/  MOV R25, R3 ;  /* 0x0000000300197202 */ /* 0x000fe20000000f00 */
[C---:B--2---:R-:W-:Y:S08]  /*693c0*/  HMMA.16816.F32.BF16 R20, R4.reuse, R52, R20 ;  /* 0x000000340414723c */ /* 0x044ff00000041814 */
[----:B------:R-:W-:Y:S11]  /*693d0*/  HMMA.16816.F32.BF16 R4, R4, R56, R8 ;  /* 0x000000380404723c */ /* 0x000ff60000041808 */
[----:B------:R1:W-:Y:S04]  /*693e0*/  STL.64 [R1+0x300], R20 ;  /* 0x0003001401007387 */ /* 0x0003e80000100a00 */
[----:B------:R-:W-:Y:S04]  /*693f0*/  STL.64 [R1+0x308], R22 ;  /* 0x0003081601007387 */ /* 0x000fe80000100a00 */
[----:B-1----:R-:W2:Y:S04]  /*69400*/  LDL.LU.64 R20, [R1+0x3f50] ;  /* 0x003f500001147983 */ /* 0x002ea80000300a00 */
[----:B------:R-:W-:Y:S04]  /*69410*/  STL.64 [R1+0x3d90], R52 ;  /* 0x003d903401007387 */ /* 0x000fe80000100a00 */
[----:B------:R-:W2:Y:S04]  /*69420*/  LDL.LU.64 R10, [R1+0x3f48] ;  /* 0x003f4800010a7983 */ /* 0x000ea80000300a00 */
[----:B------:R-:W2:Y:S01]  /*69430*/  LDL.LU.64 R8, [R1+0x3f40] ;  /* 0x003f400001087983 */ /* 0x000ea20000300a00 */
[C---:B0-----:R-:W-:Y:S01]  /*69440*/  LOP3.LUT R2, R0.reuse, 0x7, RZ, 0xc0, !PT ;  /* 0x0000000700027812 */ /* 0x041fe200078ec0ff */
[----:B------:R-:W-:-:S04]  /*69450*/  IMAD.SHL.U32 R58, R0, 0x2, RZ ;  /* 0x00000002003a7824 */ /* 0x000fc800078e00ff */
[----:B------:R-:W-:Y:S02]  /*69460*/  IMAD R2, R2, 0x110, RZ ;  /* 0x0000011002027824 */ /* 0x000fe400078e02ff */
[----:B------:R-:W-:-:S03]  /*69470*/  IMAD.SHL.U32 R3, R0, 0x80, RZ ;  /* 0x0000008000037824 */ /* 0x000fc600078e00ff */
[----:B------:R-:W-:-:S04]  /*69480*/  LOP3.LUT R58, R2, 0x10, R58, 0x78, !PT ;  /* 0x00000010023a7812 */ /* 0x000fc800078e783a */
[----:B------:R-:W-:Y:S01]  /*69490*/  LOP3.LUT R58, R58, 0x800, R3, 0xf8, !PT ;  /* 0x000008003a3a7812 */ /* 0x000fe200078ef803 */
[----:B------:R-:W-:Y:S03]  /*694a0*/  STL.64 [R1+0x2e0], R4 ;  /* 0x0002e00401007387 */ /* 0x000fe60000100a00 */
[----:B------:R-:W-:Y:S01]  /*694b0*/  LOP3.LUT R58, R58, 0x40, RZ, 0x3c, !PT ;  /* 0x000000403a3a7812 */ /* 0x000fe200078e3cff */
[----:B------:R-:W-:Y:S04]  /*694c0*/  STL.64 [R1+0x2e8], R6 ;  /* 0x0002e80601007387 */ /* 0x000fe80000100a00 */
[----:B------:R-:W0:Y:S04]  /*694d0*/  LDSM.16.MT88.4 R4, [R58+UR5+0xa000] ;  /* 0x00a000053a04783b */ /* 0x000e280008004200 */
[----:B------:R-:W-:Y:S04]  /*694e0*/  STL [R1+0x3ea8], R58 ;  /* 0x003ea83a01007387 */ /* 0x000fe80000100800 */
[----:B------:R-:W-:Y:S01]  /*694f0*/  STL.64 [R1+0x3ea0], R56 ;  /* 0x003ea03801007387 */ /* 0x000fe20000100a00 */
[----:B------:R-:W-:-:S03]  /*69500*/  IMAD.MOV.U32 R33, RZ, RZ, R60 ;  /* 0x000000ffff217224 */ /* 0x000fc600078e003c */
[----:B0-----:R-:W-:Y:S04]  /*69510*/  STL.64 [R1+0x3da0], R6 ;  /* 0x003da00601007387 */ /* 0x001fe80000100a00 */
[----:B------:R0:W-:Y:S04]  /*69520*/  STL.64 [R1+0x3d98], R4 ;  /* 0x003d980401007387 */ /* 0x0001e80000100a00 */
[----:B0-----:R-:W3:Y:S01]  /*69530*/  LDL.64 R4, [R1+0x130] ;  /* 0x0001300001047983 */ /* 0x001ee20000100a00 */
[C---:B--2---:R-:W-:Y:S03]  /*69540*/  HMMA.16816.F32.BF16 R24, R8.reuse, R24, R16 ;  /* 0x000000180818723c */ /* 0x044fe60000041810 */
[----:B------:R-:W2:Y:S04]  /*69550*/  LDL.LU.64 R18, [R1+0x3f38] ;  /* 0x003f380001127983 */ /* 0x000ea80000300a00 */
[----:B------:R-:W2:Y:S01]  /*69560*/  LDL.LU.64 R16, [R1+0x3f30] ;  /* 0x003f300001107983 */ /* 0x000ea20000300a00 */
[C---:B------:R-:W-:Y:S11]  /*69570*/  HMMA.16816.F32.BF16 R32, R8.reuse, R32, R12 ;  /* 0x000000200820723c */ /* 0x040ff6000004180c */
[----:B------:R0:W-:Y:S04]  /*69580*/  STL.64 [R1+0xf30], R24 ;  /* 0x000f301801007387 */ /* 0x0001e80000100a00 */
[----:B------:R-:W-:Y:S04]  /*69590*/  STL.64 [R1+0xf38], R26 ;  /* 0x000f381a01007387 */ /* 0x000fe80000100a00 */
[----:B0-----:R-:W2:Y:S04]  /*695a0*/  LDL.LU.64 R24, [R1+0x3f28] ;  /* 0x003f280001187983 */ /* 0x001ea80000300a00 */
[----:B------:R-:W3:Y:S04]  /*695b0*/  LDL.LU.64 R14, [R1+0x3f20] ;  /* 0x003f2000010e7983 */ /* 0x000ee80000300a00 */
[----:B------:R-:W3:Y:S01]  /*695c0*/  LDL.LU.64 R12, [R1+0x3f18] ;  /* 0x003f1800010c7983 */ /* 0x000ee20000300a00 */
[C---:B------:R-:W-:Y:S03]  /*695d0*/  HMMA.16816.F32.BF16 R20, R8.reuse, R20, R28 ;  /* 0x000000140814723c */ /* 0x040fe6000004181c */
        /* <DEDUP_REMOVED lines=9> */
[C---:B--2---:R-:W-:Y:S08]  /*69670*/  HMMA.16816.F32.BF16 R24, R8.reuse, R24, R16 ;  /* 0x000000180818723c */ /* 0x044ff00000041810 */
[C---:B---3--:R-:W-:Y:S01]  /*69680*/  HMMA.16816.F32.BF16 R12, R8.reuse, R4, R12 ;  /* 0x00000004080c723c */ /* 0x048fe2000004180c */
[----:B------:R-:W2:Y:S10]  /*69690*/  LDL.LU.64 R18, [R1+0x3ee8] ;  /* 0x003ee80001127983 */ /* 0x000eb40000300a00 */
[----:B------:R-:W-:Y:S04]  /*696a0*/  STL.64 [R1+0xf00], R24 ;  /* 0x000f001801007387 */ /* 0x000fe80000100a00 */
[----:B------:R0:W-:Y:S04]  /*696b0*/  STL.64 [R1+0xf08], R26 ;  /* 0x000f081a01007387 */ /* 0x0001e80000100a00 */
[----:B0-----:R-:W3:Y:S04]  /*696c0*/  LDL.LU.64 R26, [R1+0x3ee0] ;  /* 0x003ee000011a7983 */ /* 0x001ee80000300a00 */
[----:B------:R-:W2:Y:S04]  /*696d0*/  LDL.LU.64 R24, [R1+0x3ed8] ;  /* 0x003ed80001187983 */ /* 0x000ea80000300a00 */
[----:B------:R0:W-:Y:S04]  /*696e0*/  STL.64 [R1+0xef0], R12 ;  /* 0x000ef00c01007387 */ /* 0x0001e80000100a00 */
[----:B------:R1:W-:Y:S04]  /*696f0*/  STL.64 [R1+0xef8], R14 ;  /* 0x000ef80e01007387 */ /* 0x0003e80000100a00 */
[----:B0-----:R-:W2:Y:S01]  /*69700*/  LDL.LU.64 R12, [R1+0x3ed0] ;  /* 0x003ed000010c7983 */ /* 0x001ea20000300a00 */
[C---:B----4-:R-:W-:Y:S08]  /*69710*/  HMMA.16816.F32.BF16 R36, R8.reuse, R36, R40 ;  /* 0x000000240824723c */ /* 0x050ff00000041828 */
[----:B------:R-:W-:Y:S01]  /*69720*/  HMMA.16816.F32.BF16 R28, R8, R28, R32 ;  /* 0x0000001c081c723c */ /* 0x000fe20000041820 */
[----:B------:R-:W-:-:S02]  /*69730*/  IMAD.MOV.U32 R60, RZ, RZ, R4 ;  /* 0x000000ffff3c7224 */ /* 0x000fc400078e0004 */
[----:B------:R-:W-:-:S05]  /*69740*/  IMAD.MOV.U32 R0, RZ, RZ, R5 ;  /* 0x000000ffff007224 */ /* 0x000fca00078e0005 */
[----:B------:R-:W-:Y:S04]  /*69750*/  STL [R1+0x3d18], R0 ;  /* 0x003d180001007387 */ /* 0x000fe80000100800 */
[----:B------:R-:W-:Y:S04]  /*69760*/  STL [R1+0x3d14], R60 ;  /* 0x003d143c01007387 */ /* 0x000fe80000100800 */
[----:B------:R0:W-:Y:S04]  /*69770*/  STL.64 [R1+0xee0], R36 ;  /* 0x000ee02401007387 */ /* 0x0001e80000100a00 */
[----:B------:R4:W-:Y:S04]  /*69780*/  STL.64 [R1+0xee8], R38 ;  /* 0x000ee82601007387 */ /* 0x0009e80000100a00 */
[----:B------:R-:W-:Y:S04]  /*69790*/  STL.64 [R1+0xed0], R28 ;  /* 0x000ed01c01007387 */ /* 0x000fe80000100a00 */
[----:B------:R-:W-:Y:S01]  /*697a0*/  STL.64 [R1+0xed8], R30 ;  /* 0x000ed81e01007387 */ /* 0x000fe20000100a00 */
[----:B--2---:R-:W-:-:S15]  /*697b0*/  HMMA.16816.F32.BF16 R4, R8, R12, R20 ;  /* 0x0000000c0804723c */ /* 0x004fde0000041814 */
[----:B------:R-:W-:-:S04]  /*697c0*/  NOP ;  /* 0x0000000000007918 */ /* 0x000fc80000000000 */
[----:B------:R2:W-:Y:S04]  /*697d0*/  STL.64 [R1+0xec0], R4 ;  /* 0x000ec00401007387 */ /* 0x0005e80000100a00 */
[----:B------:R-:W-:Y:S04]  /*697e0*/  STL.64 [R1+0xec8], R6 ;  /* 0x000ec80601007387 */ /* 0x000fe80000100a00 */
        /* <DEDUP_REMOVED lines=8> */
[----:B------:R-:W2:Y:S04]  /*69870*/  LDL.LU R12, [R1+0xdc0] ;  /* 0x000dc000010c7983 */ /* 0x000ea80000300800 */
[----:B------:R-:W2:Y:S04]  /*69880*/  LDL.LU R13, [R1+0xdc4] ;  /* 0x000dc400010d7983 */ /* 0x000ea80000300800 */
[----:B-1----:R-:W2:Y:S04]  /*69890*/  LDL.LU R14, [R1+0xdc8] ;  /* 0x000dc800010e7983 */ /* 0x002ea80000300800 */
[----:B------:R-:W2:Y:S01]  /*698a0*/  LDL.LU R15, [R1+0xdcc] ;  /* 0x000dcc00010f7983 */ /* 0x000ea20000300800 */
[----:B------:R-:W-:-:S02]  /*698b0*/  IMAD.MOV.U32 R16, RZ, RZ, R59 ;  /* 0x000000ffff107224 */ /* 0x000fc400078e003b */
[----:B------:R-:W-:Y:S02]  /*698c0*/  IMAD.MOV.U32 R17, RZ, RZ, R61 ;  /* 0x000000ffff117224 */ /* 0x000fe400078e003d */
[----:B---3--:R-:W-:Y:S02]  /*698d0*/  IMAD.MOV.U32 R32, RZ, RZ, R26 ;  /* 0x000000ffff207224 */ /* 0x008fe400078e001a */
        /* <DEDUP_REMOVED lines=8> */
[----:B------:R1:W-:Y:S04]  /*69960*/  STL.64 [R1+0x3dd8], R32 ;  /* 0x003dd82001007387 */ /* 0x0003e80000100a00 */
[----:B0-----:R-:W2:Y:S04]  /*69970*/  LDL.LU R36, [R1+0xde0] ;  /* 0x000de00001247983 */ /* 0x001ea80000300800 */
[----:B------:R-:W2:Y:S04]  /*69980*/  LDL.LU R37, [R1+0xde4] ;  /* 0x000de40001257983 */ /* 0x000ea80000300800 */
[----:B----4-:R-:W4:Y:S04]  /*69990*/  LDL.LU R38, [R1+0xde8] ;  /* 0x000de80001267983 */ /* 0x010f280000300800 */
        /* <DEDUP_REMOVED lines=9> */
[----:B------:R-:W4:Y:S01]  /*69a30*/  LDL.LU R55, [R1+0xdfc] ;  /* 0x000dfc0001377983 */ /* 0x000f220000300800 */
[----:B------:R-:W-:-:S02]  /*69a40*/  IMAD.MOV.U32 R4, RZ, RZ, R47 ;  /* 0x000000ffff047224 */ /* 0x000fc400078e002f */
[----:B------:R-:W-:Y:S01]  /*69a50*/  IMAD.MOV.U32 R5, RZ, RZ, R46 ;  /* 0x000000ffff057224 */ /* 0x000fe200078e002e */
[----:B----4-:R-:W-:Y:S04]  /*69a60*/  STL.64 [R1+0x3e00], R54 ;  /* 0x003e003601007387 */ /* 0x010fe80000100a00 */
[----:B--2---:R-:W-:Y:S04]  /*69a70*/  STL.64 [R1+0x3df8], R52 ;  /* 0x003df83401007387 */ /* 0x004fe80000100a00 */
[----:B------:R2:W-:Y:S04]  /*69a80*/  STL.64 [R1+0x3e10], R4 ;  /* 0x003e100401007387 */ /* 0x0005e80000100a00 */
[----:B------:R-:W4:Y:S04]  /*69a90*/  LDL.LU R44, [R1+0xe10] ;  /* 0x000e1000012c7983 */ /* 0x000f280000300800 */
[----:B------:R-:W4:Y:S04]  /*69aa0*/  LDL.LU R45, [R1+0xe14] ;  /* 0x000e1400012d7983 */ /* 0x000f280000300800 */
[----:B------:R-:W2:Y:S04]  /*69ab0*/  LDL.LU R46, [R1+0xe18] ;  /* 0x000e1800012e7983 */ /* 0x000ea80000300800 */
[----:B------:R-:W2:Y:S01]  /*69ac0*/  LDL.LU R47, [R1+0xe1c] ;  /* 0x000e1c00012f7983 */ /* 0x000ea20000300800 */
[----:B-1----:R-:W-:-:S02]  /*69ad0*/  IMAD.MOV.U32 R16, RZ, RZ, R18 ;  /* 0x000000ffff107224 */ /* 0x002fc400078e0012 */
[----:B------:R-:W-:Y:S01]  /*69ae0*/  IMAD.MOV.U32 R17, RZ, RZ, R19 ;  /* 0x000000ffff117224 */ /* 0x000fe200078e0013 */
[----:B--2---:R-:W-:Y:S04]  /*69af0*/  STL.64 [R1+0x3e20], R46 ;  /* 0x003e202e01007387 */ /* 0x004fe80000100a00 */
[----:B----4-:R1:W-:Y:S04]  /*69b00*/  STL.64 [R1+0x3e18], R44 ;  /* 0x003e182c01007387 */ /* 0x0103e80000100a00 */
[----:B------:R-:W2:Y:S04]  /*69b10*/  LDL.LU R18, [R1+0x3eb8] ;  /* 0x003eb80001127983 */ /* 0x000ea80000300800 */
[----:B------:R-:W4:Y:S04]  /*69b20*/  LDL.LU R19, [R1+0x3eb4] ;  /* 0x003eb40001137983 */ /* 0x000f280000300800 */
        /* <DEDUP_REMOVED lines=17> */
[----:B------:R0:W-:Y:S04]  /*69c40*/  STL.64 [R1+0x3e48], R48 ;  /* 0x003e483001007387 */ /* 0x0001e80000100a00 */
[----:B------:R-:W2:Y:S04]  /*69c50*/  LDL.LU R24, [R1+0x3eb0] ;  /* 0x003eb00001187983 */ /* 0x000ea80000300800 */
[----:B------:R-:W2:Y:S04]  /*69c60*/  LDL.LU R25, [R1+0x3eac] ;  /* 0x003eac0001197983 */ /* 0x000ea80000300800 */
[----:B------:R0:W-:Y:S04]  /*69c70*/  STL.64 [R1+0x3e58], R4 ;  /* 0x003e580401007387 */ /* 0x0001e80000100a00 */
[----:B-1----:R-:W2:Y:S04]  /*69c80*/  LDL.LU R44, [R1+0xe50] ;  /* 0x000e5000012c7983 */ /* 0x002ea80000300800 */
[----:B------:R-:W2:Y:S04]  /*69c90*/  LDL.LU R45, [R1+0xe54] ;  /* 0x000e5400012d7983 */ /* 0x000ea80000300800 */
[----:B------:R-:W2:Y:S04]  /*69ca0*/  LDL.LU R46, [R1+0xe58] ;  /* 0x000e5800012e7983 */ /* 0x000ea80000300800 */
[----:B------:R-:W2:Y:S01]  /*69cb0*/  LDL.LU R47, [R1+0xe5c] ;  /* 0x000e5c00012f7983 */ /* 0x000ea20000300800 */
[----:B---3--:R-:W-:Y:S01]  /*69cc0*/  MOV R16, R61 ;  /* 0x0000003d00107202 */ /* 0x008fe20000000f00 */
[----:B------:R-:W-:-:S02]  /*69cd0*/  IMAD.MOV.U32 R17, RZ, RZ, R59 ;  /* 0x000000ffff117224 */ /* 0x000fc400078e003b */
[----:B--2---:R-:W-:Y:S04]  /*69ce0*/  STL.64 [R1+0x3e68], R46 ;  /* 0x003e682e01007387 */ /* 0x004fe80000100a00 */
[----:B------:R1:W-:Y:S04]  /*69cf0*/  STL.64 [R1+0x3e60], R44 ;  /* 0x003e602c01007387 */ /* 0x0003e80000100a00 */
[----:B------:R-:W-:Y:S04]  /*69d00*/  STL.64 [R1+0x3e70], R16 ;  /* 0x003e701001007387 */ /* 0x000fe80000100a00 */
[----:B0-----:R-:W2:Y:S04]  /*69d10*/  LDL.LU R48, [R1+0xe70] ;  /* 0x000e700001307983 */ /* 0x001ea80000300800 */
[----:B------:R-:W2:Y:S04]  /*69d20*/  LDL.LU R49, [R1+0xe74] ;  /* 0x000e740001317983 */ /* 0x000ea80000300800 */
[----:B------:R-:W3:Y:S04]  /*69d30*/  LDL.LU R50, [R1+0xe78] ;  /* 0x000e780001327983 */ /* 0x000ee80000300800 */
[----:B------:R-:W3:Y:S01]  /*69d40*/  LDL.LU R51, [R1+0xe7c] ;  /* 0x000e7c0001337983 */ /* 0x000ee20000300800 */
[----:B------:R-:W-:-:S02]  /*69d50*/  IMAD.MOV.U32 R4, RZ, RZ, R27 ;  /* 0x000000ffff047224 */ /* 0x000fc400078e001b */
[----:B------:R-:W-:Y:S01]  /*69d60*/  IMAD.MOV.U32 R5, RZ, RZ, R26 ;  /* 0x000000ffff057224 */ /* 0x000fe200078e001a */
[----:B---3--:R-:W-:Y:S04]  /*69d70*/  STL.64 [R1+0x3e80], R50 ;  /* 0x003e803201007387 */ /* 0x008fe80000100a00 */
[----:B--2---:R-:W-:Y:S04]  /*69d80*/  STL.64 [R1+0x3e78], R48 ;  /* 0x003e783001007387 */ /* 0x004fe80000100a00 */
[----:B------:R-:W-:Y:S04]  /*69d90*/  STL.64 [R1+0x3e88], R4 ;  /* 0x003e880401007387 */ /* 0x000fe80000100a00 */
[----:B-1----:R-:W2:Y:S04]  /*69da0*/  LDL.LU R44, [R1+0xe80] ;  /* 0x000e8000012c7983 */ /* 0x002ea80000300800 */
        /* <DEDUP_REMOVED lines=39> */
[----:B----4-:R-:W-:-:S02]  /*6a020*/  IMAD.MOV.U32 R16, RZ, RZ, R19 ;  /* 0x000000ffff107224 */ /* 0x010fc400078e0013 */
[----:B------:R-:W-:Y:S02]  /*6a030*/  IMAD.MOV.U32 R17, RZ, RZ, R18 ;  /* 0x000000ffff117224 */ /* 0x000fe400078e0012 */
[----:B------:R-:W-:Y:S01]  /*6a040*/  IMAD.MOV.U32 R61, RZ, RZ, R24 ;  /* 0x000000ffff3d7224 */ /* 0x000fe200078e0018 */
[C---:B--2---:R-:W-:Y:S08]  /*6a050*/  HMMA.16816.F32.BF16 R56, R8.reuse, R24, R56 ;  /* 0x000000180838723c */ /* 0x044ff00000041838 */
[C---:B---3--:R-:W-:Y:S11]  /*6a060*/  HMMA.16816.F32.BF16 R44, R8.reuse, R4, R44 ;  /* 0x00000004082c723c */ /* 0x048ff6000004182c */
[----:B------:R-:W-:Y:S04]  /*6a070*/  STL.64 [R1+0xeb0], R56 ;  /* 0x000eb03801007387 */ /* 0x000fe80000100a00 */
[----:B------:R0:W-:Y:S01]  /*6a080*/  STL.64 [R1+0xeb8], R58 ;  /* 0x000eb83a01007387 */ /* 0x0001e20000100a00 */
[----:B------:R-:W-:Y:S01]  /*6a090*/  HMMA.16816.F32.BF16 R16, R8, R16, R48 ;  /* 0x000000100810723c */ /* 0x000fe20000041830 */
[----:B------:R-:W-:-:S02]  /*6a0a0*/  IMAD.MOV.U32 R0, RZ, RZ, R4 ;  /* 0x000000ffff007224 */ /* 0x000fc400078e0004 */
[----:B------:R-:W-:Y:S01]  /*6a0b0*/  IMAD.MOV.U32 R60, RZ, RZ, R5 ;  /* 0x000000ffff3c7224 */ /* 0x000fe200078e0005 */
[----:B0-----:R-:W2:Y:S04]  /*6a0c0*/  LDL.LU R58, [R1+0x3ea8] ;  /* 0x003ea800013a7983 */ /* 0x001ea80000300800 */
[----:B------:R-:W3:Y:S01]  /*6a0d0*/  LDL.LU.64 R56, [R1+0x3ea0] ;  /* 0x003ea00001387983 */ /* 0x000ee20000300a00 */
[----:B------:R-:W-:-:S03]  /*6a0e0*/  IMAD.MOV.U32 R59, RZ, RZ, R25 ;  /* 0x000000ffff3b7224 */ /* 0x000fc600078e0019 */
[----:B------:R-:W4:Y:S04]  /*6a0f0*/  LDL.LU R24, [R1+0xda0] ;  /* 0x000da00001187983 */ /* 0x000f280000300800 */
        /* <DEDUP_REMOVED lines=8> */
[----:B------:R-:W3:Y:S04]  /*6a180*/  LDL.LU.64 R50, [R1+0x3e80] ;  /* 0x003e800001327983 */ /* 0x000ee80000300a00 */
[----:B------:R-:W3:Y:S04]  /*6a190*/  LDL.LU.64 R48, [R1+0x3e78] ;  /* 0x003e780001307983 */ /* 0x000ee80000300a00 */
[----:B------:R0:W-:Y:S04]  /*6a1a0*/  STL.64 [R1+0xe90], R16 ;  /* 0x000e901001007387 */ /* 0x0001e80000100a00 */
[----:B------:R1:W-:Y:S04]  /*6a1b0*/  STL.64 [R1+0xe98], R18 ;  /* 0x000e981201007387 */ /* 0x0003e80000100a00 */
[----:B0-----:R-:W1:Y:S01]  /*6a1c0*/  LDL.LU.64 R16, [R1+0x3e70] ;  /* 0x003e700001107983 */ /* 0x001e620000300a00 */
[----:B------:R-:W-:-:S02]  /*6a1d0*/  IMAD.MOV.U32 R2, RZ, RZ, R36 ;  /* 0x000000ffff027224 */ /* 0x000fc400078e0024 */
[----:B------:R-:W-:Y:S01]  /*6a1e0*/  IMAD.MOV.U32 R3, RZ, RZ, R37 ;  /* 0x000000ffff037224 */ /* 0x000fe200078e0025 */
[C---:B--2---:R-:W-:Y:S08]  /*6a1f0*/  HMMA.16816.F32.BF16 R4, R8.reuse, R4, R44 ;  /* 0x000000040804723c */ /* 0x044ff0000004182c */
[C---:B---3--:R-:W-:Y:S01]  /*6a200*/  HMMA.16816.F32.BF16 R48, R8.reuse, R36, R48 ;  /* 0x000000240830723c */ /* 0x048fe20000041830 */
[----:B------:R-:W2:Y:S04]  /*6a210*/  LDL.LU.64 R46, [R1+0x3e68] ;  /* 0x003e6800012e7983 */ /* 0x000ea80000300a00 */
[----:B------:R-:W2:Y:S03]  /*6a220*/  LDL.LU.64 R44, [R1+0x3e60] ;  /* 0x003e6000012c7983 */ /* 0x000ea60000300a00 */
[C---:B-1----:R-:W-:Y:S03]  /*6a230*/  HMMA.16816.F32.BF16 R16, R8.reuse, R16, R32 ;  /* 0x000000100810723c */ /* 0x042fe60000041820 */
[----:B------:R0:W-:Y:S04]  /*6a240*/  STL.64 [R1+0xe80], R4 ;  /* 0x000e800401007387 */ /* 0x0001e80000100a00 */
[----:B------:R-:W-:Y:S04]  /*6a250*/  STL.64 [R1+0xe88], R6 ;  /* 0x000e880601007387 */ /* 0x000fe80000100a00 */
[----:B0-----:R-:W2:Y:S04]  /*6a260*/  LDL.LU.64 R4, [R1+0x3e58] ;  /* 0x003e580001047983 */ /* 0x001ea80000300a00 */
[----:B------:R-:W-:Y:S04]  /*6a270*/  STL.64 [R1+0xe70], R48 ;  /* 0x000e703001007387 */ /* 0x000fe80000100a00 */
[----:B------:R0:W-:Y:S04]  /*6a280*/  STL.64 [R1+0xe78], R50 ;  /* 0x000e783201007387 */ /* 0x0001e80000100a00 */
[----:B0-----:R-:W3:Y:S04]  /*6a290*/  LDL.LU.64 R50, [R1+0x3e50] ;  /* 0x003e500001327983 */ /* 0x001ee80000300a00 */
[----:B------:R-:W3:Y:S04]  /*6a2a0*/  LDL.LU.64 R48, [R1+0x3e48] ;  /* 0x003e480001307983 */ /* 0x000ee80000300a00 */
[----:B------:R-:W4:Y:S04]  /*6a2b0*/  LDL.LU.64 R36, [R1+0x3e40] ;  /* 0x003e400001247983 */ /* 0x000f280000300a00 */
[----:B------:R-:W4:Y:S04]  /*6a2c0*/  LDL.LU.64 R34, [R1+0x3e38] ;  /* 0x003e380001227983 */ /* 0x000f280000300a00 */
[----:B------:R-:W4:Y:S04]  /*6a2d0*/  LDL.LU.64 R32, [R1+0x3e30] ;  /* 0x003e300001207983 */ /* 0x000f280000300a00 */
[----:B------:R0:W-:Y:S04]  /*6a2e0*/  STL.64 [R1+0xe60], R16 ;  /* 0x000e601001007387 */ /* 0x0001e80000100a00 */
[----:B------:R1:W-:Y:S04]  /*6a2f0*/  STL.64 [R1+0xe68], R18 ;  /* 0x000e681201007387 */ /* 0x0003e80000100a00 */
[----:B0-----:R-:W1:Y:S01]  /*6a300*/  LDL.LU.64 R16, [R1+0x3e28] ;  /* 0x003e280001107983 */ /* 0x001e620000300a00 */
[C---:B--2---:R-:W-:Y:S03]  /*6a310*/  HMMA.16816.F32.BF16 R4, R8.reuse, R4, R44 ;  /* 0x000000040804723c */ /* 0x044fe6000004182c */
[----:B------:R-:W2:Y:S04]  /*6a320*/  LDL.LU.64 R46, [R1+0x3e20] ;  /* 0x003e2000012e7983 */ /* 0x000ea80000300a00 */
[----:B------:R-:W2:Y:S01]  /*6a330*/  LDL.LU.64 R44, [R1+0x3e18] ;  /* 0x003e1800012c7983 */ /* 0x000ea20000300a00 */
[C---:B---3--:R-:W-:Y:S08]  /*6a340*/  HMMA.16816.F32.BF16 R48, R8.reuse, R52, R48 ;  /* 0x000000340830723c */ /* 0x048ff00000041830 */
[C---:B----4-:R-:W-:Y:S03]  /*6a350*/  HMMA.16816.F32.BF16 R36, R8.reuse, R36, R40 ;  /* 0x000000240824723c */ /* 0x050fe60000041828 */
[----:B------:R0:W-:Y:S04]  /*6a360*/  STL.64 [R1+0xe50], R4 ;  /* 0x000e500401007387 */ /* 0x0001e80000100a00 */
[----:B------:R-:W-:Y:S01]  /*6a370*/  STL.64 [R1+0xe58], R6 ;  /* 0x000e580601007387 */ /* 0x000fe20000100a00 */
[----:B-1----:R-:W-:Y:S03]  /*6a380*/  HMMA.16816.F32.BF16 R16, R8, R16, R32 ;  /* 0x000000100810723c */ /* 0x002fe60000041820 */
[----:B0-----:R-:W3:Y:S04]  /*6a390*/  LDL.LU.64 R4, [R1+0x3e10] ;  /* 0x003e100001047983 */ /* 0x001ee80000300a00 */
[----:B------:R0:W-:Y:S04]  /*6a3a0*/  STL.64 [R1+0xe40], R48 ;  /* 0x000e403001007387 */ /* 0x0001e80000100a00 */
[----:B------:R1:W-:Y:S04]  /*6a3b0*/  STL.64 [R1+0xe48], R50 ;  /* 0x000e483201007387 */ /* 0x0003e80000100a00 */
[----:B0-----:R-:W4:Y:S01]  /*6a3c0*/  LDL.LU.64 R48, [R1+0x3e08] ;  /* 0x003e080001307983 */ /* 0x001f220000300a00 */
[----:B-1----:R-:W-:-:S02]  /*6a3d0*/  IMAD.MOV.U32 R51, RZ, RZ, R52 ;  /* 0x000000ffff337224 */ /* 0x002fc400078e0034 */
[----:B------:R-:W-:Y:S01]  /*6a3e0*/  IMAD.MOV.U32 R50, RZ, RZ, R53 ;  /* 0x000000ffff327224 */ /* 0x000fe200078e0035 */
[----:B------:R-:W4:Y:S04]  /*6a3f0*/  LDL.LU.64 R54, [R1+0x3e00] ;  /* 0x003e000001367983 */ /* 0x000f280000300a00 */
        /* <DEDUP_REMOVED lines=8> */
[----:B------:R-:W-:Y:S04]  /*6a480*/  STL.64 [R1+0xe28], R18 ;  /* 0x000e281201007387 */ /* 0x000fe80000100a00 */
[----:B0-----:R-:W4:Y:S01]  /*6a490*/  LDL.LU.64 R16, [R1+0x3dd0] ;  /* 0x003dd00001107983 */ /* 0x001f220000300a00 */
[C---:B--2---:R-:W-:Y:S08]  /*6a4a0*/  HMMA.16816.F32.BF16 R44, R8.reuse, R12, R44 ;  /* 0x0000000c082c723c */ /* 0x044ff0000004182c */
[C---:B---3--:R-:W-:Y:S11]  /*6a4b0*/  HMMA.16816.F32.BF16 R4, R8.reuse, R4, R20 ;  /* 0x000000040804723c */ /* 0x048ff60000041814 */
[----:B------:R0:W-:Y:S04]  /*6a4c0*/  STL.64 [R1+0xe10], R44 ;  /* 0x000e102c01007387 */ /* 0x0001e80000100a00 */
[----:B------:R1:W-:Y:S04]  /*6a4d0*/  STL.64 [R1+0xe18], R46 ;  /* 0x000e182e01007387 */ /* 0x0003e80000100a00 */
[----:B0-----:R-:W2:Y:S01]  /*6a4e0*/  LDL.LU.64 R44, [R1+0x3dc8] ;  /* 0x003dc800012c7983 */ /* 0x001ea20000300a00 */
[----:B----4-:R-:W-:Y:S01]  /*6a4f0*/  HMMA.16816.F32.BF16 R40, R8, R40, R52 ;  /* 0x000000280828723c */ /* 0x010fe20000041834 */
[----:B-1----:R-:W-:-:S02]  /*6a500*/  IMAD.MOV.U32 R47, RZ, RZ, R12 ;  /* 0x000000ffff2f7224 */ /* 0x002fc400078e000c */
[----:B------:R-:W-:Y:S01]  /*6a510*/  IMAD.MOV.U32 R46, RZ, RZ, R13 ;  /* 0x000000ffff2e7224 */ /* 0x000fe200078e000d */
[----:B------:R-:W3:Y:S04]  /*6a520*/  LDL.LU.64 R14, [R1+0x3dc0] ;  /* 0x003dc000010e7983 */ /* 0x000ee80000300a00 */
[----:B------:R-:W3:Y:S04]  /*6a530*/  LDL.LU.64 R12, [R1+0x3db8] ;  /* 0x003db800010c7983 */ /* 0x000ee80000300a00 */
[----:B------:R-:W4:Y:S04]  /*6a540*/  LDL.LU.64 R22, [R1+0x3db0] ;  /* 0x003db00001167983 */ /* 0x000f280000300a00 */
[----:B------:R-:W4:Y:S04]  /*6a550*/  LDL.LU.64 R20, [R1+0x3da8] ;  /* 0x003da80001147983 */ /* 0x000f280000300a00 */
[----:B------:R-:W-:Y:S01]  /*6a560*/  STL.64 [R1+0xe00], R4 ;  /* 0x000e000401007387 */ /* 0x000fe20000100a00 */
[C---:B------:R-:W-:Y:S03]  /*6a570*/  HMMA.16816.F32.BF16 R32, R8.reuse, R32, R36 ;  /* 0x000000200820723c */ /* 0x040fe60000041824 */
[----:B------:R0:W-:Y:S05]  /*6a580*/  STL.64 [R1+0xe08], R6 ;  /* 0x000e080601007387 */ /* 0x0001ea0000100a00 */
[C---:B------:R-:W-:Y:S01]  /*6a590*/  HMMA.16816.F32.BF16 R16, R8.reuse, R16, R28 ;  /* 0x000000100810723c */ /* 0x040fe2000004181c */
[----:B0-----:R-:W2:Y:S04]  /*6a5a0*/  LDL.LU.64 R6, [R1+0x3da0] ;  /* 0x003da00001067983 */ /* 0x001ea80000300a00 */
        /* <DEDUP_REMOVED lines=13> */
[----:B------:R-:W4:Y:S04]  /*6a680*/  LDL.LU.64 R28, [R1+0x3d50] ;  /* 0x003d5000011c7983 */ /* 0x000f280000300a00 */
[----:B------:R0:W-:Y:S04]  /*6a690*/  STL.64 [R1+0xdd0], R16 ;  /* 0x000dd01001007387 */ /* 0x0001e80000100a00 */
[----:B------:R3:W-:Y:S04]  /*6a6a0*/  STL.64 [R1+0xdd8], R18 ;  /* 0x000dd81201007387 */ /* 0x0007e80000100a00 */
[----:B0-----:R-:W3:Y:S01]  /*6a6b0*/  LDL.LU.64 R16, [R1+0x3d48] ;  /* 0x003d480001107983 */ /* 0x001ee20000300a00 */
[C---:B----4-:R-:W-:Y:S08]  /*6a6c0*/  HMMA.16816.F32.BF16 R20, R8.reuse, R28, R20 ;  /* 0x0000001c0814723c */ /* 0x050ff00000041814 */
[C---:B--2---:R-:W-:Y:S08]  /*6a6d0*/  HMMA.16816.F32.BF16 R24, R8.reuse, R32, R24 ;  /* 0x000000200818723c */ /* 0x044ff00000041818 */
[----:B---3--:R-:W-:Y:S01]  /*6a6e0*/  HMMA.16816.F32.BF16 R16, R8, R16, R12 ;  /* 0x000000100810723c */ /* 0x008fe2000004180c */
[----:B------:R-:W2:-:S15]  /*6a6f0*/  LDL.LU.64 R12, [R1+0x3d40] ;  /* 0x003d4000010c7983 */ /* 0x000e9e0000300a00 */
[----:B------:R-:W-:-:S03]  /*6a700*/  NOP ;  /* 0x0000000000007918 */ /* 0x000fc60000000000 */
[----:B------:R0:W-:Y:S04]  /*6a710*/  STL.64 [R1+0xdc0], R16 ;  /* 0x000dc01001007387 */ /* 0x0001e80000100a00 */
[----:B------:R-:W-:Y:S04]  /*6a720*/  STL.64 [R1+0xdc8], R18 ;  /* 0x000dc81201007387 */ /* 0x000fe80000100a00 */
[----:B0-----:R-:W3:Y:S04]  /*6a730*/  LDL.LU.64 R16, [R1+0x3d38] ;  /* 0x003d380001107983 */ /* 0x001ee80000300a00 */
[----:B------:R0:W-:Y:S04]  /*6a740*/  STL.64 [R1+0xdb0], R20 ;  /* 0x000db01401007387 */ /* 0x0001e80000100a00 */
[----:B------:R-:W-:Y:S04]  /*6a750*/  STL.64 [R1+0xdb8], R22 ;  /* 0x000db81601007387 */ /* 0x000fe80000100a00 */
[----:B0-----:R-:W4:Y:S04]  /*6a760*/  LDL.LU.64 R20, [R1+0x3d30] ;  /* 0x003d300001147983 */ /* 0x001f280000300a00 */
[----:B------:R-:W-:Y:S04]  /*6a770*/  STL.64 [R1+0x3c08], R30 ;  /* 0x003c081e01007387 */ /* 0x000fe80000100a00 */
[----:B------:R0:W-:Y:S04]  /*6a780*/  STL.64 [R1+0x3c00], R28 ;  /* 0x003c001c01007387 */ /* 0x0001e80000100a00 */
[----:B0-----:R-:W2:Y:S04]  /*6a790*/  LDL.LU R28, [R1+0x1220] ;  /* 0x00122000011c7983 */ /* 0x001ea80000300800 */
[----:B------:R-:W2:Y:S04]  /*6a7a0*/  LDL.LU R29, [R1+0x1224] ;  /* 0x00122400011d7983 */ /* 0x000ea80000300800 */
[----:B------:R-:W2:Y:S04]  /*6a7b0*/  LDL.LU R30, [R1+0x1228] ;  /* 0x00122800011e7983 */ /* 0x000ea80000300800 */
[----:B------:R-:W2:Y:S04]  /*6a7c0*/  LDL.LU R31, [R1+0x122c] ;  /* 0x00122c00011f7983 */ /* 0x000ea80000300800 */
        /* <DEDUP_REMOVED lines=8> */
[----:B------:R-:W2:Y:S04]  /*6a850*/  LDL.LU R35, [R1+0xd9c] ;  /* 0x000d9c0001237983 */ /* 0x000ea80000300800 */
[----:B------:R-:W-:Y:S04]  /*6a860*/  STL.64 [R1+0x3c18], R38 ;  /* 0x003c182601007387 */ /* 0x000fe80000100a00 */
[----:B------:R0:W-:Y:S01]  /*6a870*/  STL.64 [R1+0x3c10], R36 ;  /* 0x003c102401007387 */ /* 0x0001e20000100a00 */
[----:B--2---:R-:W-:-:S15]  /*6a880*/  HMMA.16816.F32.BF16 R32, R8, R36, R32 ;  /* 0x000000240820723c */ /* 0x004fde0000041820 */
[----:B------:R-:W-:-:S04]  /*6a890*/  NOP ;  /* 0x0000000000007918 */ /* 0x000fc80000000000 */
[----:B------:R-:W-:Y:S04]  /*6a8a0*/  STL.64 [R1+0xd90], R32 ;  /* 0x000d902001007387 */ /* 0x000fe80000100a00 */
[----:B------:R1:W-:Y:S04]  /*6a8b0*/  STL.64 [R1+0xd98], R34 ;  /* 0x000d982201007387 */ /* 0x0003e80000100a00 */
[----:B0-----:R-:W2:Y:S04]  /*6a8c0*/  LDL.LU R36, [R1+0xcf0] ;  /* 0x000cf00001247983 */ /* 0x001ea80000300800 */
[----:B------:R-:W2:Y:S04]  /*6a8d0*/  LDL.LU R37, [R1+0xcf4] ;  /* 0x000cf40001257983 */ /* 0x000ea80000300800 */
[----:B------:R-:W2:Y:S04]  /*6a8e0*/  LDL.LU R38, [R1+0xcf8] ;  /* 0x000cf80001267983 */ /* 0x000ea80000300800 */
[----:B------:R-:W2:Y:S01]  /*6a8f0*/  LDL.LU R39, [R1+0xcfc] ;  /* 0x000cfc0001277983 */ /* 0x000ea20000300800 */
[----:B-1----:R-:W-:Y:S03]  /*6a900*/  HMMA.16816.F32.BF16 R32, R8, R40, R28 ;  /* 0x000000280820723c */ /* 0x002fe6000004181c */
[----:B------:R-:W3:-:S15]  /*6a910*/  LDL.LU R28, [R1+0x770] ;  /* 0x00077000011c7983 */ /* 0x000ede0000300800 */
[----:B------:R-:W-:Y:S01]  /*6a920*/  NOP ;  /* 0x0000000000007918 */ /* 0x000fe20000000000 */
[----:B------:R0:W-:Y:S04]  /*6a930*/  STL.64 [R1+0xd80], R32 ;  /* 0x000d802001007387 */ /* 0x0001e80000100a00 */
[----:B------:R-:W-:Y:S04]  /*6a940*/  STL.64 [R1+0xd88], R34 ;  /* 0x000d882201007387 */ /* 0x000fe80000100a00 */
[----:B------:R-:W3:Y:S04]  /*6a950*/  LDL.LU R29, [R1+0x774] ;  /* 0x00077400011d7983 */ /* 0x000ee80000300800 */
[----:B------:R-:W3:Y:S04]  /*6a960*/  LDL.LU R30, [R1+0x778] ;  /* 0x00077800011e7983 */ /* 0x000ee80000300800 */
[----:B------:R-:W3:Y:S04]  /*6a970*/  LDL.LU R31, [R1+0x77c] ;  /* 0x00077c00011f7983 */ /* 0x000ee80000300800 */
[----:B------:R-:W3:Y:S04]  /*6a980*/  LDL.LU R26, [R1+0xb88] ;  /* 0x000b8800011a7983 */ /* 0x000ee80000300800 */
[----:B------:R-:W3:Y:S04]  /*6a990*/  LDL.LU R27, [R1+0xb8c] ;  /* 0x000b8c00011b7983 */ /* 0x000ee80000300800 */
[----:B0-----:R-:W3:Y:S04]  /*6a9a0*/  LDL.LU.64 R32, [R1+0x170] ;  /* 0x0001700001207983 */ /* 0x001ee80000300a00 */
[----:B------:R-:W-:Y:S04]  /*6a9b0*/  STL.64 [R1+0x3c28], R42 ;  /* 0x003c282a01007387 */ /* 0x000fe80000100a00 */
[----:B------:R0:W-:Y:S04]  /*6a9c0*/  STL.64 [R1+0x3c20], R40 ;  /* 0x003c202801007387 */ /* 0x0001e80000100a00 */
[----:B0-----:R-:W3:Y:S04]  /*6a9d0*/  LDL.LU R40, [R1+0xd00] ;  /* 0x000d000001287983 */ /* 0x001ee80000300800 */
[----:B------:R-:W3:Y:S04]  /*6a9e0*/  LDL.LU R41, [R1+0xd04] ;  /* 0x000d040001297983 */ /* 0x000ee80000300800 */
[----:B------:R-:W3:Y:S04]  /*6a9f0*/  LDL.LU R42, [R1+0xd08] ;  /* 0x000d0800012a7983 */ /* 0x000ee80000300800 */
[----:B------:R-:W3:Y:S01]  /*6aa00*/  LDL.LU R43, [R1+0xd0c] ;  /* 0x000d0c00012b7983 */ /* 0x000ee20000300800 */
[C---:B--2---:R-:W-:Y:S08]  /*6aa10*/  HMMA.16816.F32.BF16 R36, R8.reuse, R48, R36 ;  /* 0x000000300824723c */ /* 0x044ff00000041824 */
[----:B---3--:R-:W-:-:S15]  /*6aa20*/  HMMA.16816.F32.BF16 R40, R8, R44, R40 ;  /* 0x0000002c0828723c */ /* 0x008fde0000041828 */
[----:B------:R-:W-:-:S04]  /*6aa30*/  NOP ;  /* 0x0000000000007918 */ /* 0x000fc80000000000 */
[----:B------:R-:W-:Y:S04]  /*6aa40*/  STL.64 [R1+0xd70], R40 ;  /* 0x000d702801007387 */ /* 0x000fe80000100a00 */
[----:B------:R-:W-:Y:S04]  /*6aa50*/  STL.64 [R1+0xd78], R42 ;  /* 0x000d782a01007387 */ /* 0x000fe80000100a00 */
[----:B------:R-:W4:Y:S04]  /*6aa60*/  LDL.LU R22, [R1+0xb78] ;  /* 0x000b780001167983 */ /* 0x000f280000300800 */
[----:B------:R-:W4:Y:S04]  /*6aa70*/  LDL.LU R23, [R1+0xb7c] ;  /* 0x000b7c0001177983 */ /* 0x000f280000300800 */
[----:B------:R0:W-:Y:S04]  /*6aa80*/  STL.64 [R1+0x3c58], R44 ;  /* 0x003c582c01007387 */ /* 0x0001e80000100a00 */
[----:B------:R-:W-:Y:S04]  /*6aa90*/  STL.64 [R1+0x3c80], R46 ;  /* 0x003c802e01007387 */ /* 0x000fe80000100a00 */
[----:B0-----:R-:W4:Y:S04]  /*6aaa0*/  LDL.LU.64 R44, [R1+0x160] ;  /* 0x00016000012c7983 */ /* 0x001f280000300a00 */
[----:B------:R0:W-:Y:S04]  /*6aab0*/  STL.64 [R1+0xd60], R36 ;  /* 0x000d602401007387 */ /* 0x0001e80000100a00 */
[----:B------:R-:W-:Y:S04]  /*6aac0*/  STL.64 [R1+0xd68], R38 ;  /* 0x000d682601007387 */ /* 0x000fe80000100a00 */
[----:B------:R-:W2:Y:S04]  /*6aad0*/  LDL.LU R18, [R1+0xb68] ;  /* 0x000b680001127983 */ /* 0x000ea80000300800 */
[----:B------:R-:W2:Y:S04]  /*6aae0*/  LDL.LU R19, [R1+0xb6c] ;  /* 0x000b6c0001137983 */ /* 0x000ea80000300800 */
[----:B------:R-:W2:Y:S04]  /*6aaf0*/  LDL.LU.64 R40, [R1+0x150] ;  /* 0x0001500001287983 */ /* 0x000ea80000300a00 */
[----:B------:R-:W3:Y:S04]  /*6ab00*/  LDL.LU R14, [R1+0xb58] ;  /* 0x000b5800010e7983 */ /* 0x000ee80000300800 */
[----:B------:R-:W3:Y:S04]  /*6ab10*/  LDL.LU R15, [R1+0xb5c] ;  /* 0x000b5c00010f7983 */ /* 0x000ee80000300800 */
[----:B0-----:R-:W3:Y:S04]  /*6ab20*/  LDL.64 R36, [R1+0x140] ;  /* 0x0001400001247983 */ /* 0x001ee80000100a00 */
[----:B------:R0:W-:Y:S04]  /*6ab30*/  STL.64 [R1+0x3c30], R48 ;  /* 0x003c303001007387 */ /* 0x0001e80000100a00 */
[----:B------:R1:W-:Y:S04]  /*6ab40*/  STL.64 [R1+0x3c88], R50 ;  /* 0x003c883201007387 */ /* 0x0003e80000100a00 */
[----:B0-----:R-:W2:Y:S04]  /*6ab50*/  LDL.LU R48, [R1+0xce0] ;  /* 0x000ce00001307983 */ /* 0x001ea80000300800 */
[----:B------:R-:W2:Y:S04]  /*6ab60*/  LDL.LU R49, [R1+0xce4] ;  /* 0x000ce40001317983 */ /* 0x000ea80000300800 */
[----:B-1----:R-:W2:Y:S04]  /*6ab70*/  LDL.LU R50, [R1+0xce8] ;  /* 0x000ce80001327983 */ /* 0x002ea80000300800 */
[----:B------:R-:W2:Y:S01]  /*6ab80*/  LDL.LU R51, [R1+0xcec] ;  /* 0x000cec0001337983 */ /* 0x000ea20000300800 */
[----:B------:R-:W-:Y:S03]  /*6ab90*/  HMMA.16816.F32.BF16 R24, R4, R32, R24 ;  /* 0x000000200418723c */ /* 0x000fe60000041818 */
[----:B------:R-:W-:Y:S04]  /*6aba0*/  STL [R1+0x3bec], R52 ;  /* 0x003bec3401007387 */ /* 0x000fe80000100800 */
[----:B------:R-:W-:Y:S01]  /*6abb0*/  STL [R1+0x3be8], R53 ;  /* 0x003be83501007387 */ /* 0x000fe20000100800 */
[C---:B--2---:R-:W-:Y:S08]  /*6abc0*/  HMMA.16816.F32.BF16 R48, R8.reuse, R52, R48 ;  /* 0x000000340830723c */ /* 0x044ff00000041830 */
[----:B------:R-:W-:Y:S11]  /*6abd0*/  HMMA.16816.F32.BF16 R8, R8, R56, R28 ;  /* 0x000000380808723c */ /* 0x000ff6000004181c */
[----:B------:R-:W-:Y:S04]  /*6abe0*/  STL.64 [R1+0xd50], R48 ;  /* 0x000d503001007387 */ /* 0x000fe80000100a00 */
[----:B------:R-:W-:Y:S04]  /*6abf0*/  STL.64 [R1+0xd58], R50 ;  /* 0x000d583201007387 */ /* 0x000fe80000100a00 */
[----:B------:R-:W-:Y:S04]  /*6ac00*/  STL [R1+0x3bdc], R56 ;  /* 0x003bdc3801007387 */ /* 0x000fe80000100800 */
[----:B------:R-:W-:Y:S04]  /*6ac10*/  STL [R1+0x3bd8], R57 ;  /* 0x003bd83901007387 */ /* 0x000fe80000100800 */
[----:B------:R-:W-:Y:S04]  /*6ac20*/  STL.64 [R1+0xd40], R8 ;  /* 0x000d400801007387 */ /* 0x000fe80000100a00 */
[----:B------:R-:W-:Y:S04]  /*6ac30*/  STL.64 [R1+0xd48], R10 ;  /* 0x000d480a01007387 */ /* 0x000fe80000100a00 */
[----:B------:R-:W-:Y:S04]  /*6ac40*/  STL [R1+0x3ce0], R58 ;  /* 0x003ce03a01007387 */ /* 0x000fe80000100800 */
[----:B------:R-:W-:Y:S04]  /*6ac50*/  STL.64 [R1+0x33f8], R26 ;  /* 0x0033f81a01007387 */ /* 0x000fe80000100a00 */
[----:B------:R0:W-:Y:S04]  /*6ac60*/  STL.64 [R1+0x33f0], R24 ;  /* 0x0033f01801007387 */ /* 0x0001e80000100a00 */
[----:B0-----:R-:W2:Y:S04]  /*6ac70*/  LDL.LU.64 R24, [R1+0x90] ;  /* 0x0000900001187983 */ /* 0x001ea80000300a00 */
[----:B------:R-:W2:Y:S01]  /*6ac80*/  LDL.64 R26, [R1+0x98] ;  /* 0x00009800011a7983 */ /* 0x000ea20000100a00 */
[C---:B----4-:R-:W-:Y:S08]  /*6ac90*/  HMMA.16816.F32.BF16 R20, R4.reuse, R44, R20 ;  /* 0x0000002c0414723c */ /* 0x050ff00000041814 */
[----:B------:R-:W-:Y:S01]  /*6aca0*/  HMMA.16816.F32.BF16 R16, R4, R40, R16 ;  /* 0x000000280410723c */ /* 0x000fe20000041810 */
[----:B------:R-:W-:-:S02]  /*6acb0*/  IMAD.MOV.U32 R29, RZ, RZ, R32 ;  /* 0x000000ffff1d7224 */ /* 0x000fc400078e0020 */
[----:B------:R-:W-:Y:S02]  /*6acc0*/  IMAD.MOV.U32 R28, RZ, RZ, R33 ;  /* 0x000000ffff1c7224 */ /* 0x000fe400078e0021 */
[----:B------:R-:W-:Y:S02]  /*6acd0*/  IMAD.MOV.U32 R33, RZ, RZ, R44 ;  /* 0x000000ffff217224 */ /* 0x000fe400078e002c */
[----:B------:R-:W-:Y:S02]  /*6ace0*/  IMAD.MOV.U32 R32, RZ, RZ, R45 ;  /* 0x000000ffff207224 */ /* 0x000fe400078e002d */
[----:B------:R-:W-:Y:S02]  /*6acf0*/  IMAD.MOV.U32 R31, RZ, RZ, R40 ;  /* 0x000000ffff1f7224 */ /* 0x000fe400078e0028 */
[----:B------:R-:W-:Y:S01]  /*6ad00*/  IMAD.MOV.U32 R30, RZ, RZ, R41 ;  /* 0x000000ffff1e7224 */ /* 0x000fe200078e0029 */
[----:B--2---:R-:W-:Y:S04]  /*6ad10*/  STL [R1+0x37d4], R26 ;  /* 0x0037d41a01007387 */ /* 0x004fe80000100800 */
[----:B------:R-:W-:Y:S04]  /*6ad20*/  STL [R1+0x37d0], R27 ;  /* 0x0037d01b01007387 */ /* 0x000fe80000100800 */
        /* <DEDUP_REMOVED lines=8> */
[----:B0-----:R-:W2:Y:S04]  /*6adb0*/  LDL.LU R20, [R1+0x1550] ;  /* 0x0015500001147983 */ /* 0x001ea80000300800 */
[----:B------:R-:W2:Y:S04]  /*6adc0*/  LDL.LU R21, [R1+0x1554] ;  /* 0x0015540001157983 */ /* 0x000ea80000300800 */
[----:B------:R-:W4:Y:S04]  /*6add0*/  LDL.LU R22, [R1+0x1558] ;  /* 0x0015580001167983 */ /* 0x000f280000300800 */
[----:B------:R-:W4:Y:S01]  /*6ade0*/  LDL.LU R23, [R1+0x155c] ;  /* 0x00155c0001177983 */ /* 0x000f220000300800 */
[----:B-1----:R-:W-:-:S02]  /*6adf0*/  IMAD.MOV.U32 R16, RZ, RZ, R2 ;  /* 0x000000ffff107224 */ /* 0x002fc400078e0002 */
[----:B------:R-:W-:Y:S01]  /*6ae00*/  IMAD.MOV.U32 R17, RZ, RZ, R3 ;  /* 0x000000ffff117224 */ /* 0x000fe200078e0003 */
[----:B----4-:R-:W-:Y:S04]  /*6ae10*/  STL.64 [R1+0x3cb8], R22 ;  /* 0x003cb81601007387 */ /* 0x010fe80000100a00 */
[----:B--2---:R-:W-:Y:S04]  /*6ae20*/  STL.64 [R1+0x3cb0], R20 ;  /* 0x003cb01401007387 */ /* 0x004fe80000100a00 */
[----:B------:R-:W2:Y:S04]  /*6ae30*/  LDL.LU R2, [R1+0x3d20] ;  /* 0x003d200001027983 */ /* 0x000ea80000300800 */
        /* <DEDUP_REMOVED lines=29> */
[----:B------:R-:W2:Y:S04]  /*6b010*/  LDL.LU R60, [R1+0x3d0c] ;  /* 0x003d0c00013c7983 */ /* 0x000ea80000300800 */
[----:B------:R-:W2:Y:S04]  /*6b020*/  LDL.LU R0, [R1+0x3d08] ;  /* 0x003d080001007983 */ /* 0x000ea80000300800 */
[----:B-1----:R-:W2:Y:S04]  /*6b030*/  LDL.LU R28, [R1+0xb40] ;  /* 0x000b4000011c7983 */ /* 0x002ea80000300800 */
        /* <DEDUP_REMOVED lines=8> */
[----:B------:R-:W2:Y:S01]  /*6b0c0*/  LDL.LU R23, [R1+0x15ac] ;  /* 0x0015ac0001177983 */ /* 0x000ea20000300800 */
[----:B----4-:R-:W-:-:S02]  /*6b0d0*/  IMAD.MOV.U32 R16, RZ, RZ, R3 ;  /* 0x000000ffff107224 */ /* 0x010fc400078e0003 */
[----:B------:R-:W-:Y:S01]  /*6b0e0*/  IMAD.MOV.U32 R17, RZ, RZ, R2 ;  /* 0x000000ffff117224 */ /* 0x000fe200078e0002 */
[----:B------:R-:W4:Y:S04]  /*6b0f0*/  LDL.LU R3, [R1+0x3d04] ;  /* 0x003d040001037983 */ /* 0x000f280000300800 */
[----:B------:R-:W4:Y:S04]  /*6b100*/  LDL.LU R2, [R1+0x3d00] ;  /* 0x003d000001027983 */ /* 0x000f280000300800 */
[----:B------:R-:W4:Y:S04]  /*6b110*/  LDL.LU R48, [R1+0x15b0] ;  /* 0x0015b00001307983 */ /* 0x000f280000300800 */
[----:B------:R-:W4:Y:S04]  /*6b120*/  LDL.LU R49, [R1+0x15b4] ;  /* 0x0015b40001317983 */ /* 0x000f280000300800 */
[----:B------:R-:W4:Y:S04]  /*6b130*/  LDL.LU R50, [R1+0x15b8] ;  /* 0x0015b80001327983 */ /* 0x000f280000300800 */
[----:B------:R-:W4:Y:S01]  /*6b140*/  LDL.LU R51, [R1+0x15bc] ;  /* 0x0015bc0001337983 */ /* 0x000f220000300800 */
[C---:B---3--:R-:W-:Y:S01]  /*6b150*/  HMMA.16816.F32.BF16 R12, R4.reuse, R36, R12 ;  /* 0x00000024040c723c */ /* 0x048fe2000004180c */
[----:B------:R-:W-:Y:S01]  /*6b160*/  IMAD.MOV.U32 R55, RZ, RZ, R36 ;  /* 0x000000ffff377224 */ /* 0x000fe200078e0024 */
[----:B------:R-:W-:Y:S01]  /*6b170*/  MOV R54, R37 ;  /* 0x0000002500367202 */ /* 0x000fe20000000f00 */
[----:B------:R-:W3:Y:S04]  /*6b180*/  LDL.64 R44, [R1+0xd0] ;  /* 0x0000d000012c7983 */ /* 0x000ee80000100a00 */
[----:B------:R-:W3:Y:S04]  /*6b190*/  LDL.64 R40, [R1+0xa0] ;  /* 0x0000a00001287983 */ /* 0x000ee80000100a00 */
[----:B------:R-:W3:Y:S04]  /*6b1a0*/  LDL.LU R36, [R1+0x1540] ;  /* 0x0015400001247983 */ /* 0x000ee80000300800 */
[----:B------:R-:W3:Y:S04]  /*6b1b0*/  LDL.LU R37, [R1+0x1544] ;  /* 0x0015440001257983 */ /* 0x000ee80000300800 */
[----:B------:R-:W3:Y:S04]  /*6b1c0*/  LDL.LU R38, [R1+0x1548] ;  /* 0x0015480001267983 */ /* 0x000ee80000300800 */
[----:B------:R-:W3:Y:S04]  /*6b1d0*/  LDL.LU R39, [R1+0x154c] ;  /* 0x00154c0001277983 */ /* 0x000ee80000300800 */
[----:B------:R0:W-:Y:S04]  /*6b1e0*/  STL [R1+0x3be4], R54 ;  /* 0x003be43601007387 */ /* 0x0001e80000100800 */
[----:B------:R1:W-:Y:S04]  /*6b1f0*/  STL [R1+0x3be0], R55 ;  /* 0x003be03701007387 */ /* 0x0003e80000100800 */
[----:B------:R-:W3:Y:S04]  /*6b200*/  LDL.LU R52, [R1+0xb20] ;  /* 0x000b200001347983 */ /* 0x000ee80000300800 */
[----:B------:R-:W3:Y:S04]  /*6b210*/  LDL.LU R53, [R1+0xb24] ;  /* 0x000b240001357983 */ /* 0x000ee80000300800 */
[----:B0-----:R-:W3:Y:S04]  /*6b220*/  LDL.LU R54, [R1+0xb28] ;  /* 0x000b280001367983 */ /* 0x001ee80000300800 */
[----:B-1----:R-:W3:Y:S04]  /*6b230*/  LDL.LU R55, [R1+0xb2c] ;  /* 0x000b2c0001377983 */ /* 0x002ee80000300800 */
[----:B------:R-:W-:Y:S04]  /*6b240*/  STL.64 [R1+0x33c8], R14 ;  /* 0x0033c80e01007387 */ /* 0x000fe80000100a00 */
[----:B------:R0:W-:Y:S04]  /*6b250*/  STL.64 [R1+0x33c0], R12 ;  /* 0x0033c00c01007387 */ /* 0x0001e80000100a00 */
[----:B0-----:R-:W4:Y:S04]  /*6b260*/  LDL.LU R12, [R1+0x1560] ;  /* 0x00156000010c7983 */ /* 0x001f280000300800 */
[----:B------:R-:W4:Y:S04]  /*6b270*/  LDL.LU R13, [R1+0x1564] ;  /* 0x00156400010d7983 */ /* 0x000f280000300800 */
[----:B------:R-:W4:Y:S04]  /*6b280*/  LDL.LU R14, [R1+0x1568] ;  /* 0x00156800010e7983 */ /* 0x000f280000300800 */
[----:B------:R-:W4:Y:S01]  /*6b290*/  LDL.LU R15, [R1+0x156c] ;  /* 0x00156c00010f7983 */ /* 0x000f220000300800 */
[C---:B--2---:R-:W-:Y:S08]  /*6b2a0*/  HMMA.16816.F32.BF16 R32, R4.reuse, R32, R28 ;  /* 0x000000200420723c */ /* 0x044ff0000004181c */
[----:B------:R-:W-:Y:S01]  /*6b2b0*/  HMMA.16816.F32.BF16 R56, R4, R24, R56 ;  /* 0x000000180438723c */ /* 0x000fe20000041838 */
[----:B------:R-:W2:Y:S10]  /*6b2c0*/  LDL.LU.64 R28, [R1+0x3cf8] ;  /* 0x003cf800011c7983 */ /* 0x000eb40000300a00 */
[----:B------:R-:W-:Y:S04]  /*6b2d0*/  STL.64 [R1+0x2d0], R32 ;  /* 0x0002d02001007387 */ /* 0x000fe80000100a00 */
[----:B------:R0:W-:Y:S04]  /*6b2e0*/  STL.64 [R1+0x2d8], R34 ;  /* 0x0002d82201007387 */ /* 0x0001e80000100a00 */
[----:B0-----:R-:W2:Y:S04]  /*6b2f0*/  LDL.LU.64 R34, [R1+0x3cf0] ;  /* 0x003cf00001227983 */ /* 0x001ea80000300a00 */
[----:B------:R-:W2:Y:S04]  /*6b300*/  LDL.LU.64 R32, [R1+0x3ce8] ;  /* 0x003ce80001207983 */ /* 0x000ea80000300a00 */
[----:B------:R-:W-:Y:S04]  /*6b310*/  STL.64 [R1+0x2c0], R56 ;  /* 0x0002c03801007387 */ /* 0x000fe80000100a00 */
[----:B------:R0:W-:Y:S04]  /*6b320*/  STL.64 [R1+0x2c8], R58 ;  /* 0x0002c83a01007387 */ /* 0x0001e80000100a00 */
[----:B0-----:R-:W2:Y:S01]  /*6b330*/  LDL.LU R58, [R1+0x3ce0] ;  /* 0x003ce000013a7983 */ /* 0x001ea20000300800 */
[----:B------:R-:W-:-:S02]  /*6b340*/  IMAD.MOV.U32 R56, RZ, RZ, R24 ;  /* 0x000000ffff387224 */ /* 0x000fc400078e0018 */
[----:B------:R-:W-:Y:S02]  /*6b350*/  IMAD.MOV.U32 R57, RZ, RZ, R25 ;  /* 0x000000ffff397224 */ /* 0x000fe400078e0019 */
[----:B------:R-:W2:Y:S01]  /*6b360*/  LDL.LU.64 R24, [R1+0x3cd8] ;  /* 0x003cd80001187983 */ /* 0x000ea20000300a00 */
[----:B---3--:R-:W-:Y:S03]  /*6b370*/  HMMA.16816.F32.BF16 R52, R4, R8, R52 ;  /* 0x000000080434723c */ /* 0x008fe60000041834 */
[----:B------:R0:W-:Y:S04]  /*6b380*/  STL.64 [R1+0x3c38], R56 ;  /* 0x003c383801007387 */ /* 0x0001e80000100a00 */
[----:B0-----:R-:W3:-:S12]  /*6b390*/  LDL.64 R56, [R1+0xc0] ;  /* 0x0000c00001387983 */ /* 0x001ed80000100a00 */
[----:B------:R-:W-:Y:S04]  /*6b3a0*/  STL.64 [R1+0x2b0], R52 ;  /* 0x0002b03401007387 */ /* 0x000fe80000100a00 */
[----:B------:R0:W-:Y:S02]  /*6b3b0*/  STL.64 [R1+0x2b8], R54 ;  /* 0x0002b83601007387 */ /* 0x0001e40000100a00 */
[----:B0-----:R-:W-:Y:S02]  /*6b3c0*/  IMAD.MOV.U32 R54, RZ, RZ, R8 ;  /* 0x000000ffff367224 */ /* 0x001fe400078e0008 */
[----:B------:R-:W-:Y:S01]  /*6b3d0*/  IMAD.MOV.U32 R55, RZ, RZ, R9 ;  /* 0x000000ffff377224 */ /* 0x000fe200078e0009 */
[C---:B----4-:R-:W-:Y:S01]  /*6b3e0*/  HMMA.16816.F32.BF16 R16, R4.reuse, R16, R48 ;  /* 0x000000100410723c */ /* 0x050fe20000041830 */
[----:B--2---:R-:W0:Y:S07]  /*6b3f0*/  LDSM.16.MT88.4 R8, [R58+UR5+0xa080] ;  /* 0x00a080053a08783b */ /* 0x004e2e0008004200 */
[C---:B------:R-:W-:Y:S08]  /*6b400*/  HMMA.16816.F32.BF16 R28, R4.reuse, R28, R20 ;  /* 0x0000001c041c723c */ /* 0x040ff00000041814 */
[----:B------:R-:W-:Y:S01]  /*6b410*/  HMMA.16816.F32.BF16 R24, R4, R24, R32 ;  /* 0x000000180418723c */ /* 0x000fe20000041820 */
[----:B0-----:R-:W-:Y:S04]  /*6b420*/  STL.64 [R1+0x3bc8], R10 ;  /* 0x003bc80a01007387 */ /* 0x001fe80000100a00 */
[----:B------:R0:W-:Y:S04]  /*6b430*/  STL.64 [R1+0x3bc0], R8 ;  /* 0x003bc00801007387 */ /* 0x0001e80000100a00 */
[----:B0-----:R-:W2:Y:S04]  /*6b440*/  LDL.LU R8, [R1+0x1570] ;  /* 0x0015700001087983 */ /* 0x001ea80000300800 */
[----:B------:R-:W2:Y:S04]  /*6b450*/  LDL.LU R9, [R1+0x1574] ;  /* 0x0015740001097983 */ /* 0x000ea80000300800 */
[----:B------:R-:W2:Y:S04]  /*6b460*/  LDL.LU R10, [R1+0x1578] ;  /* 0x00157800010a7983 */ /* 0x000ea80000300800 */
[----:B------:R-:W2:Y:S04]  /*6b470*/  LDL.LU R11, [R1+0x157c] ;  /* 0x00157c00010b7983 */ /* 0x000ea80000300800 */
[----:B------:R-:W4:Y:S04]  /*6b480*/  LDL.LU.64 R50, [R1+0x3cd0] ;  /* 0x003cd00001327983 */ /* 0x000f280000300a00 */
[----:B------:R-:W4:Y:S04]  /*6b490*/  LDL.LU.64 R48, [R1+0x3cc8] ;  /* 0x003cc80001307983 */ /* 0x000f280000300a00 */
[----:B------:R0:W-:Y:S04]  /*6b4a0*/  STL.64 [R1+0x2a0], R16 ;  /* 0x0002a01001007387 */ /* 0x0001e80000100a00 */
[----:B------:R-:W-:Y:S04]  /*6b4b0*/  STL.64 [R1+0x2a8], R18 ;  /* 0x0002a81201007387 */ /* 0x000fe80000100a00 */
        /* <DEDUP_REMOVED lines=8> */
[----:B------:R0:W-:Y:S04]  /*6b540*/  STL.64 [R1+0x280], R24 ;  /* 0x0002801801007387 */ /* 0x0001e80000100a00 */
[----:B------:R3:W-:Y:S04]  /*6b550*/  STL.64 [R1+0x288], R26 ;  /* 0x0002881a01007387 */ /* 0x0007e80000100a00 */
[----:B0-----:R-:W2:Y:S01]  /*6b560*/  LDL.LU.64 R24, [R1+0x3c90] ;  /* 0x003c900001187983 */ /* 0x001ea20000300a00 */
[----:B------:R-:W-:-:S02]  /*6b570*/  IMAD.MOV.U32 R52, RZ, RZ, R44 ;  /* 0x000000ffff347224 */ /* 0x000fc400078e002c */
[----:B------:R-:W-:Y:S02]  /*6b580*/  IMAD.MOV.U32 R53, RZ, RZ, R45 ;  /* 0x000000ffff357224 */ /* 0x000fe400078e002d */
[----:B---3--:R-:W-:Y:S02]  /*6b590*/  IMAD.MOV.U32 R26, RZ, RZ, R57 ;  /* 0x000000ffff1a7224 */ /* 0x008fe400078e0039 */
[----:B------:R-:W-:Y:S01]  /*6b5a0*/  IMAD.MOV.U32 R27, RZ, RZ, R56 ;  /* 0x000000ffff1b7224 */ /* 0x000fe200078e0038 */
[C---:B----4-:R-:W-:Y:S08]  /*6b5b0*/  HMMA.16816.F32.BF16 R48, R4.reuse, R44, R48 ;  /* 0x0000002c0430723c */ /* 0x050ff00000041830 */
[C---:B--2---:R-:W-:Y:S08]  /*6b5c0*/  HMMA.16816.F32.BF16 R8, R4.reuse, R56, R8 ;  /* 0x000000380408723c */ /* 0x044ff00000041808 */
[C---:B------:R-:W-:Y:S03]  /*6b5d0*/  HMMA.16816.F32.BF16 R12, R4.reuse, R16, R12 ;  /* 0x00000010040c723c */ /* 0x040fe6000004180c */
[----:B------:R-:W-:Y:S04]  /*6b5e0*/  STL.64 [R1+0x270], R48 ;  /* 0x0002703001007387 */ /* 0x000fe80000100a00 */
[----:B------:R0:W-:Y:S04]  /*6b5f0*/  STL.64 [R1+0x278], R50 ;  /* 0x0002783201007387 */ /* 0x0001e80000100a00 */
[----:B0-----:R-:W2:Y:S04]  /*6b600*/  LDL.LU.64 R50, [R1+0x3c88] ;  /* 0x003c880001327983 */ /* 0x001ea80000300a00 */
[----:B------:R-:W3:Y:S04]  /*6b610*/  LDL.LU.64 R46, [R1+0x3c80] ;  /* 0x003c8000012e7983 */ /* 0x000ee80000300a00 */
[----:B------:R-:W-:Y:S04]  /*6b620*/  STL.64 [R1+0x3c48], R54 ;  /* 0x003c483601007387 */ /* 0x000fe80000100a00 */
[----:B------:R-:W-:Y:S04]  /*6b630*/  STL.64 [R1+0x3c40], R52 ;  /* 0x003c403401007387 */ /* 0x000fe80000100a00 */
[----:B------:R-:W-:Y:S04]  /*6b640*/  STL.64 [R1+0x260], R8 ;  /* 0x0002600801007387 */ /* 0x000fe80000100a00 */
[----:B------:R0:W-:Y:S02]  /*6b650*/  STL.64 [R1+0x268], R10 ;  /* 0x0002680a01007387 */ /* 0x0001e40000100a00 */
[C---:B0-----:R-:W-:Y:S02]  /*6b660*/  HMMA.16816.F32.BF16 R8, R4.reuse, R40, R20 ;  /* 0x000000280408723c */ /* 0x041fe40000041814 */
[----:B------:R-:W-:Y:S04]  /*6b670*/  STL [R1+0x3b24], R26 ;  /* 0x003b241a01007387 */ /* 0x000fe80000100800 */
[----:B------:R0:W-:Y:S04]  /*6b680*/  STL [R1+0x3b20], R27 ;  /* 0x003b201b01007387 */ /* 0x0001e80000100800 */
[----:B------:R-:W-:Y:S04]  /*6b690*/  STL.64 [R1+0x250], R12 ;  /* 0x0002500c01007387 */ /* 0x000fe80000100a00 */
[----:B------:R-:W-:Y:S05]  /*6b6a0*/  STL.64 [R1+0x258], R14 ;  /* 0x0002580e01007387 */ /* 0x000fea0000100a00 */
[----:B------:R-:W-:Y:S04]  /*6b6b0*/  STL.64 [R1+0x240], R8 ;  /* 0x0002400801007387 */ /* 0x000fe80000100a00 */
[----:B------:R1:W-:Y:S01]  /*6b6c0*/  STL.64 [R1+0x248], R10 ;  /* 0x0002480a01007387 */ /* 0x0003e20000100a00 */
[----:B0-----:R-:W-:Y:S01]  /*6b6d0*/  IMAD.MOV.U32 R27, RZ, RZ, R41 ;  /* 0x000000ffff1b7224 */ /* 0x001fe200078e0029 */
[----:B-1----:R-:W-:Y:S01]  /*6b6e0*/  HMMA.16816.F32.BF16 R8, R4, R24, R36 ;  /* 0x000000180408723c */ /* 0x002fe20000041824 */
[----:B------:R-:W-:-:S03]  /*6b6f0*/  IMAD.MOV.U32 R26, RZ, RZ, R40 ;  /* 0x000000ffff1a7224 */ /* 0x000fc600078e0028 */
[----:B------:R-:W-:Y:S04]  /*6b700*/  STL [R1+0x3b2c], R27 ;  /* 0x003b2c1b01007387 */ /* 0x000fe80000100800 */
[----:B------:R-:W-:Y:S04]  /*6b710*/  STL [R1+0x3b28], R26 ;  /* 0x003b281a01007387 */ /* 0x000fe80000100800 */
[----:B------:R0:W-:Y:S07]  /*6b720*/  STL.64 [R1+0x3af0], R24 ;  /* 0x003af01801007387 */ /* 0x0001ee0000100a00 */
[----:B------:R-:W-:Y:S04]  /*6b730*/  STL.64 [R1+0x230], R8 ;  /* 0x0002300801007387 */ /* 0x000fe80000100a00 */
[----:B------:R-:W-:Y:S04]  /*6b740*/  STL.64 [R1+0x238], R10 ;  /* 0x0002380a01007387 */ /* 0x000fe80000100a00 */
[----:B------:R-:W4:Y:S01]  /*6b750*/  LDL R18, [R1+0x168] ;  /* 0x0001680001127983 */ /* 0x000f220000100800 */
[----:B------:R-:W-:Y:S01]  /*6b760*/  MOV R19, R0 ;  /* 0x0000000000137202 */ /* 0x000fe20000000f00 */
[----:B------:R-:W-:-:S02]  /*6b770*/  IMAD.MOV.U32 R16, RZ, RZ, R33 ;  /* 0x000000ffff107224 */ /* 0x000fc400078e0021 */
[----:B------:R-:W-:Y:S02]  /*6b780*/  IMAD.MOV.U32 R17, RZ, RZ, R32 ;  /* 0x000000ffff117224 */ /* 0x000fe400078e0020 */
[----:B------:R-:W-:Y:S01]  /*6b790*/  IMAD.MOV.U32 R22, RZ, RZ, R2 ;  /* 0x000000ffff167224 */ /* 0x000fe200078e0002 */
[----:B------:R-:W2:Y:S01]  /*6b7a0*/  LDL.LU R0, [R1+0x3c78] ;  /* 0x003c780001007983 */ /* 0x000ea20000300800 */
[----:B------:R-:W-:-:S03]  /*6b7b0*/  IMAD.MOV.U32 R23, RZ, RZ, R3 ;  /* 0x000000ffff177224 */ /* 0x000fc600078e0003 */
[----:B----4-:R-:W-:Y:S04]  /*6b7c0*/  STL.64 [R1+0x3bb8], R18 ;  /* 0x003bb81201007387 */ /* 0x010fe80000100a00 */
[----:B------:R-:W-:Y:S04]  /*6b7d0*/  STL.64 [R1+0x3bb0], R16 ;  /* 0x003bb01001007387 */ /* 0x000fe80000100a00 */
[----:B------:R-:W4:Y:S04]  /*6b7e0*/  LDL.LU R2, [R1+0x3c74] ;  /* 0x003c740001027983 */ /* 0x000f280000300800 */
[----:B------:R-:W-:Y:S04]  /*6b7f0*/  STL [R1+0x38b8], R22 ;  /* 0x0038b81601007387 */ /* 0x000fe80000100800 */
[----:B------:R-:W4:Y:S04]  /*6b800*/  LDL.LU R3, [R1+0x3c70] ;  /* 0x003c700001037983 */ /* 0x000f280000300800 */
[----:B------:R-:W4:Y:S04]  /*6b810*/  LDL.LU R36, [R1+0x1530] ;  /* 0x0015300001247983 */ /* 0x000f280000300800 */
[----:B------:R-:W4:Y:S04]  /*6b820*/  LDL.LU R37, [R1+0x1534] ;  /* 0x0015340001257983 */ /* 0x000f280000300800 */
[----:B------:R-:W4:Y:S04]  /*6b830*/  LDL.LU R38, [R1+0x1538] ;  /* 0x0015380001267983 */ /* 0x000f280000300800 */
[----:B------:R-:W4:Y:S04]  /*6b840*/  LDL.LU R39, [R1+0x153c] ;  /* 0x00153c0001277983 */ /* 0x000f280000300800 */
[----:B------:R-:W4:Y:S01]  /*6b850*/  LDL.64 R32, [R1+0x40] ;  /* 0x0000400001207983 */ /* 0x000f220000100a00 */
[----:B------:R-:W-:-:S02]  /*6b860*/  IMAD.MOV.U32 R20, RZ, RZ, R29 ;  /* 0x000000ffff147224 */ /* 0x000fc400078e001d */
[----:B------:R-:W-:Y:S02]  /*6b870*/  IMAD.MOV.U32 R21, RZ, RZ, R28 ;  /* 0x000000ffff157224 */ /* 0x000fe400078e001c */
[----:B------:R-:W-:Y:S02]  /*6b880*/  IMAD.MOV.U32 R14, RZ, RZ, R60 ;  /* 0x000000ffff0e7224 */ /* 0x000fe400078e003c */
[----:B------:R-:W-:Y:S02]  /*6b890*/  IMAD.MOV.U32 R15, RZ, RZ, R61 ;  /* 0x000000ffff0f7224 */ /* 0x000fe400078e003d */
[----:B---3--:R-:W-:Y:S02]  /*6b8a0*/  IMAD.MOV.U32 R57, RZ, RZ, R46 ;  /* 0x000000ffff397224 */ /* 0x008fe400078e002e */
[----:B------:R-:W-:Y:S02]  /*6b8b0*/  IMAD.MOV.U32 R56, RZ, RZ, R47 ;  /* 0x000000ffff387224 */ /* 0x000fe400078e002f */
[----:B--2---:R-:W-:-:S02]  /*6b8c0*/  IMAD.MOV.U32 R28, RZ, RZ, R51 ;  /* 0x000000ffff1c7224 */ /* 0x004fc400078e0033 */
[----:B------:R-:W-:Y:S01]  /*6b8d0*/  IMAD.MOV.U32 R29, RZ, RZ, R50 ;  /* 0x000000ffff1d7224 */ /* 0x000fe200078e0032 */
[----:B----4-:R-:W-:Y:S04]  /*6b8e0*/  STL.64 [R1+0x3c50], R32 ;  /* 0x003c502001007387 */ /* 0x010fe80000100a00 */
[----:B------:R-:W-:Y:S04]  /*6b8f0*/  STL [R1+0x38bc], R23 ;  /* 0x0038bc1701007387 */ /* 0x000fe80000100800 */
[----:B------:R1:W-:Y:S04]  /*6b900*/  STL.64 [R1+0x3c60], R20 ;  /* 0x003c601401007387 */ /* 0x0003e80000100a00 */
[----:B------:R-:W2:Y:S04]  /*6b910*/  LDL.LU R60, [R1+0x3c6c] ;  /* 0x003c6c00013c7983 */ /* 0x000ea80000300800 */
[----:B------:R-:W3:Y:S04]  /*6b920*/  LDL.LU R61, [R1+0x3c68] ;  /* 0x003c6800013d7983 */ /* 0x000ee80000300800 */
[----:B0-----:R-:W4:Y:S04]  /*6b930*/  LDL.LU R24, [R1+0x1520] ;  /* 0x0015200001187983 */ /* 0x001f280000300800 */
[----:B------:R-:W4:Y:S04]  /*6b940*/  LDL.LU R25, [R1+0x1524] ;  /* 0x0015240001197983 */ /* 0x000f280000300800 */
[----:B------:R-:W4:Y:S04]  /*6b950*/  LDL.LU R26, [R1+0x1528] ;  /* 0x00152800011a7983 */ /* 0x000f280000300800 */
[----:B------:R-:W4:Y:S04]  /*6b960*/  LDL.LU R27, [R1+0x152c] ;  /* 0x00152c00011b7983 */ /* 0x000f280000300800 */
[----:B-1----:R-:W4:Y:S04]  /*6b970*/  LDL.64 R20, [R1+0x70] ;  /* 0x0000700001147983 */ /* 0x002f280000100a00 */
[----:B------:R-:W2:Y:S04]  /*6b980*/  LDL.LU R44, [R1+0x1510] ;  /* 0x00151000012c7983 */ /* 0x000ea80000300800 */
[----:B------:R-:W2:Y:S04]  /*6b990*/  LDL.LU R45, [R1+0x1514] ;  /* 0x00151400012d7983 */ /* 0x000ea80000300800 */
[----:B------:R-:W2:Y:S04]  /*6b9a0*/  LDL.LU R46, [R1+0x1518] ;  /* 0x00151800012e7983 */ /* 0x000ea80000300800 */
[----:B------:R-:W2:Y:S04]  /*6b9b0*/  LDL.LU R47, [R1+0x151c] ;  /* 0x00151c00012f7983 */ /* 0x000ea80000300800 */
[----:B------:R-:W2:Y:S01]  /*6b9c0*/  LDL.64 R32, [R1+0x60] ;  /* 0x0000600001207983 */ /* 0x000ea20000100a00 */
[----:B------:R-:W-:Y:S03]  /*6b9d0*/  HMMA.16816.F32.BF16 R8, R4, R28, R36 ;  /* 0x0000001c0408723c */ /* 0x000fe60000041824 */
        /* <DEDUP_REMOVED lines=8> */
[----:B------:R-:W3:Y:S04]  /*6ba60*/  LDL.LU R50, [R1+0x14e8] ;  /* 0x0014e80001327983 */ /* 0x000ee80000300800 */
[----:B------:R-:W3:Y:S04]  /*6ba70*/  LDL.LU R51, [R1+0x14ec] ;  /* 0x0014ec0001337983 */ /* 0x000ee80000300800 */
[----:B------:R-:W3:Y:S04]  /*6ba80*/  LDL.64 R40, [R1+0x30] ;  /* 0x0000300001287983 */ /* 0x000ee80000100a00 */
[----:B------:R-:W-:Y:S04]  /*6ba90*/  STL.64 [R1+0x3ba8], R14 ;  /* 0x003ba80e01007387 */ /* 0x000fe80000100a00 */
[----:B------:R-:W-:Y:S04]  /*6baa0*/  STL.64 [R1+0x3ba0], R12 ;  /* 0x003ba00c01007387 */ /* 0x000fe80000100a00 */
[----:B------:R-:W3:Y:S04]  /*6bab0*/  LDL.LU R36, [R1+0x14d0] ;  /* 0x0014d00001247983 */ /* 0x000ee80000300800 */
[----:B------:R0:W-:Y:S04]  /*6bac0*/  STL.64 [R1+0x220], R8 ;  /* 0x0002200801007387 */ /* 0x0001e80000100a00 */
[----:B------:R-:W-:Y:S04]  /*6bad0*/  STL.64 [R1+0x228], R10 ;  /* 0x0002280a01007387 */ /* 0x000fe80000100a00 */
[----:B------:R-:W3:Y:S04]  /*6bae0*/  LDL.LU R37, [R1+0x14d4] ;  /* 0x0014d40001257983 */ /* 0x000ee80000300800 */
[----:B------:R-:W3:Y:S04]  /*6baf0*/  LDL.LU R38, [R1+0x14d8] ;  /* 0x0014d80001267983 */ /* 0x000ee80000300800 */
[----:B------:R-:W3:Y:S04]  /*6bb00*/  LDL.LU R39, [R1+0x14dc] ;  /* 0x0014dc0001277983 */ /* 0x000ee80000300800 */
[----:B------:R-:W3:Y:S04]  /*6bb10*/  LDL.64 R28, [R1+0x20] ;  /* 0x00002000011c7983 */ /* 0x000ee80000100a00 */
[----:B0-----:R-:W3:Y:S04]  /*6bb20*/  LDL.64 R8, [R1+0x10] ;  /* 0x0000100001087983 */ /* 0x001ee80000100a00 */
[----:B------:R-:W3:Y:S04]  /*6bb30*/  LDL.LU R12, [R1+0x14b0] ;  /* 0x0014b000010c7983 */ /* 0x000ee80000300800 */
[----:B------:R-:W3:Y:S04]  /*6bb40*/  LDL.LU R13, [R1+0x14b4] ;  /* 0x0014b400010d7983 */ /* 0x000ee80000300800 */
[----:B------:R-:W3:Y:S04]  /*6bb50*/  LDL.LU R14, [R1+0x14b8] ;  /* 0x0014b800010e7983 */ /* 0x000ee80000300800 */
[----:B------:R-:W3:Y:S04]  /*6bb60*/  LDL.LU R15, [R1+0x14bc] ;  /* 0x0014bc00010f7983 */ /* 0x000ee80000300800 */
[----:B------:R-:W3:Y:S01]  /*6bb70*/  LDL.64 R16, [R1] ;  /* 0x0000000001107983 */ /* 0x000ee20000100a00 */
[C---:B----4-:R-:W-:Y:S08]  /*6bb80*/  HMMA.16816.F32.BF16 R24, R4.reuse, R20, R24 ;  /* 0x000000140418723c */ /* 0x050ff00000041818 */
[----:B--2---:R-:W-:Y:S11]  /*6bb90*/  HMMA.16816.F32.BF16 R44, R4, R32, R44 ;  /* 0x00000020042c723c */ /* 0x004ff6000004182c */
[----:B------:R0:W-:Y:S04]  /*6bba0*/  STL.64 [R1+0x210], R24 ;  /* 0x0002101801007387 */ /* 0x0001e80000100a00 */
[----:B------:R-:W-:Y:S01]  /*6bbb0*/  STL.64 [R1+0x218], R26 ;  /* 0x0002181a01007387 */ /* 0x000fe20000100a00 */
[----:B0-----:R-:W-:-:S02]  /*6bbc0*/  IMAD.MOV.U32 R24, RZ, RZ, R21 ;  /* 0x000000ffff187224 */ /* 0x001fc400078e0015 */
[----:B------:R-:W-:Y:S02]  /*6bbd0*/  IMAD.MOV.U32 R25, RZ, RZ, R20 ;  /* 0x000000ffff197224 */ /* 0x000fe400078e0014 */
[----:B------:R-:W2:Y:S04]  /*6bbe0*/  LDL.LU.64 R20, [R1+0x3c60] ;  /* 0x003c600001147983 */ /* 0x000ea80000300a00 */
[----:B------:R0:W-:Y:S04]  /*6bbf0*/  STL [R1+0x3b34], R24 ;  /* 0x003b341801007387 */ /* 0x0001e80000100800 */
[----:B------:R1:W-:Y:S04]  /*6bc00*/  STL [R1+0x3b30], R25 ;  /* 0x003b301901007387 */ /* 0x0003e80000100800 */
[----:B0-----:R-:W4:Y:S04]  /*6bc10*/  LDL.LU R24, [R1+0x14f0] ;  /* 0x0014f00001187983 */ /* 0x001f280000300800 */
[----:B-1----:R-:W4:Y:S04]  /*6bc20*/  LDL.LU R25, [R1+0x14f4] ;  /* 0x0014f40001197983 */ /* 0x002f280000300800 */
[----:B------:R-:W4:Y:S04]  /*6bc30*/  LDL.LU R26, [R1+0x14f8] ;  /* 0x0014f800011a7983 */ /* 0x000f280000300800 */
[----:B------:R-:W4:Y:S04]  /*6bc40*/  LDL.LU R27, [R1+0x14fc] ;  /* 0x0014fc00011b7983 */ /* 0x000f280000300800 */
[----:B------:R0:W-:Y:S04]  /*6bc50*/  STL.64 [R1+0x200], R44 ;  /* 0x0002002c01007387 */ /* 0x0001e80000100a00 */
[----:B------:R1:W-:Y:S04]  /*6bc60*/  STL.64 [R1+0x208], R46 ;  /* 0x0002082e01007387 */ /* 0x0003e80000100a00 */
[----:B0-----:R-:W2:Y:S01]  /*6bc70*/  LDL.LU.64 R44, [R1+0x3c58] ;  /* 0x003c5800012c7983 */ /* 0x001ea20000300a00 */
[----:B-1----:R-:W-:-:S02]  /*6bc80*/  IMAD.MOV.U32 R47, RZ, RZ, R32 ;  /* 0x000000ffff2f7224 */ /* 0x002fc400078e0020 */
[----:B------:R-:W-:Y:S02]  /*6bc90*/  IMAD.MOV.U32 R46, RZ, RZ, R33 ;  /* 0x000000ffff2e7224 */ /* 0x000fe400078e0021 */
[----:B------:R-:W4:Y:S01]  /*6bca0*/  LDL.LU.64 R32, [R1+0x3c50] ;  /* 0x003c500001207983 */ /* 0x000f220000300a00 */
[C---:B---3--:R-:W-:Y:S08]  /*6bcb0*/  HMMA.16816.F32.BF16 R56, R4.reuse, R56, R52 ;  /* 0x000000380438723c */ /* 0x048ff00000041834 */
[C---:B------:R-:W-:Y:S01]  /*6bcc0*/  HMMA.16816.F32.BF16 R48, R4.reuse, R40, R48 ;  /* 0x000000280430723c */ /* 0x040fe20000041830 */
[----:B------:R-:W-:Y:S04]  /*6bcd0*/  STL [R1+0x3b38], R47 ;  /* 0x003b382f01007387 */ /* 0x000fe80000100800 */
[----:B------:R-:W3:Y:S04]  /*6bce0*/  LDL.LU.64 R54, [R1+0x3c48] ;  /* 0x003c480001367983 */ /* 0x000ee80000300a00 */
[----:B------:R-:W2:Y:S01]  /*6bcf0*/  LDL.LU.64 R52, [R1+0x3c40] ;  /* 0x003c400001347983 */ /* 0x000ea20000300a00 */
[----:B------:R-:W-:Y:S03]  /*6bd00*/  HMMA.16816.F32.BF16 R36, R4, R28, R36 ;  /* 0x0000001c0424723c */ /* 0x000fe60000041824 */
[----:B------:R0:W-:Y:S04]  /*6bd10*/  STL.64 [R1+0x1f0], R56 ;  /* 0x0001f03801007387 */ /* 0x0001e80000100a00 */
[----:B------:R-:W-:Y:S04]  /*6bd20*/  STL.64 [R1+0x1f8], R58 ;  /* 0x0001f83a01007387 */ /* 0x000fe80000100a00 */
[----:B0-----:R-:W2:Y:S01]  /*6bd30*/  LDL.LU.64 R56, [R1+0x3c38] ;  /* 0x003c380001387983 */ /* 0x001ea20000300a00 */
[----:B------:R-:W-:-:S02]  /*6bd40*/  IMAD.MOV.U32 R23, RZ, RZ, R28 ;  /* 0x000000ffff177224 */ /* 0x000fc400078e001c */
[----:B------:R-:W-:Y:S01]  /*6bd50*/  IMAD.MOV.U32 R22, RZ, RZ, R29 ;  /* 0x000000ffff167224 */ /* 0x000fe200078e001d */
[----:B----4-:R-:W-:-:S15]  /*6bd60*/  HMMA.16816.F32.BF16 R24, R4, R32, R24 ;  /* 0x000000200418723c */ /* 0x010fde0000041818 */
[----:B------:R-:W-:-:S04]  /*6bd70*/  NOP ;  /* 0x0000000000007918 */ /* 0x000fc80000000000 */
[----:B------:R-:W-:Y:S04]  /*6bd80*/  STL.64 [R1+0x1e0], R24 ;  /* 0x0001e01801007387 */ /* 0x000fe80000100a00 */
[----:B------:R0:W-:Y:S02]  /*6bd90*/  STL.64 [R1+0x1e8], R26 ;  /* 0x0001e81a01007387 */ /* 0x0001e40000100a00 */
[----:B0-----:R-:W-:Y:S02]  /*6bda0*/  IMAD.MOV.U32 R27, RZ, RZ, R32 ;  /* 0x000000ffff1b7224 */ /* 0x001fe400078e0020 */
[----:B------:R-:W-:Y:S01]  /*6bdb0*/  IMAD.MOV.U32 R26, RZ, RZ, R33 ;  /* 0x000000ffff1a7224 */ /* 0x000fe200078e0021 */
[----:B------:R-:W4:Y:S04]  /*6bdc0*/  LDL.LU R32, [R1+0x14a0] ;  /* 0x0014a00001207983 */ /* 0x000f280000300800 */
[----:B------:R-:W4:Y:S04]  /*6bdd0*/  LDL.LU R33, [R1+0x14a4] ;  /* 0x0014a40001217983 */ /* 0x000f280000300800 */
[----:B------:R-:W4:Y:S04]  /*6bde0*/  LDL.LU R34, [R1+0x14a8] ;  /* 0x0014a80001227983 */ /* 0x000f280000300800 */
[----:B------:R-:W4:Y:S04]  /*6bdf0*/  LDL.LU R35, [R1+0x14ac] ;  /* 0x0014ac0001237983 */ /* 0x000f280000300800 */
[----:B------:R0:W-:Y:S04]  /*6be00*/  STL.64 [R1+0x1d0], R48 ;  /* 0x0001d03001007387 */ /* 0x0001e80000100a00 */
[----:B------:R-:W-:Y:S01]  /*6be10*/  STL.64 [R1+0x1d8], R50 ;  /* 0x0001d83201007387 */ /* 0x000fe20000100a00 */
[----:B------:R-:W-:-:S02]  /*6be20*/  IMAD.MOV.U32 R24, RZ, RZ, R40 ;  /* 0x000000ffff187224 */ /* 0x000fc400078e0028 */
[----:B------:R-:W-:Y:S01]  /*6be30*/  IMAD.MOV.U32 R25, RZ, RZ, R41 ;  /* 0x000000ffff197224 */ /* 0x000fe200078e0029 */
[----:B0-----:R-:W2:Y:S04]  /*6be40*/  LDL.LU.64 R48, [R1+0x3c30] ;  /* 0x003c300001307983 */ /* 0x001ea80000300a00 */
        /* <DEDUP_REMOVED lines=10> */
[----:B0-----:R-:W3:Y:S04]  /*6bef0*/  LDL.LU.64 R38, [R1+0x3c18] ;  /* 0x003c180001267983 */ /* 0x001ee80000300a00 */
[----:B------:R-:W3:Y:S04]  /*6bf00*/  LDL.LU.64 R36, [R1+0x3c10] ;  /* 0x003c100001247983 */ /* 0x000ee80000300a00 */
[----:B------:R-:W3:Y:S04]  /*6bf10*/  LDL.LU.64 R30, [R1+0x3c08] ;  /* 0x003c0800011e7983 */ /* 0x000ee80000300a00 */
[----:B------:R-:W4:Y:S01]  /*6bf20*/  LDL.LU.64 R28, [R1+0x3c00] ;  /* 0x003c0000011c7983 */ /* 0x000f220000300a00 */
[----:B------:R-:W-:Y:S01]  /*6bf30*/  HMMA.16816.F32.BF16 R12, R4, R16, R12 ;  /* 0x00000010040c723c */ /* 0x000fe2000004180c */
[----:B------:R-:W-:Y:S01]  /*6bf40*/  MOV R47, R8 ;  /* 0x00000008002f7202 */ /* 0x000fe20000000f00 */
[----:B------:R-:W-:-:S02]  /*6bf50*/  IMAD.MOV.U32 R59, RZ, RZ, R9 ;  /* 0x000000ffff3b7224 */ /* 0x000fc400078e0009 */
[----:B------:R-:W-:Y:S02]  /*6bf60*/  IMAD.MOV.U32 R11, RZ, RZ, R61 ;  /* 0x000000ffff0b7224 */ /* 0x000fe400078e003d */
[----:B------:R-:W-:Y:S02]  /*6bf70*/  IMAD.MOV.U32 R51, RZ, RZ, R16 ;  /* 0x000000ffff337224 */ /* 0x000fe400078e0010 */
[----:B------:R-:W-:Y:S02]  /*6bf80*/  IMAD.MOV.U32 R50, RZ, RZ, R17 ;  /* 0x000000ffff327224 */ /* 0x000fe400078e0011 */
[----:B------:R-:W-:Y:S02]  /*6bf90*/  IMAD.MOV.U32 R16, RZ, RZ, R60 ;  /* 0x000000ffff107224 */ /* 0x000fe400078e003c */
[----:B------:R-:W-:Y:S02]  /*6bfa0*/  IMAD.MOV.U32 R17, RZ, RZ, R3 ;  /* 0x000000ffff117224 */ /* 0x000fe400078e0003 */
[----:B------:R-:W-:-:S02]  /*6bfb0*/  IMAD.MOV.U32 R18, RZ, RZ, R2 ;  /* 0x000000ffff127224 */ /* 0x000fc400078e0002 */
[----:B------:R-:W-:-:S03]  /*6bfc0*/  IMAD.MOV.U32 R19, RZ, RZ, R0 ;  /* 0x000000ffff137224 */ /* 0x000fc600078e0000 */
[----:B------:R-:W-:Y:S01]  /*6bfd0*/  IMAD.MOV.U32 R61, RZ, RZ, R15 ;  /* 0x000000ffff3d7224 */ /* 0x000fe200078e000f */
[C---:B--2---:R-:W-:Y:S08]  /*6bfe0*/  HMMA.16816.F32.BF16 R24, R4.reuse, R8, R24 ;  /* 0x000000080418723c */ /* 0x044ff00000041818 */
[----:B----4-:R-:W-:Y:S11]  /*6bff0*/  HMMA.16816.F32.BF16 R32, R4, R28, R32 ;  /* 0x0000001c0420723c */ /* 0x010ff60000041820 */
[----:B------:R0:W-:Y:S04]  /*6c000*/  STL.64 [R1+0x1b0], R24 ;  /* 0x0001b01801007387 */ /* 0x0001e80000100a00 */
[----:B------:R1:W-:Y:S04]  /*6c010*/  STL.64 [R1+0x1b8], R26 ;  /* 0x0001b81a01007387 */ /* 0x0003e80000100a00 */
[----:B------:R-:W2:Y:S04]  /*6c020*/  LDL.LU R8, [R1+0x1480] ;  /* 0x0014800001087983 */ /* 0x000ea80000300800 */
[----:B------:R-:W2:Y:S04]  /*6c030*/  LDL.LU R9, [R1+0x1484] ;  /* 0x0014840001097983 */ /* 0x000ea80000300800 */
[----:B------:R-:W2:Y:S04]  /*6c040*/  LDL.LU R10, [R1+0x1488] ;  /* 0x00148800010a7983 */ /* 0x000ea80000300800 */
[----:B------:R4:W-:Y:S04]  /*6c050*/  STL.64 [R1+0x1a0], R12 ;  /* 0x0001a00c01007387 */ /* 0x0009e80000100a00 */
[----:B------:R1:W-:Y:S04]  /*6c060*/  STL [R1+0x1a8], R14 ;  /* 0x0001a80e01007387 */ /* 0x0003e80000100800 */
[----:B0-----:R-:W2:Y:S04]  /*6c070*/  LDL.LU R24, [R1+0x1470] ;  /* 0x0014700001187983 */ /* 0x001ea80000300800 */
[----:B------:R-:W2:Y:S04]  /*6c080*/  LDL.LU R25, [R1+0x1474] ;  /* 0x0014740001197983 */ /* 0x000ea80000300800 */
[----:B-1----:R-:W2:Y:S04]  /*6c090*/  LDL.LU R26, [R1+0x1478] ;  /* 0x00147800011a7983 */ /* 0x002ea80000300800 */
[----:B------:R-:W2:Y:S04]  /*6c0a0*/  LDL.LU R27, [R1+0x147c] ;  /* 0x00147c00011b7983 */ /* 0x000ea80000300800 */
[----:B----4-:R-:W4:Y:S04]  /*6c0b0*/  LDL.LU R12, [R1+0x1460] ;  /* 0x00146000010c7983 */ /* 0x010f280000300800 */
[----:B------:R-:W4:Y:S04]  /*6c0c0*/  LDL.LU R13, [R1+0x1464] ;  /* 0x00146400010d7983 */ /* 0x000f280000300800 */
[----:B------:R-:W4:Y:S04]  /*6c0d0*/  LDL.LU R14, [R1+0x1468] ;  /* 0x00146800010e7983 */ /* 0x000f280000300800 */
[----:B------:R-:W4:Y:S04]  /*6c0e0*/  LDL.LU R15, [R1+0x146c] ;  /* 0x00146c00010f7983 */ /* 0x000f280000300800 */
[----:B------:R-:W-:Y:S01]  /*6c0f0*/  STL [R1+0x337c], R61 ;  /* 0x00337c3d01007387 */ /* 0x000fe20000100800 */
[----:B------:R-:W-:-:S02]  /*6c100*/  IMAD.MOV.U32 R3, RZ, RZ, R34 ;  /* 0x000000ffff037224 */ /* 0x000fc400078e0022 */
[----:B------:R-:W-:Y:S02]  /*6c110*/  IMAD.MOV.U32 R60, RZ, RZ, R35 ;  /* 0x000000ffff3c7224 */ /* 0x000fe400078e0023 */
[----:B------:R-:W-:Y:S02]  /*6c120*/  IMAD.MOV.U32 R2, RZ, RZ, R32 ;  /* 0x000000ffff027224 */ /* 0x000fe400078e0020 */
[----:B------:R-:W-:Y:S01]  /*6c130*/  IMAD.MOV.U32 R0, RZ, RZ, R33 ;  /* 0x000000ffff007224 */ /* 0x000fe200078e0021 */
[----:B------:R-:W2:Y:S04]  /*6c140*/  LDL.LU.64 R34, [R1+0x3bf8] ;  /* 0x003bf80001227983 */ /* 0x000ea80000300a00 */
[----:B------:R-:W4:Y:S04]  /*6c150*/  LDL.LU.64 R32, [R1+0x3bf0] ;  /* 0x003bf00001207983 */ /* 0x000f280000300a00 */
[----:B---3--:R-:W-:Y:S04]  /*6c160*/  STL.64 [R1+0x3a38], R30 ;  /* 0x003a381e01007387 */ /* 0x008fe80000100a00 */
[----:B------:R0:W-:Y:S04]  /*6c170*/  STL.64 [R1+0x3a30], R28 ;  /* 0x003a301c01007387 */ /* 0x0001e80000100a00 */
[----:B0-----:R-:W4:Y:S04]  /*6c180*/  LDL.LU R28, [R1+0x1490] ;  /* 0x00149000011c7983 */ /* 0x001f280000300800 */
[----:B------:R-:W4:Y:S04]  /*6c190*/  LDL.LU R29, [R1+0x1494] ;  /* 0x00149400011d7983 */ /* 0x000f280000300800 */
[----:B------:R-:W4:Y:S04]  /*6c1a0*/  LDL.LU R30, [R1+0x1498] ;  /* 0x00149800011e7983 */ /* 0x000f280000300800 */
[----:B------:R-:W4:Y:S04]  /*6c1b0*/  LDL.LU R31, [R1+0x149c] ;  /* 0x00149c00011f7983 */ /* 0x000f280000300800 */
[----:B------:R-:W-:Y:S04]  /*6c1c0*/  STL [R1+0x3384], R60 ;  /* 0x0033843c01007387 */ /* 0x000fe80000100800 */
[----:B------:R-:W-:Y:S04]  /*6c1d0*/  STL [R1+0x3380], R3 ;  /* 0x0033800301007387 */ /* 0x000fe80000100800 */
[----:B------:R-:W-:Y:S04]  /*6c1e0*/  STL [R1+0x3378], R0 ;  /* 0x0033780001007387 */ /* 0x000fe80000100800 */
[----:B------:R-:W-:Y:S01]  /*6c1f0*/  STL [R1+0x3374], R2 ;  /* 0x0033740201007387 */ /* 0x000fe20000100800 */
[----:B------:R-:W0:Y:S03]  /*6c200*/  S2R R58, SR_TID.X ;  /* 0x00000000003a7919 */ /* 0x000e260000002100 */
[----:B--2---:R-:W-:Y:S01]  /*6c210*/  STL.64 [R1+0x3a28], R34 ;  /* 0x003a282201007387 */ /* 0x004fe20000100a00 */
[C---:B----4-:R-:W-:Y:S03]  /*6c220*/  HMMA.16816.F32.BF16 R28, R4.reuse, R32, R28 ;  /* 0x00000020041c723c */ /* 0x050fe6000004181c */
[----:B------:R-:W-:Y:S05]  /*6c230*/  STL.64 [R1+0x3a20], R32 ;  /* 0x003a202001007387 */ /* 0x000fea0000100a00 */
[C---:B------:R-:W-:Y:S11]  /*6c240*/  HMMA.16816.F32.BF16 R24, R4.reuse, R40, R24 ;  /* 0x000000280418723c */ /* 0x040ff60000041818 */
[----:B------:R-:W-:Y:S04]  /*6c250*/  STL.64 [R1+0xd30], R28 ;  /* 0x000d301c01007387 */ /* 0x000fe80000100a00 */
[----:B------:R1:W-:Y:S02]  /*6c260*/  STL.64 [R1+0xd38], R30 ;  /* 0x000d381e01007387 */ /* 0x0003e40000100a00 */
[----:B-1----:R-:W-:Y:S02]  /*6c270*/  HMMA.16816.F32.BF16 R28, R4, R36, R8 ;  /* 0x00000024041c723c */ /* 0x002fe40000041808 */
[----:B------:R-:W2:-:S15]  /*6c280*/  LDL.LU R8, [R1+0xae0] ;  /* 0x000ae00001087983 */ /* 0x000e9e0000300800 */
[----:B------:R-:W-:Y:S02]  /*6c290*/  NOP ;  /* 0x0000000000007918 */ /* 0x000fe40000000000 */
[----:B------:R-:W-:Y:S04]  /*6c2a0*/  STL.64 [R1+0xd20], R28 ;  /* 0x000d201c01007387 */ /* 0x000fe80000100a00 */
[----:B------:R-:W-:Y:S04]  /*6c2b0*/  STL.64 [R1+0xd28], R30 ;  /* 0x000d281e01007387 */ /* 0x000fe80000100a00 */
[----:B------:R-:W2:Y:S04]  /*6c2c0*/  LDL.LU R9, [R1+0xae4] ;  /* 0x000ae40001097983 */ /* 0x000ea80000300800 */
[----:B------:R-:W2:Y:S04]  /*6c2d0*/  LDL.LU R10, [R1+0xae8] ;  /* 0x000ae800010a7983 */ /* 0x000ea80000300800 */
[----:B------:R-:W2:Y:S04]  /*6c2e0*/  LDL.LU R11, [R1+0xaec] ;  /* 0x000aec00010b7983 */ /* 0x000ea80000300800 */
[----:B------:R-:W-:Y:S04]  /*6c2f0*/  STL.64 [R1+0x3a18], R38 ;  /* 0x003a182601007387 */ /* 0x000fe80000100a00 */
[----:B------:R-:W-:Y:S04]  /*6c300*/  STL.64 [R1+0x3a10], R36 ;  /* 0x003a102401007387 */ /* 0x000fe80000100a00 */
[----:B------:R-:W-:Y:S04]  /*6c310*/  STL.64 [R1+0x3a08], R42 ;  /* 0x003a082a01007387 */ /* 0x000fe80000100a00 */
[----:B------:R-:W-:Y:S04]  /*6c320*/  STL.64 [R1+0xd10], R24 ;  /* 0x000d101801007387 */ /* 0x000fe80000100a00 */
[----:B------:R1:W-:Y:S02]  /*6c330*/  STL.64 [R1+0xd18], R26 ;  /* 0x000d181a01007387 */ /* 0x0003e40000100a00 */
[----:B-1----:R-:W-:Y:S01]  /*6c340*/  HMMA.16816.F32.BF16 R24, R4, R44, R12 ;  /* 0x0000002c0418723c */ /* 0x002fe2000004180c */
[C---:B0-----:R-:W-:Y:S01]  /*6c350*/  LOP3.LUT R14, R58.reuse, 0x7, RZ, 0xc0, !PT ;  /* 0x000000073a0e7812 */ /* 0x041fe200078ec0ff */
[----:B------:R-:W-:-:S02]  /*6c360*/  IMAD.SHL.U32 R15, R58, 0x80, RZ ;  /* 0x000000803a0f7824 */ /* 0x000fc400078e00ff */
[----:B------:R-:W-:Y:S02]  /*6c370*/  IMAD.SHL.U32 R58, R58, 0x2, RZ ;  /* 0x000000023a3a7824 */ /* 0x000fe400078e00ff */
[----:B------:R-:W-:-:S05]  /*6c380*/  IMAD R14, R14, 0x110, RZ ;  /* 0x000001100e0e7824 */ /* 0x000fca00078e02ff */
[----:B------:R-:W-:-:S04]  /*6c390*/  LOP3.LUT R58, R14, 0x10, R58, 0x78, !PT ;  /* 0x000000100e3a7812 */ /* 0x000fc800078e783a */
[----:B------:R-:W-:Y:S02]  /*6c3a0*/  LOP3.LUT R58, R58, 0x800, R15, 0xf8, !PT ;  /* 0x000008003a3a7812 */ /* 0x000fe400078ef80f */
[----:B------:R-:W-:Y:S01]  /*6c3b0*/  HMMA.16816.F32.BF16 R12, R4, R48, R16 ;  /* 0x00000030040c723c */ /* 0x000fe20000041810 */
[----:B------:R0:W-:Y:S04]  /*6c3c0*/  STL.64 [R1+0x3a00], R40 ;  /* 0x003a002801007387 */ /* 0x0001e80000100a00 */
[----:B------:R-:W-:Y:S04]  /*6c3d0*/  STL.64 [R1+0x39f8], R44 ;  /* 0x0039f82c01007387 */ /* 0x000fe80000100a00 */
[----:B------:R1:W-:Y:S04]  /*6c3e0*/  STL.64 [R1+0xd00], R24 ;  /* 0x000d001801007387 */ /* 0x0003e80000100a00 */
[----:B------:R-:W-:Y:S04]  /*6c3f0*/  STL.64 [R1+0xd08], R26 ;  /* 0x000d081a01007387 */ /* 0x000fe80000100a00 */
[----:B------:R-:W-:Y:S01]  /*6c400*/  STL.64 [R1+0x3b50], R46 ;  /* 0x003b502e01007387 */ /* 0x000fe20000100a00 */
[----:B------:R-:W-:-:S02]  /*6c410*/  IMAD.MOV.U32 R28, RZ, RZ, R52 ;  /* 0x000000ffff1c7224 */ /* 0x000fc400078e0034 */
[----:B------:R-:W-:Y:S01]  /*6c420*/  IMAD.MOV.U32 R29, RZ, RZ, R53 ;  /* 0x000000ffff1d7224 */ /* 0x000fe200078e0035 */
[----:B------:R-:W2:Y:S04]  /*6c430*/  LDL.LU R52, [R1+0x3bec] ;  /* 0x003bec0001347983 */ /* 0x000ea80000300800 */
[----:B------:R-:W-:Y:S04]  /*6c440*/  STL.64 [R1+0xcf0], R12 ;  /* 0x000cf00c01007387 */ /* 0x000fe80000100a00 */
[----:B------:R-:W-:Y:S04]  /*6c450*/  STL.64 [R1+0xcf8], R14 ;  /* 0x000cf80e01007387 */ /* 0x000fe80000100a00 */
[----:B------:R-:W2:Y:S04]  /*6c460*/  LDL.LU R53, [R1+0x3be8] ;  /* 0x003be80001357983 */ /* 0x000ea80000300800 */
[----:B------:R3:W-:Y:S04]  /*6c470*/  STL.64 [R1+0x3b58], R28 ;  /* 0x003b581c01007387 */ /* 0x0007e80000100a00 */
[----:B0-----:R-:W4:Y:S04]  /*6c480*/  LDL.LU R40, [R1+0xc40] ;  /* 0x000c400001287983 */ /* 0x001f280000300800 */
[----:B------:R-:W4:Y:S04]  /*6c490*/  LDL.LU R41, [R1+0xc44] ;  /* 0x000c440001297983 */ /* 0x000f280000300800 */
[----:B------:R-:W2:Y:S04]  /*6c4a0*/  LDL.LU R42, [R1+0xc48] ;  /* 0x000c4800012a7983 */ /* 0x000ea80000300800 */
[----:B------:R-:W2:Y:S04]  /*6c4b0*/  LDL.LU R43, [R1+0xc4c] ;  /* 0x000c4c00012b7983 */ /* 0x000ea80000300800 */
[----:B--2---:R-:W-:Y:S04]  /*6c4c0*/  STL.64 [R1+0x3b68], R42 ;  /* 0x003b682a01007387 */ /* 0x004fe80000100a00 */
[----:B----4-:R0:W-:Y:S04]  /*6c4d0*/  STL.64 [R1+0x3b60], R40 ;  /* 0x003b602801007387 */ /* 0x0101e80000100a00 */
[----:B------:R-:W2:Y:S01]  /*6c4e0*/  LDL.64 R36, [R1+0xe0] ;  /* 0x0000e00001247983 */ /* 0x000ea20000100a00 */
[----:B------:R-:W-:Y:S03]  /*6c4f0*/  HMMA.16816.F32.BF16 R8, R4, R52, R8 ;  /* 0x000000340408723c */ /* 0x000fe60000041808 */
[----:B--2---:R-:W-:Y:S04]  /*6c500*/  STL.64 [R1+0x3b70], R36 ;  /* 0x003b702401007387 */ /* 0x004fe80000100a00 */
[----:B------:R-:W2:Y:S04]  /*6c510*/  LDL.LU R32, [R1+0xc30] ;  /* 0x000c300001207983 */ /* 0x000ea80000300800 */
[----:B------:R-:W2:Y:S04]  /*6c520*/  LDL.LU R33, [R1+0xc34] ;  /* 0x000c340001217983 */ /* 0x000ea80000300800 */
[----:B------:R-:W4:Y:S04]  /*6c530*/  LDL.LU R34, [R1+0xc38] ;  /* 0x000c380001227983 */ /* 0x000f280000300800 */
[----:B------:R-:W4:Y:S01]  /*6c540*/  LDL.LU R35, [R1+0xc3c] ;  /* 0x000c3c0001237983 */ /* 0x000f220000300800 */
[----:B-1----:R-:W-:-:S02]  /*6c550*/  IMAD.MOV.U32 R24, RZ, RZ, R54 ;  /* 0x000000ffff187224 */ /* 0x002fc400078e0036 */
[----:B------:R-:W-:Y:S02]  /*6c560*/  IMAD.MOV.U32 R25, RZ, RZ, R55 ;  /* 0x000000ffff197224 */ /* 0x000fe400078e0037 */
[----:B---3--:R-:W-:Y:S02]  /*6c570*/  IMAD.MOV.U32 R28, RZ, RZ, R56 ;  /* 0x000000ffff1c7224 */ /* 0x008fe400078e0038 */
[----:B------:R-:W-:Y:S01]  /*6c580*/  IMAD.MOV.U32 R29, RZ, RZ, R57 ;  /* 0x000000ffff1d7224 */ /* 0x000fe200078e0039 */
[----:B----4-:R-:W-:Y:S04]  /*6c590*/  STL.64 [R1+0x3b80], R34 ;  /* 0x003b802201007387 */ /* 0x010fe80000100a00 */
[----:B--2---:R-:W-:Y:S04]  /*6c5a0*/  STL.64 [R1+0x3b78], R32 ;  /* 0x003b782001007387 */ /* 0x004fe80000100a00 */
[----:B------:R-:W-:Y:S04]  /*6c5b0*/  STL.64 [R1+0x3a40], R48 ;  /* 0x003a403001007387 */ /* 0x000fe80000100a00 */
[----:B------:R-:W-:Y:S04]  /*6c5c0*/  STL.64 [R1+0x3b88], R50 ;  /* 0x003b883201007387 */ /* 0x000fe80000100a00 */
[----:B------:R-:W2:Y:S04]  /*6c5d0*/  LDL.LU R54, [R1+0x3be4] ;  /* 0x003be40001367983 */ /* 0x000ea80000300800 */
[----:B------:R1:W-:Y:S04]  /*6c5e0*/  STL.64 [R1+0xce0], R8 ;  /* 0x000ce00801007387 */ /* 0x0003e80000100a00 */
[----:B------:R3:W-:Y:S04]  /*6c5f0*/  STL.64 [R1+0xce8], R10 ;  /* 0x000ce80a01007387 */ /* 0x0007e80000100a00 */
[----:B------:R-:W4:Y:S04]  /*6c600*/  LDL.LU R55, [R1+0x3be0] ;  /* 0x003be00001377983 */ /* 0x000f280000300800 */
[----:B------:R-:W-:Y:S04]  /*6c610*/  STL.64 [R1+0x3b90], R24 ;  /* 0x003b901801007387 */ /* 0x000fe80000100a00 */
[----:B------:R-:W4:Y:S04]  /*6c620*/  LDL.LU R56, [R1+0x3bdc] ;  /* 0x003bdc0001387983 */ /* 0x000f280000300800 */
[----:B------:R-:W4:Y:S04]  /*6c630*/  LDL.LU R57, [R1+0x3bd8] ;  /* 0x003bd80001397983 */ /* 0x000f280000300800 */
[----:B------:R1:W-:Y:S04]  /*6c640*/  STL.64 [R1+0x3b98], R28 ;  /* 0x003b981c01007387 */ /* 0x0003e80000100a00 */
[----:B0-----:R-:W4:Y:S04]  /*6c650*/  LDL.LU R40, [R1+0xc80] ;  /* 0x000c800001287983 */ /* 0x001f280000300800 */
[----:B------:R-:W4:Y:S04]  /*6c660*/  LDL.LU R41, [R1+0xc84] ;  /* 0x000c840001297983 */ /* 0x000f280000300800 */
[----:B------:R-:W4:Y:S04]  /*6c670*/  LDL.LU R42, [R1+0xc88] ;  /* 0x000c8800012a7983 */ /* 0x000f280000300800 */
[----:B------:R-:W4:Y:S04]  /*6c680*/  LDL.LU R43, [R1+0xc8c] ;  /* 0x000c8c00012b7983 */ /* 0x000f280000300800 */
[----:B-1----:R-:W4:Y:S04]  /*6c690*/  LDL.LU R8, [R1+0xad0] ;  /* 0x000ad00001087983 */ /* 0x002f280000300800 */
[----:B------:R-:W4:Y:S04]  /*6c6a0*/  LDL.LU R9, [R1+0xad4] ;  /* 0x000ad40001097983 */ /* 0x000f280000300800 */
[----:B---3--:R-:W3:Y:S04]  /*6c6b0*/  LDL.LU R10, [R1+0xad8] ;  /* 0x000ad800010a7983 */ /* 0x008ee80000300800 */
[----:B------:R-:W3:Y:S04]  /*6c6c0*/  LDL.LU R11, [R1+0xadc] ;  /* 0x000adc00010b7983 */ /* 0x000ee80000300800 */
[----:B------:R-:W3:Y:S04]  /*6c6d0*/  LDL R36, [R1+0x130] ;  /* 0x0001300001247983 */ /* 0x000ee80000100800 */
[----:B------:R-:W3:Y:S04]  /*6c6e0*/  LDL R37, [R1+0x134] ;  /* 0x0001340001257983 */ /* 0x000ee80000100800 */
        /* <DEDUP_REMOVED lines=16> */
[----:B--2---:R-:W-:Y:S01]  /*6c7f0*/  MOV R49, R54 ;  /* 0x0000003600317202 */ /* 0x004fe20000000f00 */
[----:B----4-:R-:W-:-:S02]  /*6c800*/  IMAD.MOV.U32 R48, RZ, RZ, R55 ;  /* 0x000000ffff307224 */ /* 0x010fc400078e0037 */
        /* <DEDUP_REMOVED lines=10> */
[----:B---3--:R-:W-:Y:S01]  /*6c8b0*/  HMMA.16816.F32.BF16 R4, R4, R56, R8 ;  /* 0x000000380404723c */ /* 0x008fe20000041808 */
[----:B------:R-:W-:-:S02]  /*6c8c0*/  LOP3.LUT R58, R58, 0x60, RZ, 0x3c, !PT ;  /* 0x000000603a3a7812 */ /* 0x000fc400078e3cff */
[----:B--2---:R-:W-:Y:S04]  /*6c8d0*/  STL.64 [R1+0x3a50], R54 ;  /* 0x003a503601007387 */ /* 0x004fe80000100a00 */
[----:B------:R0:W-:Y:S04]  /*6c8e0*/  STL.64 [R1+0x3a48], R52 ;  /* 0x003a483401007387 */ /* 0x0001e80000100a00 */
[----:B0-----:R-:W2:Y:S04]  /*6c8f0*/  LDL.64 R52, [R1+0xf0] ;  /* 0x0000f00001347983 */ /* 0x001ea80000100a00 */
[----:B------:R-:W3:Y:S04]  /*6c900*/  LDL.LU.64 R10, [R1+0x3bc8] ;  /* 0x003bc800010a7983 */ /* 0x000ee80000300a00 */
[----:B------:R-:W3:Y:S04]  /*6c910*/  LDL.LU.64 R8, [R1+0x3bc0] ;  /* 0x003bc00001087983 */ /* 0x000ee80000300a00 */
        /* <DEDUP_REMOVED lines=8> */
[----:B------:R-:W2:Y:S04]  /*6c9a0*/  LDL.LU R7, [R1+0xc5c] ;  /* 0x000c5c0001077983 */ /* 0x000ea80000300800 */
[----:B------:R-:W-:Y:S04]  /*6c9b0*/  STL [R1+0x3a60], R58 ;  /* 0x003a603a01007387 */ /* 0x000fe80000100800 */
[----:B------:R-:W-:Y:S01]  /*6c9c0*/  STL.64 [R1+0x3a58], R56 ;  /* 0x003a583801007387 */ /* 0x000fe20000100a00 */
        /* <DEDUP_REMOVED lines=13> */
[----:B---3--:R-:W-:Y:S04]  /*6caa0*/  STL.64 [R1+0x3a88], R18 ;  /* 0x003a881201007387 */ /* 0x008fe80000100a00 */
[----:B------:R0:W-:Y:S04]  /*6cab0*/  STL.64 [R1+0x3a80], R16 ;  /* 0x003a801001007387 */ /* 0x0001e80000100a00 */
[----:B0-----:R-:W3:Y:S04]  /*6cac0*/  LDL R16, [R1+0x100] ;  /* 0x0001000001107983 */ /* 0x001ee80000100800 */
[----:B------:R-:W3:Y:S01]  /*6cad0*/  LDL R17, [R1+0x104] ;  /* 0x0001040001117983 */ /* 0x000ee20000100800 */
[----:B--2---:R-:W-:-:S15]  /*6cae0*/  HMMA.16816.F32.BF16 R28, R8, R12, R28 ;  /* 0x0000000c081c723c */ /* 0x004fde000004181c */
[----:B------:R-:W-:-:S04]  /*6caf0*/  NOP ;  /* 0x0000000000007918 */ /* 0x000fc80000000000 */
[----:B------:R0:W-:Y:S04]  /*6cb00*/  STL.64 [R1+0xcb0], R28 ;  /* 0x000cb01c01007387 */ /* 0x0001e80000100a00 */
[----:B------:R-:W-:Y:S04]  /*6cb10*/  STL.64 [R1+0xcb8], R30 ;  /* 0x000cb81e01007387 */ /* 0x000fe80000100a00 */
[----:B0-----:R-:W2:Y:S04]  /*6cb20*/  LDL.LU.64 R28, [R1+0x3b98] ;  /* 0x003b9800011c7983 */ /* 0x001ea80000300a00 */
[----:B------:R-:W-:Y:S04]  /*6cb30*/  STL.64 [R1+0x39f0], R14 ;  /* 0x0039f00e01007387 */ /* 0x000fe80000100a00 */
[----:B------:R0:W-:Y:S01]  /*6cb40*/  STL.64 [R1+0x39e8], R12 ;  /* 0x0039e80c01007387 */ /* 0x0001e20000100a00 */
[C---:B----4-:R-:W-:Y:S08]  /*6cb50*/  HMMA.16816.F32.BF16 R48, R8.reuse, R48, R24 ;  /* 0x000000300830723c */ /* 0x050ff00000041818 */
[C---:B------:R-:W-:Y:S01]  /*6cb60*/  HMMA.16816.F32.BF16 R36, R8.reuse, R36, R32 ;  /* 0x000000240824723c */ /* 0x040fe20000041820 */
[----:B0-----:R-:W3:Y:S04]  /*6cb70*/  LDL.LU R12, [R1+0xc60] ;  /* 0x000c6000010c7983 */ /* 0x001ee80000300800 */
[----:B------:R-:W3:Y:S04]  /*6cb80*/  LDL.LU R13, [R1+0xc64] ;  /* 0x000c6400010d7983 */ /* 0x000ee80000300800 */
[----:B------:R-:W3:Y:S04]  /*6cb90*/  LDL.LU R14, [R1+0xc68] ;  /* 0x000c6800010e7983 */ /* 0x000ee80000300800 */
[----:B------:R-:W3:Y:S04]  /*6cba0*/  LDL.LU R15, [R1+0xc6c] ;  /* 0x000c6c00010f7983 */ /* 0x000ee80000300800 */
[----:B------:R-:W4:Y:S04]  /*6cbb0*/  LDL.LU.64 R24, [R1+0x3b90] ;  /* 0x003b900001187983 */ /* 0x000f280000300a00 */
[----:B------:R-:W-:Y:S04]  /*6cbc0*/  STL.64 [R1+0xca0], R48 ;  /* 0x000ca03001007387 */ /* 0x000fe80000100a00 */
[----:B------:R0:W-:Y:S04]  /*6cbd0*/  STL.64 [R1+0xca8], R50 ;  /* 0x000ca83201007387 */ /* 0x0001e80000100a00 */
[----:B0-----:R-:W3:Y:S04]  /*6cbe0*/  LDL.LU.64 R50, [R1+0x3b88] ;  /* 0x003b880001327983 */ /* 0x001ee80000300a00 */
[----:B------:R-:W3:Y:S04]  /*6cbf0*/  LDL.LU.64 R34, [R1+0x3b80] ;  /* 0x003b800001227983 */ /* 0x000ee80000300a00 */
[----:B------:R-:W3:Y:S04]  /*6cc00*/  LDL.LU.64 R32, [R1+0x3b78] ;  /* 0x003b780001207983 */ /* 0x000ee80000300a00 */
[----:B------:R0:W-:Y:S04]  /*6cc10*/  STL.64 [R1+0xc90], R36 ;  /* 0x000c902401007387 */ /* 0x0001e80000100a00 */
[----:B------:R-:W-:Y:S04]  /*6cc20*/  STL.64 [R1+0xc98], R38 ;  /* 0x000c982601007387 */ /* 0x000fe80000100a00 */
[----:B0-----:R-:W3:Y:S01]  /*6cc30*/  LDL.LU.64 R36, [R1+0x3b70] ;  /* 0x003b700001247983 */ /* 0x001ee20000300a00 */
[----:B--2---:R-:W-:Y:S03]  /*6cc40*/  HMMA.16816.F32.BF16 R28, R8, R28, R40 ;  /* 0x0000001c081c723c */ /* 0x004fe60000041828 */
[----:B------:R-:W2:Y:S04]  /*6cc50*/  LDL.LU.64 R42, [R1+0x3b68] ;  /* 0x003b6800012a7983 */ /* 0x000ea80000300a00 */
[----:B------:R-:W2:-:S12]  /*6cc60*/  LDL.LU.64 R40, [R1+0x3b60] ;  /* 0x003b600001287983 */ /* 0x000e980000300a00 */
[----:B------:R0:W-:Y:S04]  /*6cc70*/  STL.64 [R1+0xc80], R28 ;  /* 0x000c801c01007387 */ /* 0x0001e80000100a00 */
[----:B------:R-:W-:Y:S04]  /*6cc80*/  STL.64 [R1+0xc88], R30 ;  /* 0x000c881e01007387 */ /* 0x000fe80000100a00 */
[----:B0-----:R-:W2:Y:S01]  /*6cc90*/  LDL.LU.64 R28, [R1+0x3b58] ;  /* 0x003b5800011c7983 */ /* 0x001ea20000300a00 */
[C---:B----4-:R-:W-:Y:S08]  /*6cca0*/  HMMA.16816.F32.BF16 R24, R8.reuse, R24, R44 ;  /* 0x000000180818723c */ /* 0x050ff0000004182c */
[C---:B---3--:R-:W-:Y:S08]  /*6ccb0*/  HMMA.16816.F32.BF16 R12, R8.reuse, R16, R12 ;  /* 0x00000010080c723c */ /* 0x048ff0000004180c */
[C---:B------:R-:W-:Y:S01]  /*6ccc0*/  HMMA.16816.F32.BF16 R4, R8.reuse, R52, R4 ;  /* 0x000000340804723c */ /* 0x040fe20000041804 */
[----:B------:R-:W3:Y:S04]  /*6ccd0*/  LDL.LU.64 R46, [R1+0x3b50] ;  /* 0x003b5000012e7983 */ /* 0x000ee80000300a00 */
[----:B------:R-:W-:Y:S04]  /*6cce0*/  STL.64 [R1+0xc70], R24 ;  /* 0x000c701801007387 */ /* 0x000fe80000100a00 */
[----:B------:R0:W-:Y:S04]  /*6ccf0*/  STL.64 [R1+0xc78], R26 ;  /* 0x000c781a01007387 */ /* 0x0001e80000100a00 */
[----:B0-----:R-:W4:Y:S04]  /*6cd00*/  LDL.LU.64 R26, [R1+0x3b48] ;  /* 0x003b4800011a7983 */ /* 0x001f280000300a00 */
[----:B------:R-:W3:Y:S04]  /*6cd10*/  LDL.LU.64 R24, [R1+0x3b40] ;  /* 0x003b400001187983 */ /* 0x000ee80000300a00 */
[----:B------:R0:W-:Y:S04]  /*6cd20*/  STL.64 [R1+0xc60], R12 ;  /* 0x000c600c01007387 */ /* 0x0001e80000100a00 */
[----:B------:R-:W-:Y:S04]  /*6cd30*/  STL.64 [R1+0xc68], R14 ;  /* 0x000c680e01007387 */ /* 0x000fe80000100a00 */
[----:B------:R-:W-:Y:S04]  /*6cd40*/  STL.64 [R1+0xc50], R4 ;  /* 0x000c500401007387 */ /* 0x000fe80000100a00 */
[----:B------:R2:W-:Y:S01]  /*6cd50*/  STL.64 [R1+0xc58], R6 ;  /* 0x000c580601007387 */ /* 0x0005e20000100a00 */
[----:B0-----:R-:W-:Y:S01]  /*6cd60*/  IMAD.MOV.U32 R12, RZ, RZ, R36 ;  /* 0x000000ffff0c7224 */ /* 0x001fe200078e0024 */
[----:B--2---:R-:W-:-:S15]  /*6cd70*/  HMMA.16816.F32.BF16 R4, R8, R36, R40 ;  /* 0x000000240804723c */ /* 0x004fde0000041828 */
[----:B------:R-:W-:-:S04]  /*6cd80*/  NOP ;  /* 0x0000000000007918 */ /* 0x000fc80000000000 */
[----:B------:R-:W-:Y:S04]  /*6cd90*/  STL.64 [R1+0xc40], R4 ;  /* 0x000c400401007387 */ /* 0x000fe80000100a00 */
[----:B------:R0:W-:Y:S02]  /*6cda0*/  STL.64 [R1+0xc48], R6 ;  /* 0x000c480601007387 */ /* 0x0001e40000100a00 */
[----:B0-----:R-:W-:Y:S01]  /*6cdb0*/  HMMA.16816.F32.BF16 R4, R8, R28, R32 ;  /* 0x0000001c0804723c */ /* 0x001fe20000041820 */
[----:B------:R-:W-:Y:S02]  /*6cdc0*/  IMAD.MOV.U32 R28, RZ, RZ, R51 ;  /* 0x000000ffff1c7224 */ /* 0x000fe400078e0033 */
[----:B------:R-:W-:Y:S01]  /*6cdd0*/  IMAD.MOV.U32 R29, RZ, RZ, R50 ;  /* 0x000000ffff1d7224 */ /* 0x000fe200078e0032 */
[----:B------:R-:W-:-:S15]  /*6cde0*/  STL [R1+0x3a90], R12 ;  /* 0x003a900c01007387 */ /* 0x000fde0000100800 */
[----:B------:R0:W-:Y:S04]  /*6cdf0*/  STL.64 [R1+0xc30], R4 ;  /* 0x000c300401007387 */ /* 0x0001e80000100a00 */
[----:B------:R-:W-:Y:S04]  /*6ce00*/  STL.64 [R1+0xc38], R6 ;  /* 0x000c380601007387 */ /* 0x000fe80000100a00 */
[----:B------:R4:W-:Y:S04]  /*6ce10*/  STL.64 [R1+0x3a98], R28 ;  /* 0x003a981c01007387 */ /* 0x0009e80000100a00 */
[----:B------:R-:W2:Y:S04]  /*6ce20*/  LDL.LU R48, [R1+0x11e0] ;  /* 0x0011e00001307983 */ /* 0x000ea80000300800 */
[----:B------:R-:W2:Y:S04]  /*6ce30*/  LDL.LU R49, [R1+0x11e4] ;  /* 0x0011e40001317983 */ /* 0x000ea80000300800 */
[----:B------:R-:W2:Y:S04]  /*6ce40*/  LDL.LU R50, [R1+0x11e8] ;  /* 0x0011e80001327983 */ /* 0x000ea80000300800 */
[----:B------:R-:W2:Y:S01]  /*6ce50*/  LDL.LU R51, [R1+0x11ec] ;  /* 0x0011ec0001337983 */ /* 0x000ea20000300800 */
[----:B------:R-:W-:-:S02]  /*6ce60*/  IMAD.MOV.U32 R2, RZ, RZ, R52 ;  /* 0x000000ffff027224 */ /* 0x000fc400078e0034 */
[----:B------:R-:W-:Y:S02]  /*6ce70*/  IMAD.MOV.U32 R0, RZ, RZ, R53 ;  /* 0x000000ffff007224 */ /* 0x000fe400078e0035 */
[----:B---3--:R-:W-:Y:S02]  /*6ce80*/  IMAD.MOV.U32 R52, RZ, RZ, R47 ;  /* 0x000000ffff347224 */ /* 0x008fe400078e002f */
        /* <DEDUP_REMOVED lines=19> */
[----:B------:R-:W-:Y:S02]  /*6cfc0*/  IMAD.MOV.U32 R17, RZ, RZ, R25 ;  /* 0x000000ffff117224 */ /* 0x000fe400078e0019 */
[----:B----4-:R-:W-:Y:S02]  /*6cfd0*/  IMAD.MOV.U32 R28, RZ, RZ, R27 ;  /* 0x000000ffff1c7224 */ /* 0x010fe400078e001b */
[----:B------:R-:W-:Y:S01]  /*6cfe0*/  IMAD.MOV.U32 R29, RZ, RZ, R26 ;  /* 0x000000ffff1d7224 */ /* 0x000fe200078e001a */
[----:B--2---:R-:W-:Y:S04]  /*6cff0*/  STL.64 [R1+0x3ad8], R22 ;  /* 0x003ad81601007387 */ /* 0x004fe80000100a00 */
[----:B------:R-:W-:Y:S04]  /*6d000*/  STL.64 [R1+0x3ad0], R20 ;  /* 0x003ad01401007387 */ /* 0x000fe80000100a00 */
[----:B------:R-:W2:Y:S04]  /*6d010*/  LDL.LU R24, [R1+0x3b34] ;  /* 0x003b340001187983 */ /* 0x000ea80000300800 */
[----:B------:R-:W4:Y:S04]  /*6d020*/  LDL.LU R25, [R1+0x3b30] ;  /* 0x003b300001197983 */ /* 0x000f280000300800 */
[----:B------:R-:W-:Y:S04]  /*6d030*/  STL.64 [R1+0x3ae0], R16 ;  /* 0x003ae01001007387 */ /* 0x000fe80000100a00 */
[----:B------:R-:W2:Y:S04]  /*6d040*/  LDL.LU R27, [R1+0x3b2c] ;  /* 0x003b2c00011b7983 */ /* 0x000ea80000300800 */
[----:B------:R-:W2:Y:S04]  /*6d050*/  LDL.LU R26, [R1+0x3b28] ;  /* 0x003b2800011a7983 */ /* 0x000ea80000300800 */
[----:B------:R-:W-:Y:S04]  /*6d060*/  STL.64 [R1+0x3ae8], R28 ;  /* 0x003ae81c01007387 */ /* 0x000fe80000100a00 */
[----:B-1----:R-:W2:Y:S04]  /*6d070*/  LDL.LU R48, [R1+0xba0] ;  /* 0x000ba00001307983 */ /* 0x002ea80000300800 */
[----:B------:R-:W2:Y:S04]  /*6d080*/  LDL.LU R49, [R1+0xba4] ;  /* 0x000ba40001317983 */ /* 0x000ea80000300800 */
[----:B------:R-:W2:Y:S04]  /*6d090*/  LDL.LU R50, [R1+0xba8] ;  /* 0x000ba80001327983 */ /* 0x000ea80000300800 */
[----:B------:R-:W2:Y:S04]  /*6d0a0*/  LDL.LU R51, [R1+0xbac] ;  /* 0x000bac0001337983 */ /* 0x000ea80000300800 */
[----:B--2---:R-:W-:Y:S04]  /*6d0b0*/  STL.64 [R1+0x3b00], R50 ;  /* 0x003b003201007387 */ /* 0x004fe80000100a00 */
[----:B------:R0:W-:Y:S04]  /*6d0c0*/  STL.64 [R1+0x3af8], R48 ;  /* 0x003af83001007387 */ /* 0x0001e80000100a00 */
[----:B---3--:R-:W2:Y:S04]  /*6d0d0*/  LDL R52, [R1+0x50] ;  /* 0x0000500001347983 */ /* 0x008ea80000100800 */
[----:B------:R-:W2:Y:S01]  /*6d0e0*/  LDL R53, [R1+0x54] ;  /* 0x0000540001357983 */ /* 0x000ea20000100800 */
[----:B----4-:R-:W-:-:S02]  /*6d0f0*/  IMAD.MOV.U32 R44, RZ, RZ, R25 ;  /* 0x000000ffff2c7224 */ /* 0x010fc400078e0019 */
[----:B------:R-:W-:Y:S02]  /*6d100*/  IMAD.MOV.U32 R45, RZ, RZ, R24 ;  /* 0x000000ffff2d7224 */ /* 0x000fe400078e0018 */
[----:B------:R-:W-:Y:S02]  /*6d110*/  IMAD.MOV.U32 R3, RZ, RZ, R37 ;  /* 0x000000ffff037224 */ /* 0x000fe400078e0025 */
[----:B------:R-:W-:Y:S02]  /*6d120*/  IMAD.MOV.U32 R36, RZ, RZ, R26 ;  /* 0x000000ffff247224 */ /* 0x000fe400078e001a */
[----:B------:R-:W-:Y:S01]  /*6d130*/  IMAD.MOV.U32 R37, RZ, RZ, R27 ;  /* 0x000000ffff257224 */ /* 0x000fe200078e001b */
[----:B--2---:R1:W-:Y:S04]  /*6d140*/  STL.64 [R1+0x3b08], R52 ;  /* 0x003b083401007387 */ /* 0x0043e80000100a00 */
[----:B------:R-:W-:Y:S04]  /*6d150*/  STL.64 [R1+0x3b10], R44 ;  /* 0x003b102c01007387 */ /* 0x000fe80000100a00 */
[----:B------:R-:W2:Y:S04]  /*6d160*/  LDL.LU R26, [R1+0x3b24] ;  /* 0x003b2400011a7983 */ /* 0x000ea80000300800 */
[----:B------:R-:W3:Y:S04]  /*6d170*/  LDL.LU R27, [R1+0x3b20] ;  /* 0x003b2000011b7983 */ /* 0x000ee80000300800 */
[----:B------:R4:W-:Y:S04]  /*6d180*/  STL.64 [R1+0x3b18], R36 ;  /* 0x003b182401007387 */ /* 0x0009e80000100a00 */
[----:B0-----:R-:W3:Y:S04]  /*6d190*/  LDL R48, [R1+0xb0] ;  /* 0x0000b00001307983 */ /* 0x001ee80000100800 */
[----:B------:R-:W3:Y:S04]  /*6d1a0*/  LDL R49, [R1+0xb4] ;  /* 0x0000b40001317983 */ /* 0x000ee80000100800 */
[----:B-1----:R-:W3:Y:S04]  /*6d1b0*/  LDL.LU R52, [R1+0xc10] ;  /* 0x000c100001347983 */ /* 0x002ee80000300800 */
[----:B------:R-:W3:Y:S04]  /*6d1c0*/  LDL.LU R53, [R1+0xc14] ;  /* 0x000c140001357983 */ /* 0x000ee80000300800 */
[----:B------:R-:W3:Y:S04]  /*6d1d0*/  LDL.LU R54, [R1+0xc18] ;  /* 0x000c180001367983 */ /* 0x000ee80000300800 */
[----:B------:R-:W3:Y:S04]  /*6d1e0*/  LDL.LU R55, [R1+0xc1c] ;  /* 0x000c1c0001377983 */ /* 0x000ee80000300800 */
[----:B----4-:R-:W4:Y:S04]  /*6d1f0*/  LDL.LU R36, [R1+0xc20] ;  /* 0x000c200001247983 */ /* 0x010f280000300800 */
[----:B------:R-:W4:Y:S04]  /*6d200*/  LDL.LU R37, [R1+0xc24] ;  /* 0x000c240001257983 */ /* 0x000f280000300800 */
[----:B------:R-:W4:Y:S04]  /*6d210*/  LDL.LU R38, [R1+0xc28] ;  /* 0x000c280001267983 */ /* 0x000f280000300800 */
[----:B------:R-:W4:Y:S04]  /*6d220*/  LDL.LU R39, [R1+0xc2c] ;  /* 0x000c2c0001277983 */ /* 0x000f280000300800 */
[----:B------:R-:W4:Y:S04]  /*6d230*/  LDL.LU R24, [R1+0xc00] ;  /* 0x000c000001187983 */ /* 0x000f280000300800 */
[----:B------:R-:W4:Y:S01]  /*6d240*/  LDL.LU R25, [R1+0xc04] ;  /* 0x000c040001197983 */ /* 0x000f220000300800 */
[----:B------:R-:W-:-:S02]  /*6d250*/  IMAD.MOV.U32 R4, RZ, RZ, R47 ;  /* 0x000000ffff047224 */ /* 0x000fc400078e002f */
[----:B------:R-:W-:Y:S02]  /*6d260*/  IMAD.MOV.U32 R5, RZ, RZ, R46 ;  /* 0x000000ffff057224 */ /* 0x000fe400078e002e */
[----:B--2---:R-:W-:Y:S02]  /*6d270*/  IMAD.MOV.U32 R45, RZ, RZ, R26 ;  /* 0x000000ffff2d7224 */ /* 0x004fe400078e001a */
[----:B---3--:R-:W-:Y:S01]  /*6d280*/  IMAD.MOV.U32 R44, RZ, RZ, R27 ;  /* 0x000000ffff2c7224 */ /* 0x008fe200078e001b */
[----:B------:R-:W2:Y:S04]  /*6d290*/  LDL.LU R26, [R1+0xc08] ;  /* 0x000c0800011a7983 */ /* 0x000ea80000300800 */
[----:B------:R-:W2:Y:S04]  /*6d2a0*/  LDL.LU R27, [R1+0xc0c] ;  /* 0x000c0c00011b7983 */ /* 0x000ea80000300800 */
[----:B------:R-:W3:Y:S04]  /*6d2b0*/  LDL.LU R28, [R1+0xbf0] ;  /* 0x000bf000011c7983 */ /* 0x000ee80000300800 */
[----:B------:R-:W3:Y:S04]  /*6d2c0*/  LDL.LU R29, [R1+0xbf4] ;  /* 0x000bf400011d7983 */ /* 0x000ee80000300800 */
[----:B------:R-:W3:Y:S04]  /*6d2d0*/  LDL.LU R30, [R1+0xbf8] ;  /* 0x000bf800011e7983 */ /* 0x000ee80000300800 */
[----:B------:R-:W3:Y:S04]  /*6d2e0*/  LDL.LU R31, [R1+0xbfc] ;  /* 0x000bfc00011f7983 */ /* 0x000ee80000300800 */
[----:B------:R-:W2:Y:S04]  /*6d2f0*/  LDL R40, [R1+0x80] ;  /* 0x0000800001287983 */ /* 0x000ea80000100800 */
[----:B------:R-:W2:Y:S04]  /*6d300*/  LDL R41, [R1+0x84] ;  /* 0x0000840001297983 */ /* 0x000ea80000100800 */
        /* <DEDUP_REMOVED lines=20> */
[C---:B----4-:R-:W-:Y:S03]  /*6d450*/  HMMA.16816.F32.BF16 R44, R8.reuse, R44, R36 ;  /* 0x0000002c082c723c */ /* 0x050fe60000041824 */
[----:B------:R-:W2:Y:S05]  /*6d460*/  LDL.LU.64 R36, [R1+0x3b18] ;  /* 0x003b180001247983 */ /* 0x000eaa0000300a00 */
[C---:B------:R-:W-:Y:S11]  /*6d470*/  HMMA.16816.F32.BF16 R48, R8.reuse, R48, R52 ;  /* 0x000000300830723c */ /* 0x040ff60000041834 */
[----:B------:R0:W-:Y:S04]  /*6d480*/  STL.64 [R1+0xc20], R44 ;  /* 0x000c202c01007387 */ /* 0x0001e80000100a00 */
[----:B------:R-:W-:Y:S04]  /*6d490*/  STL.64 [R1+0xc28], R46 ;  /* 0x000c282e01007387 */ /* 0x000fe80000100a00 */
[----:B0-----:R-:W4:Y:S04]  /*6d4a0*/  LDL.LU.64 R44, [R1+0x3b10] ;  /* 0x003b1000012c7983 */ /* 0x001f280000300a00 */
[----:B------:R-:W3:Y:S04]  /*6d4b0*/  LDL.LU.64 R52, [R1+0x3b08] ;  /* 0x003b080001347983 */ /* 0x000ee80000300a00 */
[----:B------:R-:W-:Y:S04]  /*6d4c0*/  STL.64 [R1+0xc10], R48 ;  /* 0x000c103001007387 */ /* 0x000fe80000100a00 */
[----:B------:R0:W-:Y:S04]  /*6d4d0*/  STL.64 [R1+0xc18], R50 ;  /* 0x000c183201007387 */ /* 0x0001e80000100a00 */
[----:B0-----:R-:W3:Y:S04]  /*6d4e0*/  LDL.LU.64 R50, [R1+0x3b00] ;  /* 0x003b000001327983 */ /* 0x001ee80000300a00 */
[----:B------:R-:W3:Y:S01]  /*6d4f0*/  LDL.LU.64 R48, [R1+0x3af8] ;  /* 0x003af80001307983 */ /* 0x000ee20000300a00 */
[----:B--2---:R-:W-:Y:S03]  /*6d500*/  HMMA.16816.F32.BF16 R36, R8, R36, R24 ;  /* 0x000000240824723c */ /* 0x004fe60000041818 */
[----:B------:R-:W3:-:S15]  /*6d510*/  LDL.LU.64 R24, [R1+0x3af0] ;  /* 0x003af00001187983 */ /* 0x000ede0000300a00 */
[----:B------:R-:W-:Y:S01]  /*6d520*/  NOP ;  /* 0x0000000000007918 */ /* 0x000fe20000000000 */
[----:B------:R0:W-:Y:S04]  /*6d530*/  STL.64 [R1+0xc00], R36 ;  /* 0x000c002401007387 */ /* 0x0001e80000100a00 */
[----:B------:R1:W-:Y:S04]  /*6d540*/  STL.64 [R1+0xc08], R38 ;  /* 0x000c082601007387 */ /* 0x0003e80000100a00 */
[----:B0-----:R-:W2:Y:S04]  /*6d550*/  LDL.LU R36, [R1+0x11c0] ;  /* 0x0011c00001247983 */ /* 0x001ea80000300800 */
[----:B------:R-:W2:Y:S04]  /*6d560*/  LDL.LU R37, [R1+0x11c4] ;  /* 0x0011c40001257983 */ /* 0x000ea80000300800 */
[----:B-1----:R-:W2:Y:S04]  /*6d570*/  LDL.LU R38, [R1+0x11c8] ;  /* 0x0011c80001267983 */ /* 0x002ea80000300800 */
[----:B------:R-:W2:Y:S01]  /*6d580*/  LDL.LU R39, [R1+0x11cc] ;  /* 0x0011cc0001277983 */ /* 0x000ea20000300800 */
[----:B---3--:R-:W-:-:S15]  /*6d590*/  HMMA.16816.F32.BF16 R28, R8, R24, R28 ;  /* 0x00000018081c723c */ /* 0x008fde000004181c */
[----:B------:R-:W-:-:S04]  /*6d5a0*/  NOP ;  /* 0x0000000000007918 */ /* 0x000fc80000000000 */
[----:B------:R0:W-:Y:S04]  /*6d5b0*/  STL.64 [R1+0xbf0], R28 ;  /* 0x000bf01c01007387 */ /* 0x0001e80000100a00 */
[----:B------:R-:W-:Y:S04]  /*6d5c0*/  STL.64 [R1+0xbf8], R30 ;  /* 0x000bf81e01007387 */ /* 0x000fe80000100a00 */
[----:B0-----:R-:W3:Y:S04]  /*6d5d0*/  LDL.LU.64 R28, [R1+0x3ae8] ;  /* 0x003ae800011c7983 */ /* 0x001ee80000300a00 */
[----:B------:R0:W-:Y:S04]  /*6d5e0*/  STL.64 [R1+0x39a0], R24 ;  /* 0x0039a01801007387 */ /* 0x0001e80000100a00 */
[----:B0-----:R-:W4:Y:S04]  /*6d5f0*/  LDL.LU R24, [R1+0xbd0] ;  /* 0x000bd00001187983 */ /* 0x001f280000300800 */
[----:B------:R-:W4:Y:S04]  /*6d600*/  LDL.LU R25, [R1+0xbd4] ;  /* 0x000bd40001197983 */ /* 0x000f280000300800 */
[----:B------:R-:W4:Y:S04]  /*6d610*/  LDL.LU R26, [R1+0xbd8] ;  /* 0x000bd800011a7983 */ /* 0x000f280000300800 */
[----:B------:R-:W4:Y:S01]  /*6d620*/  LDL.LU R27, [R1+0xbdc] ;  /* 0x000bdc00011b7983 */ /* 0x000f220000300800 */
[C---:B------:R-:W-:Y:S03]  /*6d630*/  HMMA.16816.F32.BF16 R40, R8.reuse, R40, R16 ;  /* 0x000000280828723c */ /* 0x040fe60000041810 */
[----:B------:R-:W2:Y:S05]  /*6d640*/  LDL.LU.64 R16, [R1+0x3ae0] ;  /* 0x003ae00001107983 */ /* 0x000eaa0000300a00 */
[C---:B------:R-:W-:Y:S08]  /*6d650*/  HMMA.16816.F32.BF16 R4, R8.reuse, R4, R20 ;  /* 0x000000040804723c */ /* 0x040ff00000041814 */
[C---:B------:R-:W-:Y:S03]  /*6d660*/  HMMA.16816.F32.BF16 R52, R8.reuse, R52, R56 ;  /* 0x000000340834723c */ /* 0x040fe60000041838 */
[----:B------:R0:W-:Y:S04]  /*6d670*/  STL.64 [R1+0xbe0], R40 ;  /* 0x000be02801007387 */ /* 0x0001e80000100a00 */
[----:B------:R1:W-:Y:S04]  /*6d680*/  STL.64 [R1+0xbe8], R42 ;  /* 0x000be82a01007387 */ /* 0x0003e80000100a00 */
[----:B0-----:R-:W2:Y:S04]  /*6d690*/  LDL.LU R40, [R1+0x11b0] ;  /* 0x0011b00001287983 */ /* 0x001ea80000300800 */
[----:B------:R-:W2:Y:S04]  /*6d6a0*/  LDL.LU R41, [R1+0x11b4] ;  /* 0x0011b40001297983 */ /* 0x000ea80000300800 */
[----:B-1----:R-:W2:Y:S04]  /*6d6b0*/  LDL.LU R42, [R1+0x11b8] ;  /* 0x0011b800012a7983 */ /* 0x002ea80000300800 */
[----:B------:R-:W2:Y:S01]  /*6d6c0*/  LDL.LU R43, [R1+0x11bc] ;  /* 0x0011bc00012b7983 */ /* 0x000ea20000300800 */
[C---:B----4-:R-:W-:Y:S03]  /*6d6d0*/  HMMA.16816.F32.BF16 R24, R8.reuse, R44, R24 ;  /* 0x0000002c0818723c */ /* 0x050fe60000041818 */
[----:B------:R-:W4:Y:S05]  /*6d6e0*/  LDL.LU R44, [R1+0x11a0] ;  /* 0x0011a000012c7983 */ /* 0x000f2a0000300800 */
[C---:B---3--:R-:W-:Y:S11]  /*6d6f0*/  HMMA.16816.F32.BF16 R28, R8.reuse, R28, R48 ;  /* 0x0000001c081c723c */ /* 0x048ff60000041830 */
[----:B------:R0:W-:Y:S04]  /*6d700*/  STL.64 [R1+0xbd0], R24 ;  /* 0x000bd01801007387 */ /* 0x0001e80000100a00 */
[----:B------:R1:W-:Y:S04]  /*6d710*/  STL.64 [R1+0xbd8], R26 ;  /* 0x000bd81a01007387 */ /* 0x0003e80000100a00 */
[----:B------:R-:W4:Y:S04]  /*6d720*/  LDL.LU R45, [R1+0x11a4] ;  /* 0x0011a400012d7983 */ /* 0x000f280000300800 */
[----:B------:R-:W4:Y:S04]  /*6d730*/  LDL.LU R46, [R1+0x11a8] ;  /* 0x0011a800012e7983 */ /* 0x000f280000300800 */
[----:B------:R-:W4:Y:S04]  /*6d740*/  LDL.LU R47, [R1+0x11ac] ;  /* 0x0011ac00012f7983 */ /* 0x000f280000300800 */
[----:B0-----:R-:W3:Y:S04]  /*6d750*/  LDL.LU R24, [R1+0x1190] ;  /* 0x0011900001187983 */ /* 0x001ee80000300800 */
[----:B------:R-:W3:Y:S04]  /*6d760*/  LDL.LU R25, [R1+0x1194] ;  /* 0x0011940001197983 */ /* 0x000ee80000300800 */
[----:B-1----:R-:W3:Y:S04]  /*6d770*/  LDL.LU R26, [R1+0x1198] ;  /* 0x00119800011a7983 */ /* 0x002ee80000300800 */
[----:B------:R-:W3:Y:S04]  /*6d780*/  LDL.LU R27, [R1+0x119c] ;  /* 0x00119c00011b7983 */ /* 0x000ee80000300800 */
[----:B------:R-:W3:Y:S04]  /*6d790*/  LDL.LU.64 R22, [R1+0x3ad8] ;  /* 0x003ad80001167983 */ /* 0x000ee80000300a00 */
[----:B------:R-:W3:Y:S04]  /*6d7a0*/  LDL.LU.64 R20, [R1+0x3ad0] ;  /* 0x003ad00001147983 */ /* 0x000ee80000300a00 */
[----:B------:R0:W-:Y:S04]  /*6d7b0*/  STL.64 [R1+0xbc0], R4 ;  /* 0x000bc00401007387 */ /* 0x0001e80000100a00 */
[----:B------:R-:W-:Y:S04]  /*6d7c0*/  STL.64 [R1+0xbc8], R6 ;  /* 0x000bc80601007387 */ /* 0x000fe80000100a00 */
[----:B0-----:R-:W3:Y:S04]  /*6d7d0*/  LDL.LU.64 R4, [R1+0x3ac8] ;  /* 0x003ac80001047983 */ /* 0x001ee80000300a00 */
[----:B------:R-:W4:Y:S04]  /*6d7e0*/  LDL.LU.64 R58, [R1+0x3ac0] ;  /* 0x003ac000013a7983 */ /* 0x000f280000300a00 */
[----:B------:R-:W4:Y:S04]  /*6d7f0*/  LDL.LU.64 R56, [R1+0x3ab8] ;  /* 0x003ab80001387983 */ /* 0x000f280000300a00 */
[----:B------:R0:W-:Y:S04]  /*6d800*/  STL.64 [R1+0xbb0], R52 ;  /* 0x000bb03401007387 */ /* 0x0001e80000100a00 */
[----:B------:R-:W-:Y:S04]  /*6d810*/  STL.64 [R1+0xbb8], R54 ;  /* 0x000bb83601007387 */ /* 0x000fe80000100a00 */
[----:B0-----:R-:W4:Y:S04]  /*6d820*/  LDL.LU.64 R52, [R1+0x3ab0] ;  /* 0x003ab00001347983 */ /* 0x001f280000300a00 */
[----:B------:R-:W4:Y:S04]  /*6d830*/  LDL.LU.64 R50, [R1+0x3aa8] ;  /* 0x003aa80001327983 */ /* 0x000f280000300a00 */
[----:B------:R-:W4:Y:S04]  /*6d840*/  LDL.LU.64 R48, [R1+0x3aa0] ;  /* 0x003aa00001307983 */ /* 0x000f280000300a00 */
[----:B------:R0:W-:Y:S04]  /*6d850*/  STL.64 [R1+0xba0], R28 ;  /* 0x000ba01c01007387 */ /* 0x0001e80000100a00 */
[----:B------:R-:W-:Y:S04]  /*6d860*/  STL.64 [R1+0xba8], R30 ;  /* 0x000ba81e01007387 */ /* 0x000fe80000100a00 */
[----:B0-----:R-:W4:Y:S01]  /*6d870*/  LDL.LU.64 R28, [R1+0x3a98] ;  /* 0x003a9800011c7983 */ /* 0x001f220000300a00 */
[----:B--2---:R-:W-:Y:S03]  /*6d880*/  HMMA.16816.F32.BF16 R16, R8, R16, R12 ;  /* 0x000000100810723c */ /* 0x004fe6000004180c */
[----:B------:R-:W2:-:S15]  /*6d890*/  LDL.LU R12, [R1+0x3a90] ;  /* 0x003a9000010c7983 */ /* 0x000e9e0000300800 */
[----:B------:R-:W-:Y:S01]  /*6d8a0*/  NOP ;  /* 0x0000000000007918 */ /* 0x000fe20000000000 */
[----:B------:R-:W-:Y:S04]  /*6d8b0*/  STL.64 [R1+0xb90], R16 ;  /* 0x000b901001007387 */ /* 0x000fe80000100a00 */
[----:B------:R0:W-:Y:S04]  /*6d8c0*/  STL.64 [R1+0xb98], R18 ;  /* 0x000b981201007387 */ /* 0x0001e80000100a00 */
[----:B0-----:R-:W2:Y:S04]  /*6d8d0*/  LDL.LU.64 R18, [R1+0x3a88] ;  /* 0x003a880001127983 */ /* 0x001ea80000300a00 */
[----:B------:R-:W2:Y:S01]  /*6d8e0*/  LDL.LU.64 R16, [R1+0x3a80] ;  /* 0x003a800001107983 */ /* 0x000ea20000300a00 */
[C---:B---3--:R-:W-:Y:S03]  /*6d8f0*/  HMMA.16816.F32.BF16 R4, R8.reuse, R4, R20 ;  /* 0x000000040804723c */ /* 0x048fe60000041814 */
[----:B------:R-:W3:Y:S05]  /*6d900*/  LDL.LU.64 R20, [R1+0x3a78] ;  /* 0x003a780001147983 */ /* 0x000eea0000300a00 */
[C---:B----4-:R-:W-:Y:S11]  /*6d910*/  HMMA.16816.F32.BF16 R52, R8.reuse, R52, R56 ;  /* 0x000000340834723c */ /* 0x050ff60000041838 */
[----:B------:R-:W-:Y:S04]  /*6d920*/  STL.64 [R1+0xb80], R4 ;  /* 0x000b800401007387 */ /* 0x000fe80000100a00 */
[----:B------:R0:W-:Y:S01]  /*6d930*/  STL.64 [R1+0xb88], R6 ;  /* 0x000b880601007387 */ /* 0x0001e20000100a00 */
[C---:B------:R-:W-:Y:S03]  /*6d940*/  HMMA.16816.F32.BF16 R28, R8.reuse, R28, R48 ;  /* 0x0000001c081c723c */ /* 0x040fe60000041830 */
[----:B0-----:R-:W3:Y:S04]  /*6d950*/  LDL.LU.64 R6, [R1+0x3a70] ;  /* 0x003a700001067983 */ /* 0x001ee80000300a00 */
[----:B------:R-:W3:Y:S04]  /*6d960*/  LDL.LU.64 R4, [R1+0x3a68] ;  /* 0x003a680001047983 */ /* 0x000ee80000300a00 */
[----:B------:R-:W4:Y:S04]  /*6d970*/  LDL.LU R58, [R1+0x3a60] ;  /* 0x003a6000013a7983 */ /* 0x000f280000300800 */
[----:B------:R-:W2:Y:S04]  /*6d980*/  LDL.LU.64 R56, [R1+0x3a58] ;  /* 0x003a580001387983 */ /* 0x000ea80000300a00 */
[----:B------:R-:W-:Y:S04]  /*6d990*/  STL.64 [R1+0xb70], R52 ;  /* 0x000b703401007387 */ /* 0x000fe80000100a00 */
[----:B------:R0:W-:Y:S04]  /*6d9a0*/  STL.64 [R1+0xb78], R54 ;  /* 0x000b783601007387 */ /* 0x0001e80000100a00 */
[----:B0-----:R-:W2:Y:S04]  /*6d9b0*/  LDL.LU.64 R54, [R1+0x3a50] ;  /* 0x003a500001367983 */ /* 0x001ea80000300a00 */
[----:B------:R-:W2:Y:S04]  /*6d9c0*/  LDL.LU.64 R52, [R1+0x3a48] ;  /* 0x003a480001347983 */ /* 0x000ea80000300a00 */
[----:B------:R-:W2:Y:S04]  /*6d9d0*/  LDL.LU.64 R48, [R1+0x3a40] ;  /* 0x003a400001307983 */ /* 0x000ea80000300a00 */
        /* <DEDUP_REMOVED lines=51> */
[C---:B---3--:R-:W-:Y:S08]  /*6dd10*/  HMMA.16816.F32.BF16 R36, R8.reuse, R48, R36 ;  /* 0x000000300824723c */ /* 0x048ff00000041824 */
[C---:B------:R-:W-:Y:S08]  /*6dd20*/  HMMA.16816.F32.BF16 R32, R8.reuse, R52, R32 ;  /* 0x000000340820723c */ /* 0x040ff00000041820 */
[C---:B--2---:R-:W-:Y:S08]  /*6dd30*/  HMMA.16816.F32.BF16 R40, R8.reuse, R44, R40 ;  /* 0x0000002c0828723c */ /* 0x044ff00000041828 */
[----:B------:R-:W-:Y:S01]  /*6dd40*/  HMMA.16816.F32.BF16 R8, R8, R56, R28 ;  /* 0x000000380808723c */ /* 0x000fe2000004181c */
[----:B------:R-:W-:Y:S10]  /*6dd50*/  STL.64 [R1+0x39a8], R44 ;  /* 0x0039a82c01007387 */ /* 0x000ff40000100a00 */
        /* <DEDUP_REMOVED lines=9> */
[----:B------:R-:W-:Y:S04]  /*6ddf0*/  STL [R1+0x38cc], R56 ;  /* 0x0038cc3801007387 */ /* 0x000fe80000100800 */
[----:B------:R-:W-:Y:S04]  /*6de00*/  STL [R1+0x38c8], R57 ;  /* 0x0038c83901007387 */ /* 0x000fe80000100800 */
[----:B------:R-:W-:Y:S04]  /*6de10*/  STL.64 [R1+0xad0], R8 ;  /* 0x000ad00801007387 */ /* 0x000fe80000100a00 */
[----:B------:R0:W-:Y:S02]  /*6de20*/  STL.64 [R1+0xad8], R10 ;  /* 0x000ad80a01007387 */ /* 0x0001e40000100a00 */
[----:B0-----:R-:W-:Y:S02]  /*6de30*/  HMMA.16816.F32.BF16 R8, R4, R20, R24 ;  /* 0x000000140408723c */ /* 0x001fe40000041818 */
[----:B----4-:R-:W-:Y:S04]  /*6de40*/  STL [R1+0x39b8], R58 ;  /* 0x0039b83a01007387 */ /* 0x010fe80000100800 */
[----:B------:R-:W-:Y:S04]  /*6de50*/  STL.64 [R1+0x39c0], R20 ;  /* 0x0039c01401007387 */ /* 0x000fe80000100a00 */
[----:B------:R-:W2:Y:S09]  /*6de60*/  LDL.LU R28, [R1+0x1410] ;  /* 0x00141000011c7983 */ /* 0x000eb20000300800 */
[----:B------:R-:W-:Y:S04]  /*6de70*/  STL.64 [R1+0x940], R8 ;  /* 0x0009400801007387 */ /* 0x000fe80000100a00 */
[----:B------:R-:W-:Y:S04]  /*6de80*/  STL.64 [R1+0x948], R10 ;  /* 0x0009480a01007387 */ /* 0x000fe80000100a00 */
[----:B------:R-:W2:Y:S04]  /*6de90*/  LDL.LU R29, [R1+0x1414] ;  /* 0x00141400011d7983 */ /* 0x000ea80000300800 */
[----:B------:R-:W3:Y:S04]  /*6dea0*/  LDL.LU R30, [R1+0x1418] ;  /* 0x00141800011e7983 */ /* 0x000ee80000300800 */
[----:B------:R-:W3:Y:S01]  /*6deb0*/  LDL.LU R31, [R1+0x141c] ;  /* 0x00141c00011f7983 */ /* 0x000ee20000300800 */
[----:B------:R-:W-:Y:S01]  /*6dec0*/  MOV R32, R12 ;  /* 0x0000000c00207202 */ /* 0x000fe20000000f00 */
[----:B------:R-:W-:-:S02]  /*6ded0*/  IMAD.MOV.U32 R33, RZ, RZ, R3 ;  /* 0x000000ffff217224 */ /* 0x000fc400078e0003 */
[----:B---3--:R-:W-:Y:S04]  /*6dee0*/  STL.64 [R1+0x39d0], R30 ;  /* 0x0039d01e01007387 */ /* 0x008fe80000100a00 */
[----:B--2---:R-:W-:Y:S04]  /*6def0*/  STL.64 [R1+0x39c8], R28 ;  /* 0x0039c81c01007387 */ /* 0x004fe80000100a00 */
[----:B------:R-:W2:Y:S04]  /*6df00*/  LDL.LU R12, [R1+0x1180] ;  /* 0x00118000010c7983 */ /* 0x000ea80000300800 */
[----:B------:R-:W2:Y:S04]  /*6df10*/  LDL.LU R13, [R1+0x1184] ;  /* 0x00118400010d7983 */ /* 0x000ea80000300800 */
[----:B------:R-:W2:Y:S04]  /*6df20*/  LDL.LU R14, [R1+0x1188] ;  /* 0x00118800010e7983 */ /* 0x000ea80000300800 */
[----:B------:R-:W2:Y:S04]  /*6df30*/  LDL.LU R15, [R1+0x118c] ;  /* 0x00118c00010f7983 */ /* 0x000ea80000300800 */
[----:B------:R0:W-:Y:S04]  /*6df40*/  STL.64 [R1+0x39d8], R32 ;  /* 0x0039d82001007387 */ /* 0x0001e80000100a00 */
[----:B0-----:R-:W3:Y:S01]  /*6df50*/  LDL.LU.64 R32, [R1+0x140] ;  /* 0x0001400001207983 */ /* 0x001ee20000300a00 */
[C---:B--2---:R-:W-:Y:S03]  /*6df60*/  HMMA.16816.F32.BF16 R12, R4.reuse, R16, R12 ;  /* 0x00000010040c723c */ /* 0x044fe6000004180c */
[----:B---3--:R0:W-:Y:S04]  /*6df70*/  STL.64 [R1+0x39e0], R32 ;  /* 0x0039e02001007387 */ /* 0x0081e80000100a00 */
[----:B0-----:R-:W2:Y:S04]  /*6df80*/  LDL.LU R32, [R1+0x1170] ;  /* 0x0011700001207983 */ /* 0x001ea80000300800 */
[----:B------:R-:W2:Y:S04]  /*6df90*/  LDL.LU R33, [R1+0x1174] ;  /* 0x0011740001217983 */ /* 0x000ea80000300800 */
[----:B------:R-:W2:Y:S04]  /*6dfa0*/  LDL.LU R34, [R1+0x1178] ;  /* 0x0011780001227983 */ /* 0x000ea80000300800 */
[----:B------:R-:W2:Y:S04]  /*6dfb0*/  LDL.LU R35, [R1+0x117c] ;  /* 0x00117c0001237983 */ /* 0x000ea80000300800 */
[----:B------:R-:W3:Y:S04]  /*6dfc0*/  LDL.LU R28, [R1+0x7a0] ;  /* 0x0007a000011c7983 */ /* 0x000ee80000300800 */
[----:B------:R-:W3:Y:S04]  /*6dfd0*/  LDL.LU R29, [R1+0x7a4] ;  /* 0x0007a400011d7983 */ /* 0x000ee80000300800 */
[----:B------:R-:W3:Y:S04]  /*6dfe0*/  LDL.LU R30, [R1+0x7a8] ;  /* 0x0007a800011e7983 */ /* 0x000ee80000300800 */
[----:B------:R-:W3:Y:S04]  /*6dff0*/  LDL.LU R31, [R1+0x7ac] ;  /* 0x0007ac00011f7983 */ /* 0x000ee80000300800 */
[----:B------:R-:W3:Y:S04]  /*6e000*/  LDL.LU.64 R20, [R1+0x130] ;  /* 0x0001300001147983 */ /* 0x000ee80000300a00 */
[----:B------:R-:W4:Y:S04]  /*6e010*/  LDL.LU.64 R56, [R1+0x120] ;  /* 0x0001200001387983 */ /* 0x000f280000300a00 */
[----:B------:R-:W2:Y:S04]  /*6e020*/  LDL.LU.64 R8, [R1+0x110] ;  /* 0x0001100001087983 */ /* 0x000ea80000300a00 */
        /* <DEDUP_REMOVED lines=8> */
[----:B------:R-:W2:Y:S04]  /*6e0b0*/  LDL.LU.64 R48, [R1+0x100] ;  /* 0x0001000001307983 */ /* 0x000ea80000300a00 */
[----:B------:R-:W2:Y:S04]  /*6e0c0*/  LDL.LU R36, [R1+0x1420] ;  /* 0x0014200001247983 */ /* 0x000ea80000300800 */
[----:B------:R-:W2:Y:S04]  /*6e0d0*/  LDL.LU R37, [R1+0x1424] ;  /* 0x0014240001257983 */ /* 0x000ea80000300800 */
[----:B------:R-:W2:Y:S04]  /*6e0e0*/  LDL.LU R38, [R1+0x1428] ;  /* 0x0014280001267983 */ /* 0x000ea80000300800 */
[----:B------:R-:W2:Y:S04]  /*6e0f0*/  LDL.LU R39, [R1+0x142c] ;  /* 0x00142c0001277983 */ /* 0x000ea80000300800 */
[----:B------:R-:W2:Y:S04]  /*6e100*/  LDL.LU.64 R24, [R1+0xd0] ;  /* 0x0000d00001187983 */ /* 0x000ea80000300a00 */
[----:B------:R-:W-:Y:S04]  /*6e110*/  STL.64 [R1+0x930], R12 ;  /* 0x0009300c01007387 */ /* 0x000fe80000100a00 */
[----:B------:R0:W-:Y:S04]  /*6e120*/  STL.64 [R1+0x938], R14 ;  /* 0x0009380e01007387 */ /* 0x0001e80000100a00 */
[----:B0-----:R-:W2:Y:S04]  /*6e130*/  LDL.LU.64 R14, [R1+0x39f0] ;  /* 0x0039f000010e7983 */ /* 0x001ea80000300a00 */
[----:B------:R-:W2:Y:S04]  /*6e140*/  LDL.LU.64 R12, [R1+0x39e8] ;  /* 0x0039e800010c7983 */ /* 0x000ea80000300a00 */
[----:B------:R-:W-:Y:S04]  /*6e150*/  STL.64 [R1+0x38b0], R18 ;  /* 0x0038b01201007387 */ /* 0x000fe80000100a00 */
[----:B------:R0:W-:Y:S04]  /*6e160*/  STL.64 [R1+0x38a8], R16 ;  /* 0x0038a81001007387 */ /* 0x0001e80000100a00 */
[----:B0-----:R-:W4:Y:S04]  /*6e170*/  LDL.LU R16, [R1+0x790] ;  /* 0x0007900001107983 */ /* 0x001f280000300800 */
[----:B------:R-:W4:Y:S04]  /*6e180*/  LDL.LU R17, [R1+0x794] ;  /* 0x0007940001117983 */ /* 0x000f280000300800 */
[----:B------:R-:W4:Y:S04]  /*6e190*/  LDL.LU R18, [R1+0x798] ;  /* 0x0007980001127983 */ /* 0x000f280000300800 */
[----:B------:R-:W4:Y:S01]  /*6e1a0*/  LDL.LU R19, [R1+0x79c] ;  /* 0x00079c0001137983 */ /* 0x000f220000300800 */
        /* <DEDUP_REMOVED lines=12> */
[C---:B----4-:R-:W-:Y:S08]  /*6e270*/  HMMA.16816.F32.BF16 R16, R4.reuse, R56, R16 ;  /* 0x000000380410723c */ /* 0x050ff00000041810 */
[----:B--2---:R-:W-:-:S15]  /*6e280*/  HMMA.16816.F32.BF16 R12, R4, R32, R12 ;  /* 0x00000020040c723c */ /* 0x004fde000004180c */
[----:B------:R-:W-:-:S04]  /*6e290*/  NOP ;  /* 0x0000000000007918 */ /* 0x000fc80000000000 */
[----:B------:R0:W-:Y:S04]  /*6e2a0*/  STL.64 [R1+0x910], R12 ;  /* 0x0009100c01007387 */ /* 0x0001e80000100a00 */
[----:B------:R1:W-:Y:S01]  /*6e2b0*/  STL.64 [R1+0x918], R14 ;  /* 0x0009180e01007387 */ /* 0x0003e20000100a00 */
[----:B0-----:R-:W-:Y:S02]  /*6e2c0*/  IMAD.MOV.U32 R13, RZ, RZ, R32 ;  /* 0x000000ffff0d7224 */ /* 0x001fe400078e0020 */
[----:B------:R-:W-:Y:S02]  /*6e2d0*/  IMAD.MOV.U32 R12, RZ, RZ, R33 ;  /* 0x000000ffff0c7224 */ /* 0x000fe400078e0021 */
[----:B-1----:R-:W-:Y:S01]  /*6e2e0*/  IMAD.MOV.U32 R15, RZ, RZ, R20 ;  /* 0x000000ffff0f7224 */ /* 0x002fe200078e0014 */
[----:B------:R-:W2:Y:S04]  /*6e2f0*/  LDL.LU.64 R32, [R1+0x39d8] ;  /* 0x0039d80001207983 */ /* 0x000ea80000300a00 */
[----:B------:R-:W-:Y:S01]  /*6e300*/  STL.64 [R1+0x900], R28 ;  /* 0x0009001c01007387 */ /* 0x000fe20000100a00 */
[----:B------:R-:W-:-:S03]  /*6e310*/  IMAD.MOV.U32 R14, RZ, RZ, R21 ;  /* 0x000000ffff0e7224 */ /* 0x000fc600078e0015 */
[----:B------:R0:W-:Y:S04]  /*6e320*/  STL.64 [R1+0x908], R30 ;  /* 0x0009081e01007387 */ /* 0x0001e80000100a00 */
[----:B0-----:R-:W3:Y:S04]  /*6e330*/  LDL.LU.64 R30, [R1+0x39d0] ;  /* 0x0039d000011e7983 */ /* 0x001ee80000300a00 */
[----:B------:R-:W3:Y:S04]  /*6e340*/  LDL.LU.64 R28, [R1+0x39c8] ;  /* 0x0039c800011c7983 */ /* 0x000ee80000300a00 */
[----:B------:R-:W4:Y:S04]  /*6e350*/  LDL.LU.64 R20, [R1+0x39c0] ;  /* 0x0039c00001147983 */ /* 0x000f280000300a00 */
        /* <DEDUP_REMOVED lines=8> */
[----:B------:R-:W3:Y:S01]  /*6e3e0*/  LDL.LU R58, [R1+0x39b8] ;  /* 0x0039b800013a7983 */ /* 0x000ee20000300800 */
[----:B0-----:R-:W-:-:S02]  /*6e3f0*/  IMAD.MOV.U32 R19, RZ, RZ, R8 ;  /* 0x000000ffff137224 */ /* 0x001fc400078e0008 */
[----:B------:R-:W-:Y:S02]  /*6e400*/  IMAD.MOV.U32 R18, RZ, RZ, R9 ;  /* 0x000000ffff127224 */ /* 0x000fe400078e0009 */
[----:B------:R-:W-:Y:S02]  /*6e410*/  IMAD.MOV.U32 R17, RZ, RZ, R56 ;  /* 0x000000ffff117224 */ /* 0x000fe400078e0038 */
[----:B------:R-:W-:Y:S02]  /*6e420*/  IMAD.MOV.U32 R16, RZ, RZ, R57 ;  /* 0x000000ffff107224 */ /* 0x000fe400078e0039 */
[----:B------:R-:W-:Y:S02]  /*6e430*/  IMAD.MOV.U32 R40, RZ, RZ, R2 ;  /* 0x000000ffff287224 */ /* 0x000fe400078e0002 */
[----:B------:R-:W-:Y:S02]  /*6e440*/  IMAD.MOV.U32 R41, RZ, RZ, R0 ;  /* 0x000000ffff297224 */ /* 0x000fe400078e0000 */
[----:B------:R-:W-:Y:S01]  /*6e450*/  IMAD.MOV.U32 R59, RZ, RZ, R49 ;  /* 0x000000ffff3b7224 */ /* 0x000fe200078e0031 */
[----:B--2---:R-:W-:Y:S01]  /*6e460*/  HMMA.16816.F32.BF16 R12, R4, R8, R12 ;  /* 0x00000008040c723c */ /* 0x004fe2000004180c */
[----:B---3--:R-:W0:-:S15]  /*6e470*/  LDSM.16.MT88.4 R8, [R58+UR5+0xa080] ;  /* 0x00a080053a08783b */ /* 0x008e1e0008004200 */
[----:B------:R-:W-:-:S03]  /*6e480*/  NOP ;  /* 0x0000000000007918 */ /* 0x000fc60000000000 */
[----:B------:R-:W-:Y:S04]  /*6e490*/  STL.64 [R1+0x8e0], R12 ;  /* 0x0008e00c01007387 */ /* 0x000fe80000100a00 */
[----:B------:R-:W-:Y:S04]  /*6e4a0*/  STL.64 [R1+0x8e8], R14 ;  /* 0x0008e80e01007387 */ /* 0x000fe80000100a00 */
[----:B------:R-:W-:Y:S04]  /*6e4b0*/  STL.64 [R1+0x3948], R18 ;  /* 0x0039481201007387 */ /* 0x000fe80000100a00 */
[----:B------:R-:W-:Y:S04]  /*6e4c0*/  STL.64 [R1+0x3940], R16 ;  /* 0x0039401001007387 */ /* 0x000fe80000100a00 */
[----:B0-----:R-:W-:Y:S04]  /*6e4d0*/  STL.64 [R1+0x3958], R10 ;  /* 0x0039580a01007387 */ /* 0x001fe80000100a00 */
[----:B------:R0:W-:Y:S02]  /*6e4e0*/  STL.64 [R1+0x3950], R8 ;  /* 0x0039500801007387 */ /* 0x0001e40000100a00 */
[C---:B0-----:R-:W-:Y:S08]  /*6e4f0*/  HMMA.16816.F32.BF16 R8, R4.reuse, R48, R52 ;  /* 0x000000300408723c */ /* 0x041ff00000041834 */
[C---:B------:R-:W-:Y:S08]  /*6e500*/  HMMA.16816.F32.BF16 R16, R4.reuse, R40, R44 ;  /* 0x000000280410723c */ /* 0x040ff0000004182c */
[C---:B------:R-:W-:Y:S03]  /*6e510*/  HMMA.16816.F32.BF16 R12, R4.reuse, R32, R36 ;  /* 0x00000020040c723c */ /* 0x040fe60000041824 */
[----:B------:R-:W-:Y:S04]  /*6e520*/  STL.64 [R1+0x8d0], R8 ;  /* 0x0008d00801007387 */ /* 0x000fe80000100a00 */
[----:B------:R0:W-:Y:S02]  /*6e530*/  STL.64 [R1+0x8d8], R10 ;  /* 0x0008d80a01007387 */ /* 0x0001e40000100a00 */
[----:B0-----:R-:W-:Y:S02]  /*6e540*/  HMMA.16816.F32.BF16 R8, R4, R24, R28 ;  /* 0x000000180408723c */ /* 0x001fe4000004181c */
[----:B------:R-:W-:Y:S04]  /*6e550*/  STL.64 [R1+0x8c0], R16 ;  /* 0x0008c01001007387 */ /* 0x000fe80000100a00 */
[----:B------:R-:W-:Y:S04]  /*6e560*/  STL.64 [R1+0x8c8], R18 ;  /* 0x0008c81201007387 */ /* 0x000fe80000100a00 */
[----:B------:R-:W-:Y:S04]  /*6e570*/  STL.64 [R1+0x8b0], R12 ;  /* 0x0008b00c01007387 */ /* 0x000fe80000100a00 */
[----:B------:R-:W-:Y:S01]  /*6e580*/  STL.64 [R1+0x8b8], R14 ;  /* 0x0008b80e01007387 */ /* 0x000fe20000100a00 */
[----:B------:R-:W-:-:S04]  /*6e590*/  IMAD.MOV.U32 R58, RZ, RZ, R48 ;  /* 0x000000ffff3a7224 */ /* 0x000fc800078e0030 */
[----:B------:R0:W-:Y:S04]  /*6e5a0*/  STL.64 [R1+0x8a0], R8 ;  /* 0x0008a00801007387 */ /* 0x0001e80000100a00 */
[----:B------:R1:W-:Y:S04]  /*6e5b0*/  STL.64 [R1+0x8a8], R10 ;  /* 0x0008a80a01007387 */ /* 0x0003e80000100a00 */
[----:B------:R-:W2:Y:S04]  /*6e5c0*/  LDL.LU R48, [R1+0x1400] ;  /* 0x0014000001307983 */ /* 0x000ea80000300800 */
[----:B------:R-:W2:Y:S04]  /*6e5d0*/  LDL.LU R49, [R1+0x1404] ;  /* 0x0014040001317983 */ /* 0x000ea80000300800 */
[----:B------:R-:W2:Y:S04]  /*6e5e0*/  LDL.LU R50, [R1+0x1408] ;  /* 0x0014080001327983 */ /* 0x000ea80000300800 */
[----:B------:R-:W2:Y:S04]  /*6e5f0*/  LDL.LU R51, [R1+0x140c] ;  /* 0x00140c0001337983 */ /* 0x000ea80000300800 */
[----:B------:R-:W2:Y:S01]  /*6e600*/  LDL.LU.64 R44, [R1+0xc0] ;  /* 0x0000c000012c7983 */ /* 0x000ea20000300a00 */
[----:B------:R-:W-:-:S02]  /*6e610*/  IMAD.MOV.U32 R23, RZ, RZ, R24 ;  /* 0x000000ffff177224 */ /* 0x000fc400078e0018 */
[----:B------:R-:W-:Y:S01]  /*6e620*/  IMAD.MOV.U32 R22, RZ, RZ, R25 ;  /* 0x000000ffff167224 */ /* 0x000fe200078e0019 */
        /* <DEDUP_REMOVED lines=23> */
[----:B------:R-:W3:Y:S04]  /*6e7a0*/  LDL.64 R36, [R1+0x60] ;  /* 0x0000600001247983 */ /* 0x000ee80000100a00 */
[----:B------:R-:W-:Y:S04]  /*6e7b0*/  STL.64 [R1+0x3968], R22 ;  /* 0x0039681601007387 */ /* 0x000fe80000100a00 */
[----:B----4-:R0:W-:Y:S04]  /*6e7c0*/  STL.64 [R1+0x3960], R20 ;  /* 0x0039601401007387 */ /* 0x0101e80000100a00 */
[----:B0-----:R-:W4:Y:S04]  /*6e7d0*/  LDL.LU R20, [R1+0x13e0] ;  /* 0x0013e00001147983 */ /* 0x001f280000300800 */
[----:B------:R-:W4:Y:S04]  /*6e7e0*/  LDL.LU R21, [R1+0x13e4] ;  /* 0x0013e40001157983 */ /* 0x000f280000300800 */
[----:B------:R-:W4:Y:S04]  /*6e7f0*/  LDL.LU R22, [R1+0x13e8] ;  /* 0x0013e80001167983 */ /* 0x000f280000300800 */
[----:B------:R-:W4:Y:S01]  /*6e800*/  LDL.LU R23, [R1+0x13ec] ;  /* 0x0013ec0001177983 */ /* 0x000f220000300800 */
[----:B--2---:R-:W-:Y:S01]  /*6e810*/  HMMA.16816.F32.BF16 R48, R4, R44, R48 ;  /* 0x0000002c0430723c */ /* 0x004fe20000041830 */
[----:B------:R-:W-:-:S02]  /*6e820*/  IMAD.MOV.U32 R56, RZ, RZ, R44 ;  /* 0x000000ffff387224 */ /* 0x000fc400078e002c */
[----:B------:R-:W-:-:S15]  /*6e830*/  IMAD.MOV.U32 R57, RZ, RZ, R45 ;  /* 0x000000ffff397224 */ /* 0x000fde00078e002d */
[----:B------:R-:W-:Y:S01]  /*6e840*/  NOP ;  /* 0x0000000000007918 */ /* 0x000fe20000000000 */
[----:B------:R0:W-:Y:S04]  /*6e850*/  STL.64 [R1+0x890], R48 ;  /* 0x0008903001007387 */ /* 0x0001e80000100a00 */
[----:B------:R-:W-:Y:S04]  /*6e860*/  STL.64 [R1+0x898], R50 ;  /* 0x0008983201007387 */ /* 0x000fe80000100a00 */
[----:B0-----:R-:W2:Y:S04]  /*6e870*/  LDL.LU.64 R48, [R1+0x39b0] ;  /* 0x0039b00001307983 */ /* 0x001ea80000300a00 */
[----:B------:R-:W2:Y:S04]  /*6e880*/  LDL.LU.64 R44, [R1+0x39a8] ;  /* 0x0039a800012c7983 */ /* 0x000ea80000300a00 */
[----:B------:R-:W-:Y:S04]  /*6e890*/  STL.64 [R1+0x3978], R58 ;  /* 0x0039783a01007387 */ /* 0x000fe80000100a00 */
[----:B------:R0:W-:Y:S04]  /*6e8a0*/  STL.64 [R1+0x3970], R56 ;  /* 0x0039703801007387 */ /* 0x0001e80000100a00 */
[----:B0-----:R-:W3:Y:S02]  /*6e8b0*/  LDL.LU.64 R56, [R1+0xb0] ;  /* 0x0000b00001387983 */ /* 0x001ee40000300a00 */
[----:B---3--:R-:W-:-:S15]  /*6e8c0*/  HMMA.16816.F32.BF16 R24, R4, R56, R24 ;  /* 0x000000380418723c */ /* 0x008fde0000041818 */
[----:B------:R-:W-:-:S04]  /*6e8d0*/  NOP ;  /* 0x0000000000007918 */ /* 0x000fc80000000000 */
[----:B------:R0:W-:Y:S04]  /*6e8e0*/  STL.64 [R1+0x880], R24 ;  /* 0x0008801801007387 */ /* 0x0001e80000100a00 */
[----:B------:R-:W-:Y:S04]  /*6e8f0*/  STL.64 [R1+0x888], R26 ;  /* 0x0008881a01007387 */ /* 0x000fe80000100a00 */
[----:B0-----:R-:W3:Y:S01]  /*6e900*/  LDL.LU.64 R24, [R1+0x39a0] ;  /* 0x0039a00001187983 */ /* 0x001ee20000300a00 */
[----:B----4-:R-:W-:Y:S01]  /*6e910*/  HMMA.16816.F32.BF16 R20, R4, R32, R20 ;  /* 0x000000200414723c */ /* 0x010fe20000041814 */
[----:B------:R-:W-:-:S02]  /*6e920*/  IMAD.MOV.U32 R47, RZ, RZ, R56 ;  /* 0x000000ffff2f7224 */ /* 0x000fc400078e0038 */
[----:B------:R-:W-:-:S05]  /*6e930*/  IMAD.MOV.U32 R46, RZ, RZ, R57 ;  /* 0x000000ffff2e7224 */ /* 0x000fca00078e0039 */
[----:B------:R-:W-:Y:S04]  /*6e940*/  STL.64 [R1+0x3988], R46 ;  /* 0x0039882e01007387 */ /* 0x000fe80000100a00 */
[----:B--2---:R-:W-:Y:S07]  /*6e950*/  STL.64 [R1+0x3980], R44 ;  /* 0x0039802c01007387 */ /* 0x004fee0000100a00 */
[----:B------:R-:W-:Y:S04]  /*6e960*/  STL.64 [R1+0x870], R20 ;  /* 0x0008701401007387 */ /* 0x000fe80000100a00 */
[----:B------:R3:W-:Y:S01]  /*6e970*/  STL.64 [R1+0x878], R22 ;  /* 0x0008781601007387 */ /* 0x0007e20000100a00 */
[----:B------:R-:W-:-:S02]  /*6e980*/  IMAD.MOV.U32 R51, RZ, RZ, R32 ;  /* 0x000000ffff337224 */ /* 0x000fc400078e0020 */
[----:B------:R-:W-:-:S05]  /*6e990*/  IMAD.MOV.U32 R50, RZ, RZ, R33 ;  /* 0x000000ffff327224 */ /* 0x000fca00078e0021 */
[----:B------:R-:W-:Y:S04]  /*6e9a0*/  STL.64 [R1+0x3998], R50 ;  /* 0x0039983201007387 */ /* 0x000fe80000100a00 */
[----:B------:R-:W-:Y:S04]  /*6e9b0*/  STL.64 [R1+0x3990], R48 ;  /* 0x0039903001007387 */ /* 0x000fe80000100a00 */
[----:B------:R-:W2:Y:S01]  /*6e9c0*/  LDL.LU R32, [R1+0x1390] ;  /* 0x0013900001207983 */ /* 0x000ea20000300800 */
[C---:B------:R-:W-:Y:S08]  /*6e9d0*/  HMMA.16816.F32.BF16 R8, R4.reuse, R16, R8 ;  /* 0x000000100408723c */ /* 0x040ff00000041808 */
[----:B---3--:R-:W-:-:S15]  /*6e9e0*/  HMMA.16816.F32.BF16 R20, R4, R24, R28 ;  /* 0x000000180414723c */ /* 0x008fde000004181c */
[----:B------:R-:W-:-:S04]  /*6e9f0*/  NOP ;  /* 0x0000000000007918 */ /* 0x000fc80000000000 */
[----:B------:R-:W-:Y:S04]  /*6ea00*/  STL.64 [R1+0x860], R20 ;  /* 0x0008601401007387 */ /* 0x000fe80000100a00 */
[----:B------:R-:W-:Y:S04]  /*6ea10*/  STL.64 [R1+0x868], R22 ;  /* 0x0008681601007387 */ /* 0x000fe80000100a00 */
[----:B------:R-:W2:Y:S04]  /*6ea20*/  LDL.LU R33, [R1+0x1394] ;  /* 0x0013940001217983 */ /* 0x000ea80000300800 */
[----:B------:R-:W2:Y:S04]  /*6ea30*/  LDL.LU R34, [R1+0x1398] ;  /* 0x0013980001227983 */ /* 0x000ea80000300800 */
[----:B------:R-:W2:Y:S04]  /*6ea40*/  LDL.LU R35, [R1+0x139c] ;  /* 0x00139c0001237983 */ /* 0x000ea80000300800 */
[----:B------:R-:W2:Y:S01]  /*6ea50*/  LDL.LU.64 R28, [R1+0x50] ;  /* 0x00005000011c7983 */ /* 0x000ea20000300a00 */
[----:B------:R-:W-:-:S05]  /*6ea60*/  IMAD.MOV.U32 R26, RZ, RZ, R17 ;  /* 0x000000ffff1a7224 */ /* 0x000fca00078e0011 */
[----:B------:R-:W-:Y:S04]  /*6ea70*/  STL [R1+0x37d8], R26 ;  /* 0x0037d81a01007387 */ /* 0x000fe80000100800 */
[----:B------:R-:W-:Y:S04]  /*6ea80*/  STL.64 [R1+0x850], R8 ;  /* 0x0008500801007387 */ /* 0x000fe80000100a00 */
[----:B------:R0:W-:Y:S02]  /*6ea90*/  STL.64 [R1+0x858], R10 ;  /* 0x0008580a01007387 */ /* 0x0001e40000100a00 */
[C---:B0-----:R-:W-:Y:S08]  /*6eaa0*/  HMMA.16816.F32.BF16 R8, R4.reuse, R52, R12 ;  /* 0x000000340408723c */ /* 0x041ff0000004180c */
[----:B------:R-:W-:Y:S01]  /*6eab0*/  HMMA.16816.F32.BF16 R12, R4, R36, R40 ;  /* 0x00000024040c723c */ /* 0x000fe20000041828 */
[----:B------:R-:W-:Y:S01]  /*6eac0*/  IMAD.MOV.U32 R61, RZ, RZ, R53 ;  /* 0x000000ffff3d7224 */ /* 0x000fe200078e0035 */
[----:B------:R-:W-:-:S09]  /*6ead0*/  MOV R27, R52 ;  /* 0x00000034001b7202 */ /* 0x000fd20000000f00 */
[----:B------:R0:W-:Y:S04]  /*6eae0*/  STL.64 [R1+0x840], R8 ;  /* 0x0008400801007387 */ /* 0x0001e80000100a00 */
[----:B------:R1:W-:Y:S04]  /*6eaf0*/  STL.64 [R1+0x848], R10 ;  /* 0x0008480a01007387 */ /* 0x0003e80000100a00 */
[----:B------:R-:W-:Y:S04]  /*6eb00*/  STL [R1+0x37e0], R61 ;  /* 0x0037e03d01007387 */ /* 0x000fe80000100800 */
[----:B------:R-:W-:Y:S04]  /*6eb10*/  STL [R1+0x37dc], R27 ;  /* 0x0037dc1b01007387 */ /* 0x000fe80000100800 */
[----:B0-----:R-:W3:Y:S04]  /*6eb20*/  LDL.LU R8, [R1+0x1360] ;  /* 0x0013600001087983 */ /* 0x001ee80000300800 */
[----:B------:R0:W-:Y:S04]  /*6eb30*/  STL.64 [R1+0x830], R12 ;  /* 0x0008300c01007387 */ /* 0x0001e80000100a00 */
[----:B------:R4:W-:Y:S04]  /*6eb40*/  STL.64 [R1+0x838], R14 ;  /* 0x0008380e01007387 */ /* 0x0009e80000100a00 */
[----:B------:R-:W3:Y:S04]  /*6eb50*/  LDL.LU R9, [R1+0x1364] ;  /* 0x0013640001097983 */ /* 0x000ee80000300800 */
[----:B-1----:R-:W3:Y:S04]  /*6eb60*/  LDL.LU R10, [R1+0x1368] ;  /* 0x00136800010a7983 */ /* 0x002ee80000300800 */
        /* <DEDUP_REMOVED lines=11> */
[----:B------:R-:W3:Y:S04]  /*6ec20*/  LDL.LU.64 R16, [R1+0x20] ;  /* 0x0000200001107983 */ /* 0x000ee80000300a00 */
[----:B0-----:R-:W3:Y:S04]  /*6ec30*/  LDL.LU R12, [R1+0x1350] ;  /* 0x00135000010c7983 */ /* 0x001ee80000300800 */
[----:B------:R-:W3:Y:S04]  /*6ec40*/  LDL.LU R13, [R1+0x1354] ;  /* 0x00135400010d7983 */ /* 0x000ee80000300800 */
[----:B----4-:R-:W4:Y:S04]  /*6ec50*/  LDL.LU R14, [R1+0x1358] ;  /* 0x00135800010e7983 */ /* 0x010f280000300800 */
[----:B------:R-:W4:Y:S01]  /*6ec60*/  LDL.LU R15, [R1+0x135c] ;  /* 0x00135c00010f7983 */ /* 0x000f220000300800 */
[----:B------:R-:W-:-:S03]  /*6ec70*/  IMAD.MOV.U32 R26, RZ, RZ, R37 ;  /* 0x000000ffff1a7224 */ /* 0x000fc600078e0025 */
[----:B------:R-:W4:Y:S04]  /*6ec80*/  LDL.LU.64 R52, [R1+0x10] ;  /* 0x0000100001347983 */ /* 0x000f280000300a00 */
[----:B------:R-:W-:Y:S01]  /*6ec90*/  STL [R1+0x37e4], R26 ;  /* 0x0037e41a01007387 */ /* 0x000fe20000100800 */
[----:B--2---:R-:W-:Y:S01]  /*6eca0*/  HMMA.16816.F32.BF16 R32, R4, R28, R32 ;  /* 0x0000001c0420723c */ /* 0x004fe20000041820 */
[----:B------:R-:W-:Y:S02]  /*6ecb0*/  IMAD.MOV.U32 R60, RZ, RZ, R28 ;  /* 0x000000ffff3c7224 */ /* 0x000fe400078e001c */
[----:B------:R-:W-:-:S15]  /*6ecc0*/  IMAD.MOV.U32 R3, RZ, RZ, R29 ;  /* 0x000000ffff037224 */ /* 0x000fde00078e001d */
[----:B------:R-:W-:Y:S01]  /*6ecd0*/  NOP ;  /* 0x0000000000007918 */ /* 0x000fe20000000000 */
[----:B------:R0:W-:Y:S04]  /*6ece0*/  STL.64 [R1+0x820], R32 ;  /* 0x0008202001007387 */ /* 0x0001e80000100a00 */
[----:B------:R1:W-:Y:S04]  /*6ecf0*/  STL.64 [R1+0x828], R34 ;  /* 0x0008282201007387 */ /* 0x0003e80000100a00 */
[----:B------:R-:W2:Y:S04]  /*6ed00*/  LDL.LU R40, [R1+0x1340] ;  /* 0x0013400001287983 */ /* 0x000ea80000300800 */
[----:B------:R-:W2:Y:S04]  /*6ed10*/  LDL.LU R41, [R1+0x1344] ;  /* 0x0013440001297983 */ /* 0x000ea80000300800 */
[----:B------:R-:W2:Y:S04]  /*6ed20*/  LDL.LU R42, [R1+0x1348] ;  /* 0x00134800012a7983 */ /* 0x000ea80000300800 */
[----:B------:R-:W2:Y:S04]  /*6ed30*/  LDL.LU R43, [R1+0x134c] ;  /* 0x00134c00012b7983 */ /* 0x000ea80000300800 */
[----:B------:R-:W2:Y:S04]  /*6ed40*/  LDL.LU.64 R28, [R1] ;  /* 0x00000000011c7983 */ /* 0x000ea80000300a00 */
[----:B0-----:R-:W2:Y:S04]  /*6ed50*/  LDL.LU R32, [R1+0x1330] ;  /* 0x0013300001207983 */ /* 0x001ea80000300800 */
[----:B------:R-:W2:Y:S04]  /*6ed60*/  LDL.LU R33, [R1+0x1334] ;  /* 0x0013340001217983 */ /* 0x000ea80000300800 */
[----:B-1----:R-:W2:Y:S04]  /*6ed70*/  LDL.LU R34, [R1+0x1338] ;  /* 0x0013380001227983 */ /* 0x002ea80000300800 */
[----:B------:R-:W2:Y:S04]  /*6ed80*/  LDL.LU R35, [R1+0x133c] ;  /* 0x00133c0001237983 */ /* 0x000ea80000300800 */
[----:B------:R-:W2:Y:S04]  /*6ed90*/  LDL.LU R36, [R1+0x1320] ;  /* 0x0013200001247983 */ /* 0x000ea80000300800 */
[----:B------:R-:W2:Y:S04]  /*6eda0*/  LDL.LU R37, [R1+0x1324] ;  /* 0x0013240001257983 */ /* 0x000ea80000300800 */
[----:B------:R-:W2:Y:S04]  /*6edb0*/  LDL.LU R38, [R1+0x1328] ;  /* 0x0013280001267983 */ /* 0x000ea80000300800 */
[----:B------:R-:W2:Y:S04]  /*6edc0*/  LDL.LU R39, [R1+0x132c] ;  /* 0x00132c0001277983 */ /* 0x000ea80000300800 */
[----:B------:R-:W-:Y:S04]  /*6edd0*/  STL [R1+0x37ec], R3 ;  /* 0x0037ec0301007387 */ /* 0x000fe80000100800 */
[----:B------:R0:W-:Y:S01]  /*6ede0*/  STL [R1+0x37e8], R60 ;  /* 0x0037e83c01007387 */ /* 0x0001e20000100800 */
[C---:B---3--:R-:W-:Y:S08]  /*6edf0*/  HMMA.16816.F32.BF16 R48, R4.reuse, R44, R48 ;  /* 0x0000002c0430723c */ /* 0x048ff00000041830 */
[C---:B------:R-:W-:Y:S08]  /*6ee00*/  HMMA.16816.F32.BF16 R56, R4.reuse, R20, R56 ;  /* 0x000000140438723c */ /* 0x040ff00000041838 */
[----:B------:R-:W-:Y:S01]  /*6ee10*/  HMMA.16816.F32.BF16 R8, R4, R16, R8 ;  /* 0x000000100408723c */ /* 0x000fe20000041808 */
[----:B------:R-:W-:-:S02]  /*6ee20*/  IMAD.MOV.U32 R61, RZ, RZ, R44 ;  /* 0x000000ffff3d7224 */ /* 0x000fc400078e002c */
[----:B------:R-:W-:Y:S02]  /*6ee30*/  IMAD.MOV.U32 R27, RZ, RZ, R45 ;  /* 0x000000ffff1b7224 */ /* 0x000fe400078e002d */
[----:B0-----:R-:W-:-:S03]  /*6ee40*/  IMAD.MOV.U32 R60, RZ, RZ, R20 ;  /* 0x000000ffff3c7224 */ /* 0x001fc600078e0014 */
[----:B----4-:R-:W-:Y:S01]  /*6ee50*/  HMMA.16816.F32.BF16 R12, R4, R52, R12 ;  /* 0x00000034040c723c */ /* 0x010fe2000004180c */
[----:B------:R-:W-:Y:S04]  /*6ee60*/  STL.64 [R1+0x810], R48 ;  /* 0x0008103001007387 */ /* 0x000fe80000100a00 */
[----:B------:R0:W-:Y:S01]  /*6ee70*/  STL.64 [R1+0x818], R50 ;  /* 0x0008183201007387 */ /* 0x0001e20000100a00 */
[----:B------:R-:W-:-:S03]  /*6ee80*/  IMAD.MOV.U32 R26, RZ, RZ, R21 ;  /* 0x000000ffff1a7224 */ /* 0x000fc600078e0015 */
[----:B0-----:R-:W3:Y:S04]  /*6ee90*/  LDL.LU.64 R50, [R1+0x3998] ;  /* 0x0039980001327983 */ /* 0x001ee80000300a00 */
[----:B------:R-:W4:Y:S04]  /*6eea0*/  LDL.LU.64 R48, [R1+0x3990] ;  /* 0x0039900001307983 */ /* 0x000f280000300a00 */
[----:B------:R-:W3:Y:S04]  /*6eeb0*/  LDL.LU.64 R46, [R1+0x3988] ;  /* 0x00398800012e7983 */ /* 0x000ee80000300a00 */
[----:B------:R-:W3:Y:S04]  /*6eec0*/  LDL.LU.64 R44, [R1+0x3980] ;  /* 0x00398000012c7983 */ /* 0x000ee80000300a00 */
[----:B------:R-:W-:Y:S04]  /*6eed0*/  STL [R1+0x37f4], R61 ;  /* 0x0037f43d01007387 */ /* 0x000fe80000100800 */
[----:B------:R-:W-:Y:S04]  /*6eee0*/  STL [R1+0x37f0], R27 ;  /* 0x0037f01b01007387 */ /* 0x000fe80000100800 */
[----:B------:R-:W-:Y:S04]  /*6eef0*/  STL.64 [R1+0x800], R56 ;  /* 0x0008003801007387 */ /* 0x000fe80000100a00 */
[----:B------:R0:W-:Y:S01]  /*6ef00*/  STL.64 [R1+0x808], R58 ;  /* 0x0008083a01007387 */ /* 0x0001e20000100a00 */
[----:B------:R-:W-:-:S02]  /*6ef10*/  IMAD.MOV.U32 R2, RZ, RZ, R16 ;  /* 0x000000ffff027224 */ /* 0x000fc400078e0010 */
[----:B------:R-:W-:Y:S01]  /*6ef20*/  IMAD.MOV.U32 R0, RZ, RZ, R17 ;  /* 0x000000ffff007224 */ /* 0x000fe200078e0011 */
[----:B0-----:R-:W3:Y:S04]  /*6ef30*/  LDL.LU.64 R58, [R1+0x3978] ;  /* 0x00397800013a7983 */ /* 0x001ee80000300a00 */
[----:B------:R-:W3:Y:S04]  /*6ef40*/  LDL.LU.64 R56, [R1+0x3970] ;  /* 0x0039700001387983 */ /* 0x000ee80000300a00 */
[----:B------:R-:W3:Y:S04]  /*6ef50*/  LDL.LU.64 R22, [R1+0x3968] ;  /* 0x0039680001167983 */ /* 0x000ee80000300a00 */
[----:B------:R-:W3:Y:S04]  /*6ef60*/  LDL.LU.64 R20, [R1+0x3960] ;  /* 0x0039600001147983 */ /* 0x000ee80000300a00 */
        /* <DEDUP_REMOVED lines=48> */
[----:B------:R-:W4:Y:S04]  /*6f270*/  LDL.LU.64 R36, [R1+0x38e0] ;  /* 0x0038e00001247983 */ /* 0x000f280000300a00 */
[----:B------:R-:W-:Y:S04]  /*6f280*/  STL.64 [R1+0x3730], R34 ;  /* 0x0037302201007387 */ /* 0x000fe80000100a00 */
[----:B------:R0:W-:Y:S04]  /*6f290*/  STL.64 [R1+0x3728], R32 ;  /* 0x0037282001007387 */ /* 0x0001e80000100a00 */
[----:B0-----:R-:W4:Y:S04]  /*6f2a0*/  LDL.LU R32, [R1+0x1310] ;  /* 0x0013100001207983 */ /* 0x001f280000300800 */
[----:B------:R-:W4:Y:S04]  /*6f2b0*/  LDL.LU R33, [R1+0x1314] ;  /* 0x0013140001217983 */ /* 0x000f280000300800 */
[----:B------:R-:W4:Y:S04]  /*6f2c0*/  LDL.LU R34, [R1+0x1318] ;  /* 0x0013180001227983 */ /* 0x000f280000300800 */
[----:B------:R-:W4:Y:S01]  /*6f2d0*/  LDL.LU R35, [R1+0x131c] ;  /* 0x00131c0001237983 */ /* 0x000f220000300800 */
[C---:B---3--:R-:W-:Y:S08]  /*6f2e0*/  HMMA.16816.F32.BF16 R28, R4.reuse, R40, R28 ;  /* 0x00000028041c723c */ /* 0x048ff0000004181c */
[C---:B------:R-:W-:Y:S01]  /*6f2f0*/  HMMA.16816.F32.BF16 R24, R4.reuse, R44, R24 ;  /* 0x0000002c0418723c */ /* 0x040fe20000041818 */
[----:B--2---:R-:W-:Y:S07]  /*6f300*/  STL.64 [R1+0x3720], R38 ;  /* 0x0037202601007387 */ /* 0x004fee0000100a00 */
[----:B----4-:R-:W-:Y:S01]  /*6f310*/  HMMA.16816.F32.BF16 R32, R4, R36, R32 ;  /* 0x000000240420723c */ /* 0x010fe20000041820 */
[----:B------:R-:W-:-:S15]  /*6f320*/  STL.64 [R1+0x3718], R36 ;  /* 0x0037182401007387 */ /* 0x000fde0000100a00 */
[----:B------:R-:W-:-:S03]  /*6f330*/  NOP ;  /* 0x0000000000007918 */ /* 0x000fc60000000000 */
[----:B------:R-:W-:Y:S04]  /*6f340*/  STL.64 [R1+0x7a0], R32 ;  /* 0x0007a02001007387 */ /* 0x000fe80000100a00 */
[----:B------:R-:W-:Y:S04]  /*6f350*/  STL.64 [R1+0x7a8], R34 ;  /* 0x0007a82201007387 */ /* 0x000fe80000100a00 */
[----:B------:R-:W-:Y:S04]  /*6f360*/  STL.64 [R1+0x3710], R42 ;  /* 0x0037102a01007387 */ /* 0x000fe80000100a00 */
[----:B------:R-:W-:Y:S04]  /*6f370*/  STL.64 [R1+0x3708], R40 ;  /* 0x0037082801007387 */ /* 0x000fe80000100a00 */
[----:B------:R0:W-:Y:S04]  /*6f380*/  STL.64 [R1+0x790], R28 ;  /* 0x0007901c01007387 */ /* 0x0001e80000100a00 */
[----:B------:R1:W-:Y:S04]  /*6f390*/  STL.64 [R1+0x798], R30 ;  /* 0x0007981e01007387 */ /* 0x0003e80000100a00 */
[----:B0-----:R-:W2:Y:S04]  /*6f3a0*/  LDL.LU R28, [R1+0x670] ;  /* 0x00067000011c7983 */ /* 0x001ea80000300800 */
[----:B------:R-:W-:Y:S04]  /*6f3b0*/  STL.64 [R1+0x780], R24 ;  /* 0x0007801801007387 */ /* 0x000fe80000100a00 */
[----:B------:R-:W-:Y:S04]  /*6f3c0*/  STL.64 [R1+0x788], R26 ;  /* 0x0007881a01007387 */ /* 0x000fe80000100a00 */
[----:B------:R-:W2:Y:S04]  /*6f3d0*/  LDL.LU R29, [R1+0x674] ;  /* 0x00067400011d7983 */ /* 0x000ea80000300800 */
[----:B-1----:R-:W3:Y:S04]  /*6f3e0*/  LDL.LU R30, [R1+0x678] ;  /* 0x00067800011e7983 */ /* 0x002ee80000300800 */
[----:B------:R-:W3:Y:S01]  /*6f3f0*/  LDL.LU R31, [R1+0x67c] ;  /* 0x00067c00011f7983 */ /* 0x000ee20000300800 */
[----:B------:R-:W-:-:S02]  /*6f400*/  IMAD.MOV.U32 R32, RZ, RZ, R51 ;  /* 0x000000ffff207224 */ /* 0x000fc400078e0033 */
[----:B------:R-:W-:Y:S02]  /*6f410*/  IMAD.MOV.U32 R33, RZ, RZ, R50 ;  /* 0x000000ffff217224 */ /* 0x000fe400078e0032 */
[----:B------:R-:W-:Y:S02]  /*6f420*/  IMAD.MOV.U32 R40, RZ, RZ, R47 ;  /* 0x000000ffff287224 */ /* 0x000fe400078e002f */
[----:B------:R-:W-:Y:S01]  /*6f430*/  IMAD.MOV.U32 R41, RZ, RZ, R46 ;  /* 0x000000ffff297224 */ /* 0x000fe200078e002e */
[----:B---3--:R-:W-:Y:S04]  /*6f440*/  STL.64 [R1+0x3818], R30 ;  /* 0x0038181e01007387 */ /* 0x008fe80000100a00 */
[----:B--2---:R0:W-:Y:S04]  /*6f450*/  STL.64 [R1+0x3810], R28 ;  /* 0x0038101c01007387 */ /* 0x0041e80000100a00 */
[----:B0-----:R-:W2:Y:S04]  /*6f460*/  LDL.LU R28, [R1+0x12d0] ;  /* 0x0012d000011c7983 */ /* 0x001ea80000300800 */
[----:B------:R-:W2:Y:S04]  /*6f470*/  LDL.LU R29, [R1+0x12d4] ;  /* 0x0012d400011d7983 */ /* 0x000ea80000300800 */
[----:B------:R-:W2:Y:S04]  /*6f480*/  LDL.LU R30, [R1+0x12d8] ;  /* 0x0012d800011e7983 */ /* 0x000ea80000300800 */
[----:B------:R-:W2:Y:S04]  /*6f490*/  LDL.LU R31, [R1+0x12dc] ;  /* 0x0012dc00011f7983 */ /* 0x000ea80000300800 */
[----:B------:R-:W3:Y:S04]  /*6f4a0*/  LDL.LU R51, [R1+0x38dc] ;  /* 0x0038dc0001337983 */ /* 0x000ee80000300800 */
[----:B------:R-:W3:Y:S04]  /*6f4b0*/  LDL.LU R50, [R1+0x38d8] ;  /* 0x0038d80001327983 */ /* 0x000ee80000300800 */
[----:B------:R0:W-:Y:S04]  /*6f4c0*/  STL.64 [R1+0x3820], R32 ;  /* 0x0038202001007387 */ /* 0x0001e80000100a00 */
[----:B0-----:R-:W4:Y:S04]  /*6f4d0*/  LDL.LU R32, [R1+0x12e0] ;  /* 0x0012e00001207983 */ /* 0x001f280000300800 */
[----:B------:R-:W4:Y:S04]  /*6f4e0*/  LDL.LU R33, [R1+0x12e4] ;  /* 0x0012e40001217983 */ /* 0x000f280000300800 */
[----:B------:R-:W4:Y:S04]  /*6f4f0*/  LDL.LU R34, [R1+0x12e8] ;  /* 0x0012e80001227983 */ /* 0x000f280000300800 */
[----:B------:R-:W4:Y:S04]  /*6f500*/  LDL.LU R35, [R1+0x12ec] ;  /* 0x0012ec0001237983 */ /* 0x000f280000300800 */
[----:B------:R-:W2:Y:S04]  /*6f510*/  LDL.LU R47, [R1+0x38d4] ;  /* 0x0038d400012f7983 */ /* 0x000ea80000300800 */
[----:B------:R-:W2:Y:S04]  /*6f520*/  LDL.LU R46, [R1+0x38d0] ;  /* 0x0038d000012e7983 */ /* 0x000ea80000300800 */
[----:B------:R-:W2:Y:S04]  /*6f530*/  LDL.LU R24, [R1+0x1150] ;  /* 0x0011500001187983 */ /* 0x000ea80000300800 */
[----:B------:R-:W2:Y:S04]  /*6f540*/  LDL.LU R25, [R1+0x1154] ;  /* 0x0011540001197983 */ /* 0x000ea80000300800 */
[----:B------:R-:W2:Y:S04]  /*6f550*/  LDL.LU R26, [R1+0x1158] ;  /* 0x00115800011a7983 */ /* 0x000ea80000300800 */
[----:B------:R-:W2:Y:S04]  /*6f560*/  LDL.LU R27, [R1+0x115c] ;  /* 0x00115c00011b7983 */ /* 0x000ea80000300800 */
[----:B------:R-:W-:Y:S04]  /*6f570*/  STL.64 [R1+0x3828], R40 ;  /* 0x0038282801007387 */ /* 0x000fe80000100a00 */
[----:B------:R-:W2:Y:S04]  /*6f580*/  LDL.LU R36, [R1+0x680] ;  /* 0x0006800001247983 */ /* 0x000ea80000300800 */
[----:B------:R-:W2:Y:S04]  /*6f590*/  LDL.LU R37, [R1+0x684] ;  /* 0x0006840001257983 */ /* 0x000ea80000300800 */
[----:B------:R-:W2:Y:S04]  /*6f5a0*/  LDL.LU R38, [R1+0x688] ;  /* 0x0006880001267983 */ /* 0x000ea80000300800 */
[----:B------:R-:W2:Y:S04]  /*6f5b0*/  LDL.LU R39, [R1+0x68c] ;  /* 0x00068c0001277983 */ /* 0x000ea80000300800 */
[----:B--2---:R-:W-:Y:S04]  /*6f5c0*/  STL.64 [R1+0x3838], R38 ;  /* 0x0038382601007387 */ /* 0x004fe80000100a00 */
[----:B------:R-:W-:Y:S04]  /*6f5d0*/  STL.64 [R1+0x3830], R36 ;  /* 0x0038302401007387 */ /* 0x000fe80000100a00 */
[----:B------:R-:W-:Y:S04]  /*6f5e0*/  STL.64 [R1+0x3700], R46 ;  /* 0x0037002e01007387 */ /* 0x000fe80000100a00 */
[----:B------:R0:W-:Y:S04]  /*6f5f0*/  STL.64 [R1+0x36f8], R44 ;  /* 0x0036f82c01007387 */ /* 0x0001e80000100a00 */
[----:B0-----:R-:W2:Y:S04]  /*6f600*/  LDL.LU R44, [R1+0x690] ;  /* 0x00069000012c7983 */ /* 0x001ea80000300800 */
[----:B------:R-:W2:Y:S04]  /*6f610*/  LDL.LU R45, [R1+0x694] ;  /* 0x00069400012d7983 */ /* 0x000ea80000300800 */
[----:B------:R-:W2:Y:S04]  /*6f620*/  LDL.LU R46, [R1+0x698] ;  /* 0x00069800012e7983 */ /* 0x000ea80000300800 */
[----:B------:R-:W2:Y:S01]  /*6f630*/  LDL.LU R47, [R1+0x69c] ;  /* 0x00069c00012f7983 */ /* 0x000ea20000300800 */
[C---:B----4-:R-:W-:Y:S08]  /*6f640*/  HMMA.16816.F32.BF16 R32, R4.reuse, R48, R32 ;  /* 0x000000300420723c */ /* 0x050ff00000041820 */
[----:B------:R-:W-:Y:S01]  /*6f650*/  HMMA.16816.F32.BF16 R28, R4, R52, R28 ;  /* 0x00000034041c723c */ /* 0x000fe2000004181c */
[----:B--2---:R-:W-:Y:S04]  /*6f660*/  STL.64 [R1+0x3848], R46 ;  /* 0x0038482e01007387 */ /* 0x004fe80000100a00 */
[----:B------:R-:W-:Y:S04]  /*6f670*/  STL.64 [R1+0x3840], R44 ;  /* 0x0038402c01007387 */ /* 0x000fe80000100a00 */
[----:B---3--:R-:W-:Y:S04]  /*6f680*/  STL.64 [R1+0x36f0], R50 ;  /* 0x0036f03201007387 */ /* 0x008fe80000100a00 */
[----:B------:R0:W-:Y:S04]  /*6f690*/  STL.64 [R1+0x36e8], R48 ;  /* 0x0036e83001007387 */ /* 0x0001e80000100a00 */
[----:B------:R-:W-:Y:S04]  /*6f6a0*/  STL.64 [R1+0x770], R32 ;  /* 0x0007702001007387 */ /* 0x000fe80000100a00 */
[----:B------:R-:W-:Y:S01]  /*6f6b0*/  STL.64 [R1+0x778], R34 ;  /* 0x0007782201007387 */ /* 0x000fe20000100a00 */
[----:B0-----:R-:W-:-:S02]  /*6f6c0*/  IMAD.MOV.U32 R48, RZ, RZ, R56 ;  /* 0x000000ffff307224 */ /* 0x001fc400078e0038 */
[----:B------:R-:W-:Y:S01]  /*6f6d0*/  IMAD.MOV.U32 R49, RZ, RZ, R57 ;  /* 0x000000ffff317224 */ /* 0x000fe200078e0039 */
[----:B------:R-:W2:Y:S04]  /*6f6e0*/  LDL.LU R56, [R1+0x38cc] ;  /* 0x0038cc0001387983 */ /* 0x000ea80000300800 */
[----:B------:R-:W2:Y:S04]  /*6f6f0*/  LDL.LU R57, [R1+0x38c8] ;  /* 0x0038c80001397983 */ /* 0x000ea80000300800 */
[----:B------:R-:W-:Y:S04]  /*6f700*/  STL.64 [R1+0x3850], R48 ;  /* 0x0038503001007387 */ /* 0x000fe80000100a00 */
[----:B------:R-:W-:Y:S04]  /*6f710*/  STL.64 [R1+0x3750], R54 ;  /* 0x0037503601007387 */ /* 0x000fe80000100a00 */
[----:B------:R0:W-:Y:S04]  /*6f720*/  STL.64 [R1+0x3748], R52 ;  /* 0x0037483401007387 */ /* 0x0001e80000100a00 */
[----:B------:R1:W-:Y:S04]  /*6f730*/  STL.64 [R1+0x760], R28 ;  /* 0x0007601c01007387 */ /* 0x0003e80000100a00 */
[----:B------:R-:W-:Y:S04]  /*6f740*/  STL.64 [R1+0x768], R30 ;  /* 0x0007681e01007387 */ /* 0x000fe80000100a00 */
[----:B0-----:R-:W3:Y:S04]  /*6f750*/  LDL.LU R52, [R1+0x6a0] ;  /* 0x0006a00001347983 */ /* 0x001ee80000300800 */
[----:B------:R-:W3:Y:S04]  /*6f760*/  LDL.LU R53, [R1+0x6a4] ;  /* 0x0006a40001357983 */ /* 0x000ee80000300800 */
[----:B------:R-:W4:Y:S04]  /*6f770*/  LDL.LU R54, [R1+0x6a8] ;  /* 0x0006a80001367983 */ /* 0x000f280000300800 */
[----:B------:R-:W4:Y:S01]  /*6f780*/  LDL.LU R55, [R1+0x6ac] ;  /* 0x0006ac0001377983 */ /* 0x000f220000300800 */
[----:B-1----:R-:W-:-:S02]  /*6f790*/  IMAD.MOV.U32 R28, RZ, RZ, R58 ;  /* 0x000000ffff1c7224 */ /* 0x002fc400078e003a */
[----:B------:R-:W-:Y:S01]  /*6f7a0*/  IMAD.MOV.U32 R29, RZ, RZ, R59 ;  /* 0x000000ffff1d7224 */ /* 0x000fe200078e003b */
[----:B--2---:R-:W-:Y:S01]  /*6f7b0*/  HMMA.16816.F32.BF16 R4, R4, R56, R24 ;  /* 0x000000380404723c */ /* 0x004fe20000041818 */
[----:B----4-:R0:W-:Y:S04]  /*6f7c0*/  STL.64 [R1+0x3860], R54 ;  /* 0x0038603601007387 */ /* 0x0101e80000100a00 */
[----:B---3--:R-:W-:Y:S04]  /*6f7d0*/  STL.64 [R1+0x3858], R52 ;  /* 0x0038583401007387 */ /* 0x008fe80000100a00 */
[----:B------:R-:W2:Y:S10]  /*6f7e0*/  LDL.LU R58, [R1+0x38c4] ;  /* 0x0038c400013a7983 */ /* 0x000eb40000300800 */
[----:B------:R-:W-:Y:S04]  /*6f7f0*/  STL.64 [R1+0x2f0], R4 ;  /* 0x0002f00401007387 */ /* 0x000fe80000100a00 */
[----:B------:R-:W-:Y:S04]  /*6f800*/  STL.64 [R1+0x2f8], R6 ;  /* 0x0002f80601007387 */ /* 0x000fe80000100a00 */
[----:B------:R-:W2:Y:S04]  /*6f810*/  LDL.LU R59, [R1+0x38c0] ;  /* 0x0038c000013b7983 */ /* 0x000ea80000300800 */
[----:B------:R-:W-:Y:S04]  /*6f820*/  STL.64 [R1+0x3868], R28 ;  /* 0x0038681c01007387 */ /* 0x000fe80000100a00 */
[----:B------:R-:W3:Y:S04]  /*6f830*/  LDL.LU R32, [R1+0x6e0] ;  /* 0x0006e00001207983 */ /* 0x000ee80000300800 */
[----:B------:R-:W3:Y:S04]  /*6f840*/  LDL.LU R33, [R1+0x6e4] ;  /* 0x0006e40001217983 */ /* 0x000ee80000300800 */
[----:B------:R-:W4:Y:S04]  /*6f850*/  LDL.LU R34, [R1+0x6e8] ;  /* 0x0006e80001227983 */ /* 0x000f280000300800 */
[----:B------:R-:W4:Y:S01]  /*6f860*/  LDL.LU R35, [R1+0x6ec] ;  /* 0x0006ec0001237983 */ /* 0x000f220000300800 */
[----:B------:R-:W-:Y:S01]  /*6f870*/  MOV R40, R19 ;  /* 0x0000001300287202 */ /* 0x000fe20000000f00 */
[----:B------:R-:W-:-:S02]  /*6f880*/  IMAD.MOV.U32 R41, RZ, RZ, R18 ;  /* 0x000000ffff297224 */ /* 0x000fc400078e0012 */
[----:B----4-:R-:W-:Y:S04]  /*6f890*/  STL.64 [R1+0x3878], R34 ;  /* 0x0038782201007387 */ /* 0x010fe80000100a00 */
[----:B---3--:R1:W-:Y:S04]  /*6f8a0*/  STL.64 [R1+0x3870], R32 ;  /* 0x0038702001007387 */ /* 0x0083e80000100a00 */
[----:B------:R-:W-:Y:S04]  /*6f8b0*/  STL.64 [R1+0x3880], R40 ;  /* 0x0038802801007387 */ /* 0x000fe80000100a00 */
[----:B------:R-:W3:Y:S04]  /*6f8c0*/  LDL.LU R36, [R1+0x6f0] ;  /* 0x0006f00001247983 */ /* 0x000ee80000300800 */
[----:B------:R-:W3:Y:S04]  /*6f8d0*/  LDL.LU R37, [R1+0x6f4] ;  /* 0x0006f40001257983 */ /* 0x000ee80000300800 */
[----:B------:R-:W4:Y:S04]  /*6f8e0*/  LDL.LU R38, [R1+0x6f8] ;  /* 0x0006f80001267983 */ /* 0x000f280000300800 */
[----:B------:R-:W4:Y:S01]  /*6f8f0*/  LDL.LU R39, [R1+0x6fc] ;  /* 0x0006fc0001277983 */ /* 0x000f220000300800 */
[----:B------:R-:W-:-:S02]  /*6f900*/  IMAD.MOV.U32 R45, RZ, RZ, R16 ;  /* 0x000000ffff2d7224 */ /* 0x000fc400078e0010 */
[----:B------:R-:W-:Y:S01]  /*6f910*/  IMAD.MOV.U32 R44, RZ, RZ, R17 ;  /* 0x000000ffff2c7224 */ /* 0x000fe200078e0011 */
[----:B------:R-:W0:Y:S02]  /*6f920*/  S2R R47, SR_TID.X ;  /* 0x00000000002f7919 */ /* 0x000e240000002100 */
[C---:B0-----:R-:W-:Y:S01]  /*6f930*/  LOP3.LUT R55, R47.reuse, 0x7, RZ, 0xc0, !PT ;  /* 0x000000072f377812 */ /* 0x041fe200078ec0ff */
[----:B----4-:R-:W-:Y:S04]  /*6f940*/  STL.64 [R1+0x3890], R38 ;  /* 0x0038902601007387 */ /* 0x010fe80000100a00 */
[----:B---3--:R0:W-:Y:S04]  /*6f950*/  STL.64 [R1+0x3888], R36 ;  /* 0x0038882401007387 */ /* 0x0081e80000100a00 */
[----:B------:R-:W3:Y:S04]  /*6f960*/  LDL.LU R48, [R1+0x700] ;  /* 0x0007000001307983 */ /* 0x000ee80000300800 */
[----:B------:R-:W3:Y:S04]  /*6f970*/  LDL.LU R49, [R1+0x704] ;  /* 0x0007040001317983 */ /* 0x000ee80000300800 */
[----:B------:R-:W3:Y:S04]  /*6f980*/  LDL.LU R50, [R1+0x708] ;  /* 0x0007080001327983 */ /* 0x000ee80000300800 */
[----:B------:R-:W3:Y:S04]  /*6f990*/  LDL.LU R51, [R1+0x70c] ;  /* 0x00070c0001337983 */ /* 0x000ee80000300800 */
[----:B------:R-:W4:Y:S04]  /*6f9a0*/  LDL.LU R16, [R1+0x750] ;  /* 0x0007500001107983 */ /* 0x000f280000300800 */
[----:B------:R-:W4:Y:S04]  /*6f9b0*/  LDL.LU R17, [R1+0x754] ;  /* 0x0007540001117983 */ /* 0x000f280000300800 */
[----:B------:R-:W4:Y:S04]  /*6f9c0*/  LDL.LU R18, [R1+0x758] ;  /* 0x0007580001127983 */ /* 0x000f280000300800 */
[----:B------:R-:W4:Y:S01]  /*6f9d0*/  LDL.LU R19, [R1+0x75c] ;  /* 0x00075c0001137983 */ /* 0x000f220000300800 */
[----:B------:R-:W-:-:S02]  /*6f9e0*/  IMAD.SHL.U32 R46, R47, 0x80, RZ ;  /* 0x000000802f2e7824 */ /* 0x000fc400078e00ff */
[----:B------:R-:W-:Y:S02]  /*6f9f0*/  IMAD R55, R55, 0x110, RZ ;  /* 0x0000011037377824 */ /* 0x000fe400078e02ff */
[----:B------:R-:W-:-:S05]  /*6fa00*/  IMAD.SHL.U32 R47, R47, 0x2, RZ ;  /* 0x000000022f2f7824 */ /* 0x000fca00078e00ff */
[----:B------:R-:W-:-:S04]  /*6fa10*/  LOP3.LUT R47, R55, 0x10, R47, 0x78, !PT ;  /* 0x00000010372f7812 */ /* 0x000fc800078e782f */
[----:B------:R-:W-:-:S05]  /*6fa20*/  LOP3.LUT R47, R47, 0x800, R46, 0xf8, !PT ;  /* 0x000008002f2f7812 */ /* 0x000fca00078ef82e */
[----:B------:R-:W2:Y:S01]  /*6fa30*/  LDSM.16.MT88.4 R4, [R47+UR5+0xb000] ;  /* 0x00b000052f04783b */ /* 0x000ea20008004200 */
[----:B-1----:R-:W-:Y:S02]  /*6fa40*/  IMAD.MOV.U32 R33, RZ, RZ, R12 ;  /* 0x000000ffff217224 */ /* 0x002fe400078e000c */
[----:B------:R-:W-:Y:S01]  /*6fa50*/  IMAD.MOV.U32 R32, RZ, RZ, R13 ;  /* 0x000000ffff207224 */ /* 0x000fe200078e000d */
[----:B------:R-:W3:Y:S01]  /*6fa60*/  LDL.LU R12, [R1+0x740] ;  /* 0x00074000010c7983 */ /* 0x000ee20000300800 */
[----:B------:R-:W-:-:S03]  /*6fa70*/  IMAD.MOV.U32 R53, RZ, RZ, R14 ;  /* 0x000000ffff357224 */ /* 0x000fc600078e000e */
[----:B------:R-:W3:Y:S01]  /*6fa80*/  LDL.LU R13, [R1+0x744] ;  /* 0x00074400010d7983 */ /* 0x000ee20000300800 */
[----:B------:R-:W-:-:S03]  /*6fa90*/  IMAD.MOV.U32 R52, RZ, RZ, R15 ;  /* 0x000000ffff347224 */ /* 0x000fc600078e000f */
        /* <DEDUP_REMOVED lines=18> */
[----:B--2---:R-:W-:Y:S04]  /*6fbc0*/  STL.64 [R1+0x3760], R58 ;  /* 0x0037603a01007387 */ /* 0x004fe80000100a00 */
[----:B------:R0:W-:Y:S02]  /*6fbd0*/  STL.64 [R1+0x3758], R56 ;  /* 0x0037583801007387 */ /* 0x0001e40000100a00 */
[----:B0-----:R-:W-:-:S02]  /*6fbe0*/  IMAD.MOV.U32 R56, RZ, RZ, R23 ;  /* 0x000000ffff387224 */ /* 0x001fc400078e0017 */
[----:B------:R-:W-:Y:S01]  /*6fbf0*/  IMAD.MOV.U32 R57, RZ, RZ, R22 ;  /* 0x000000ffff397224 */ /* 0x000fe200078e0016 */
[----:B------:R-:W2:Y:S04]  /*6fc00*/  LDL.LU R23, [R1+0x38bc] ;  /* 0x0038bc0001177983 */ /* 0x000ea80000300800 */
        /* <DEDUP_REMOVED lines=11> */
[----:B0-----:R-:W4:Y:S04]  /*6fcc0*/  LDL.LU.64 R18, [R1+0x38b0] ;  /* 0x0038b00001127983 */ /* 0x001f280000300a00 */
[----:B------:R-:W3:Y:S04]  /*6fcd0*/  LDL.LU.64 R16, [R1+0x38a8] ;  /* 0x0038a80001107983 */ /* 0x000ee80000300a00 */
[----:B--2---:R-:W-:Y:S04]  /*6fce0*/  STL.64 [R1+0x3778], R22 ;  /* 0x0037781601007387 */ /* 0x004fe80000100a00 */
[----:B------:R-:W2:Y:S04]  /*6fcf0*/  LDL.LU R20, [R1+0xe0] ;  /* 0x0000e00001147983 */ /* 0x000ea80000300800 */
[----:B------:R-:W2:Y:S01]  /*6fd00*/  LDL.LU R21, [R1+0xe4] ;  /* 0x0000e40001157983 */ /* 0x000ea20000300800 */
[----:B---3--:R-:W-:-:S15]  /*6fd10*/  HMMA.16816.F32.BF16 R12, R8, R16, R12 ;  /* 0x00000010080c723c */ /* 0x008fde000004180c */
[----:B------:R-:W-:-:S04]  /*6fd20*/  NOP ;  /* 0x0000000000007918 */ /* 0x000fc80000000000 */
[----:B------:R-:W-:Y:S04]  /*6fd30*/  STL.64 [R1+0x740], R12 ;  /* 0x0007400c01007387 */ /* 0x000fe80000100a00 */
[----:B------:R0:W-:Y:S04]  /*6fd40*/  STL.64 [R1+0x748], R14 ;  /* 0x0007480e01007387 */ /* 0x0001e80000100a00 */
[----:B0-----:R-:W3:Y:S04]  /*6fd50*/  LDL.LU.64 R14, [R1+0x38a0] ;  /* 0x0038a000010e7983 */ /* 0x001ee80000300a00 */
[----:B------:R-:W2:Y:S01]  /*6fd60*/  LDL.LU.64 R12, [R1+0x3898] ;  /* 0x00389800010c7983 */ /* 0x000ea20000300a00 */
[C---:B------:R-:W-:Y:S03]  /*6fd70*/  HMMA.16816.F32.BF16 R32, R8.reuse, R32, R40 ;  /* 0x000000200820723c */ /* 0x040fe60000041828 */
[----:B----4-:R0:W-:Y:S04]  /*6fd80*/  STL.64 [R1+0x3780], R18 ;  /* 0x0037801201007387 */ /* 0x0101e80000100a00 */
[----:B------:R-:W4:Y:S04]  /*6fd90*/  LDL.LU R16, [R1+0x6c0] ;  /* 0x0006c00001107983 */ /* 0x000f280000300800 */
[----:B------:R-:W4:Y:S04]  /*6fda0*/  LDL.LU R17, [R1+0x6c4] ;  /* 0x0006c40001117983 */ /* 0x000f280000300800 */
[----:B0-----:R-:W4:Y:S04]  /*6fdb0*/  LDL.LU R18, [R1+0x6c8] ;  /* 0x0006c80001127983 */ /* 0x001f280000300800 */
[----:B------:R-:W4:Y:S01]  /*6fdc0*/  LDL.LU R19, [R1+0x6cc] ;  /* 0x0006cc0001137983 */ /* 0x000f220000300800 */
[C---:B------:R-:W-:Y:S08]  /*6fdd0*/  HMMA.16816.F32.BF16 R52, R8.reuse, R52, R28 ;  /* 0x000000340834723c */ /* 0x040ff0000004181c */
[----:B--2---:R-:W-:-:S15]  /*6fde0*/  HMMA.16816.F32.BF16 R36, R8, R12, R36 ;  /* 0x0000000c0824723c */ /* 0x004fde0000041824 */
[----:B------:R-:W-:-:S04]  /*6fdf0*/  NOP ;  /* 0x0000000000007918 */ /* 0x000fc80000000000 */
[----:B------:R-:W-:Y:S04]  /*6fe00*/  STL.64 [R1+0x730], R36 ;  /* 0x0007302401007387 */ /* 0x000fe80000100a00 */
[----:B------:R0:W-:Y:S04]  /*6fe10*/  STL.64 [R1+0x738], R38 ;  /* 0x0007382601007387 */ /* 0x0001e80000100a00 */
[----:B0-----:R-:W2:Y:S04]  /*6fe20*/  LDL.LU.64 R38, [R1+0x3890] ;  /* 0x0038900001267983 */ /* 0x001ea80000300a00 */
[----:B------:R-:W2:Y:S04]  /*6fe30*/  LDL.LU.64 R36, [R1+0x3888] ;  /* 0x0038880001247983 */ /* 0x000ea80000300a00 */
[----:B---3--:R-:W-:Y:S04]  /*6fe40*/  STL.64 [R1+0x3788], R14 ;  /* 0x0037880e01007387 */ /* 0x008fe80000100a00 */
[----:B------:R-:W3:Y:S04]  /*6fe50*/  LDL.LU R12, [R1+0xf0] ;  /* 0x0000f000010c7983 */ /* 0x000ee80000300800 */
[----:B------:R-:W3:Y:S04]  /*6fe60*/  LDL.LU R13, [R1+0xf4] ;  /* 0x0000f400010d7983 */ /* 0x000ee80000300800 */
[----:B------:R-:W2:Y:S04]  /*6fe70*/  LDL.LU.64 R40, [R1+0x3880] ;  /* 0x0038800001287983 */ /* 0x000ea80000300a00 */
[----:B------:R-:W-:Y:S04]  /*6fe80*/  STL.64 [R1+0x720], R32 ;  /* 0x0007202001007387 */ /* 0x000fe80000100a00 */
[----:B------:R0:W-:Y:S04]  /*6fe90*/  STL.64 [R1+0x728], R34 ;  /* 0x0007282201007387 */ /* 0x0001e80000100a00 */
[----:B0-----:R-:W3:Y:S04]  /*6fea0*/  LDL.LU.64 R34, [R1+0x3878] ;  /* 0x0038780001227983 */ /* 0x001ee80000300a00 */
        /* <DEDUP_REMOVED lines=12> */
[C---:B--2---:R-:W-:Y:S03]  /*6ff70*/  HMMA.16816.F32.BF16 R40, R8.reuse, R40, R36 ;  /* 0x000000280828723c */ /* 0x044fe60000041824 */
[----:B------:R-:W2:Y:S04]  /*6ff80*/  LDL.LU.64 R38, [R1+0x3838] ;  /* 0x0038380001267983 */ /* 0x000ea80000300a00 */
[----:B------:R-:W2:Y:S01]  /*6ff90*/  LDL.LU.64 R36, [R1+0x3830] ;  /* 0x0038300001247983 */ /* 0x000ea20000300a00 */
[C---:B---3--:R-:W-:Y:S11]  /*6ffa0*/  HMMA.16816.F32.BF16 R28, R8.reuse, R28, R32 ;  /* 0x0000001c081c723c */ /* 0x048ff60000041820 */
[----:B------:R0:W-:Y:S04]  /*6ffb0*/  STL.64 [R1+0x6f0], R40 ;  /* 0x0006f02801007387 */ /* 0x0001e80000100a00 */
[----:B------:R-:W-:Y:S01]  /*6ffc0*/  STL.64 [R1+0x6f8], R42 ;  /* 0x0006f82a01007387 */ /* 0x000fe20000100a00 */
[C---:B------:R-:W-:Y:S03]  /*6ffd0*/  HMMA.16816.F32.BF16 R12, R8.reuse, R12, R24 ;  /* 0x0000000c080c723c */ /* 0x040fe60000041818 */
[----:B0-----:R-:W3:Y:S04]  /*6ffe0*/  LDL.LU.64 R40, [R1+0x3828] ;  /* 0x0038280001287983 */ /* 0x001ee80000300a00 */
[----:B------:R-:W2:Y:S04]  /*6fff0*/  LDL.LU.64 R32, [R1+0x3820] ;  /* 0x0038200001207983 */ /* 0x000ea80000300a00 */
[----:B------:R-:W-:Y:S04]  /*70000*/  STL.64 [R1+0x6e0], R28 ;  /* 0x0006e01c01007387 */ /* 0x000fe80000100a00 */
[----:B------:R0:W-:Y:S04]  /*70010*/  STL.64 [R1+0x6e8], R30 ;  /* 0x0006e81e01007387 */ /* 0x0001e80000100a00 */
[----:B0-----:R-:W2:Y:S04]  /*70020*/  LDL.LU.64 R30, [R1+0x3818] ;  /* 0x00381800011e7983 */ /* 0x001ea80000300a00 */
[----:B------:R-:W2:Y:S04]  /*70030*/  LDL.LU.64 R28, [R1+0x3810] ;  /* 0x00381000011c7983 */ /* 0x000ea80000300a00 */
[----:B------:R-:W2:Y:S04]  /*70040*/  LDL.LU.64 R26, [R1+0x3808] ;  /* 0x00380800011a7983 */ /* 0x000ea80000300a00 */
[----:B------:R-:W2:Y:S01]  /*70050*/  LDL.LU.64 R24, [R1+0x3800] ;  /* 0x0038000001187983 */ /* 0x000ea20000300a00 */
[C---:B----4-:R-:W-:Y:S03]  /*70060*/  HMMA.16816.F32.BF16 R16, R8.reuse, R20, R16 ;  /* 0x000000140810723c */ /* 0x050fe60000041810 */
[----:B------:R-:W-:Y:S04]  /*70070*/  STL.64 [R1+0x6d0], R12 ;  /* 0x0006d00c01007387 */ /* 0x000fe80000100a00 */
[----:B------:R0:W-:Y:S02]  /*70080*/  STL.64 [R1+0x6d8], R14 ;  /* 0x0006d80e01007387 */ /* 0x0001e40000100a00 */
[C---:B0-----:R-:W-:Y:S08]  /*70090*/  HMMA.16816.F32.BF16 R12, R8.reuse, R56, R4 ;  /* 0x00000038080c723c */ /* 0x041ff00000041804 */
[C---:B------:R-:W-:Y:S02]  /*700a0*/  HMMA.16816.F32.BF16 R4, R8.reuse, R48, R52 ;  /* 0x000000300804723c */ /* 0x040fe40000041834 */
[----:B------:R-:W-:Y:S04]  /*700b0*/  STL.64 [R1+0x6c0], R16 ;  /* 0x0006c01001007387 */ /* 0x000fe80000100a00 */
[----:B------:R3:W-:Y:S05]  /*700c0*/  STL.64 [R1+0x6c8], R18 ;  /* 0x0006c81201007387 */ /* 0x0007ea0000100a00 */
[----:B------:R-:W-:Y:S04]  /*700d0*/  STL.64 [R1+0x6b0], R12 ;  /* 0x0006b00c01007387 */ /* 0x000fe80000100a00 */
[----:B------:R2:W-:Y:S04]  /*700e0*/  STL.64 [R1+0x6b8], R14 ;  /* 0x0006b80e01007387 */ /* 0x0005e80000100a00 */
[----:B------:R-:W-:Y:S04]  /*700f0*/  STL.64 [R1+0x6a0], R4 ;  /* 0x0006a00401007387 */ /* 0x000fe80000100a00 */
[----:B------:R0:W-:Y:S01]  /*70100*/  STL.64 [R1+0x6a8], R6 ;  /* 0x0006a80601007387 */ /* 0x0001e20000100a00 */
[C---:B---3--:R-:W-:Y:S08]  /*70110*/  HMMA.16816.F32.BF16 R16, R8.reuse, R40, R44 ;  /* 0x000000280810723c */ /* 0x048ff0000004182c */
[C---:B--2---:R-:W-:Y:S08]  /*70120*/  HMMA.16816.F32.BF16 R12, R8.reuse, R32, R36 ;  /* 0x00000020080c723c */ /* 0x044ff00000041824 */
[----:B0-----:R-:W-:Y:S03]  /*70130*/  HMMA.16816.F32.BF16 R4, R8, R24, R28 ;  /* 0x000000180804723c */ /* 0x001fe6000004181c */
[----:B------:R-:W-:Y:S04]  /*70140*/  STL.64 [R1+0x690], R16 ;  /* 0x0006901001007387 */ /* 0x000fe80000100a00 */
[----:B------:R-:W-:Y:S04]  /*70150*/  STL.64 [R1+0x698], R18 ;  /* 0x0006981201007387 */ /* 0x000fe80000100a00 */
[----:B------:R0:W-:Y:S01]  /*70160*/  STL.64 [R1+0x680], R12 ;  /* 0x0006800c01007387 */ /* 0x0001e20000100a00 */
[----:B------:R-:W-:-:S03]  /*70170*/  IMAD.MOV.U32 R28, RZ, RZ, R60 ;  /* 0x000000ffff1c7224 */ /* 0x000fc600078e003c */
[----:B------:R1:W-:Y:S01]  /*70180*/  STL.64 [R1+0x688], R14 ;  /* 0x0006880e01007387 */ /* 0x0003e20000100a00 */
[----:B------:R-:W-:-:S03]  /*70190*/  IMAD.MOV.U32 R29, RZ, RZ, R61 ;  /* 0x000000ffff1d7224 */ /* 0x000fc600078e003d */
[----:B------:R-:W2:Y:S04]  /*701a0*/  LDL.LU R60, [R1+0x37f8] ;  /* 0x0037f800013c7983 */ /* 0x000ea80000300800 */
[----:B------:R-:W-:Y:S04]  /*701b0*/  STL.64 [R1+0x670], R4 ;  /* 0x0006700401007387 */ /* 0x000fe80000100a00 */
[----:B------:R-:W-:Y:S04]  /*701c0*/  STL.64 [R1+0x678], R6 ;  /* 0x0006780601007387 */ /* 0x000fe80000100a00 */
[----:B------:R-:W3:Y:S04]  /*701d0*/  LDL.LU R61, [R1+0x37f4] ;  /* 0x0037f400013d7983 */ /* 0x000ee80000300800 */
[----:B------:R-:W-:Y:S04]  /*701e0*/  STL.64 [R1+0x3790], R28 ;  /* 0x0037901c01007387 */ /* 0x000fe80000100a00 */
[----:B------:R-:W4:Y:S04]  /*701f0*/  LDL.LU R52, [R1+0x5e0] ;  /* 0x0005e00001347983 */ /* 0x000f280000300800 */
[----:B------:R-:W4:Y:S04]  /*70200*/  LDL.LU R53, [R1+0x5e4] ;  /* 0x0005e40001357983 */ /* 0x000f280000300800 */
[----:B------:R-:W2:Y:S04]  /*70210*/  LDL.LU R54, [R1+0x5e8] ;  /* 0x0005e80001367983 */ /* 0x000ea80000300800 */
[----:B------:R-:W2:Y:S01]  /*70220*/  LDL.LU R55, [R1+0x5ec] ;  /* 0x0005ec0001377983 */ /* 0x000ea20000300800 */
[----:B------:R-:W-:-:S02]  /*70230*/  IMAD.MOV.U32 R56, RZ, RZ, R27 ;  /* 0x000000ffff387224 */ /* 0x000fc400078e001b */
[----:B------:R-:W-:Y:S01]  /*70240*/  IMAD.MOV.U32 R57, RZ, RZ, R3 ;  /* 0x000000ffff397224 */ /* 0x000fe200078e0003 */
[----:B--2---:R-:W-:Y:S04]  /*70250*/  STL.64 [R1+0x37a0], R54 ;  /* 0x0037a03601007387 */ /* 0x004fe80000100a00 */
[----:B----4-:R-:W-:Y:S04]  /*70260*/  STL.64 [R1+0x3798], R52 ;  /* 0x0037983401007387 */ /* 0x010fe80000100a00 */
[----:B------:R-:W2:Y:S01]  /*70270*/  LDL.LU R27, [R1+0x37f0] ;  /* 0x0037f000011b7983 */ /* 0x000ea20000300800 */
[----:B------:R-:W-:-:S02]  /*70280*/  IMAD.MOV.U32 R48, RZ, RZ, R60 ;  /* 0x000000ffff307224 */ /* 0x000fc400078e003c */
[----:B------:R-:W-:Y:S01]  /*70290*/  IMAD.MOV.U32 R49, RZ, RZ, R26 ;  /* 0x000000ffff317224 */ /* 0x000fe200078e001a */
[----:B------:R-:W4:Y:S04]  /*702a0*/  LDL.LU R3, [R1+0x37ec] ;  /* 0x0037ec0001037983 */ /* 0x000f280000300800 */
[----:B------:R0:W-:Y:S04]  /*702b0*/  STL.64 [R1+0x37a8], R56 ;  /* 0x0037a83801007387 */ /* 0x0001e80000100a00 */
[----:B------:R-:W4:Y:S01]  /*702c0*/  LDL.LU R60, [R1+0x37e8] ;  /* 0x0037e800013c7983 */ /* 0x000f220000300800 */
[----:B---3--:R-:W-:-:S03]  /*702d0*/  IMAD.MOV.U32 R44, RZ, RZ, R61 ;  /* 0x000000ffff2c7224 */ /* 0x008fc600078e003d */
[----:B------:R-:W3:Y:S04]  /*702e0*/  LDL.LU R26, [R1+0x37e4] ;  /* 0x0037e400011a7983 */ /* 0x000ee80000300800 */
[----:B------:R0:W-:Y:S04]  /*702f0*/  STL.64 [R1+0x37b0], R48 ;  /* 0x0037b03001007387 */ /* 0x0001e80000100a00 */
[----:B------:R-:W3:Y:S01]  /*70300*/  LDL.LU R61, [R1+0x37e0] ;  /* 0x0037e000013d7983 */ /* 0x000ee20000300800 */
[----:B--2---:R-:W-:-:S03]  /*70310*/  IMAD.MOV.U32 R45, RZ, RZ, R27 ;  /* 0x000000ffff2d7224 */ /* 0x004fc600078e001b */
[----:B------:R-:W2:Y:S04]  /*70320*/  LDL.LU R27, [R1+0x37dc] ;  /* 0x0037dc00011b7983 */ /* 0x000ea80000300800 */
[----:B------:R-:W-:Y:S04]  /*70330*/  STL.64 [R1+0x37b8], R44 ;  /* 0x0037b82c01007387 */ /* 0x000fe80000100a00 */
[----:B0-----:R-:W2:Y:S04]  /*70340*/  LDL.LU R12, [R1+0x620] ;  /* 0x00062000010c7983 */ /* 0x001ea80000300800 */
[----:B------:R-:W2:Y:S04]  /*70350*/  LDL.LU R13, [R1+0x624] ;  /* 0x00062400010d7983 */ /* 0x000ea80000300800 */
[----:B-1----:R-:W2:Y:S04]  /*70360*/  LDL.LU R14, [R1+0x628] ;  /* 0x00062800010e7983 */ /* 0x002ea80000300800 */
[----:B------:R-:W2:Y:S01]  /*70370*/  LDL.LU R15, [R1+0x62c] ;  /* 0x00062c00010f7983 */ /* 0x000ea20000300800 */
[----:B---3--:R-:W-:-:S03]  /*70380*/  IMAD.MOV.U32 R41, RZ, RZ, R26 ;  /* 0x000000ffff297224 */ /* 0x008fc600078e001a */
[----:B--2---:R-:W-:Y:S04]  /*70390*/  STL.64 [R1+0x37c8], R14 ;  /* 0x0037c80e01007387 */ /* 0x004fe80000100a00 */
[----:B------:R0:W-:Y:S04]  /*703a0*/  STL.64 [R1+0x37c0], R12 ;  /* 0x0037c00c01007387 */ /* 0x0001e80000100a00 */
[----:B------:R-:W2:Y:S04]  /*703b0*/  LDL.LU R40, [R1+0x60] ;  /* 0x0000600001287983 */ /* 0x000ea80000300800 */
[----:B------:R-:W3:Y:S04]  /*703c0*/  LDL.LU R26, [R1+0x37d8] ;  /* 0x0037d800011a7983 */ /* 0x000ee80000300800 */
[----:B------:R-:W2:Y:S04]  /*703d0*/  LDL.LU R56, [R1+0x640] ;  /* 0x0006400001387983 */ /* 0x000ea80000300800 */
[----:B------:R-:W2:Y:S04]  /*703e0*/  LDL.LU R57, [R1+0x644] ;  /* 0x0006440001397983 */ /* 0x000ea80000300800 */
[----:B------:R-:W2:Y:S04]  /*703f0*/  LDL.LU R58, [R1+0x648] ;  /* 0x00064800013a7983 */ /* 0x000ea80000300800 */
[----:B------:R-:W2:Y:S04]  /*70400*/  LDL.LU R59, [R1+0x64c] ;  /* 0x00064c00013b7983 */ /* 0x000ea80000300800 */
[----:B------:R-:W2:Y:S01]  /*70410*/  LDL.LU R36, [R1+0x80] ;  /* 0x0000800001247983 */ /* 0x000ea20000300800 */
[----:B------:R-:W-:-:S02]  /*70420*/  IMAD.MOV.U32 R48, RZ, RZ, R27 ;  /* 0x000000ffff307224 */ /* 0x000fc400078e001b */
[----:B---3--:R-:W-:Y:S02]  /*70430*/  IMAD.MOV.U32 R37, RZ, RZ, R26 ;  /* 0x000000ffff257224 */ /* 0x008fe400078e001a */
        /* <DEDUP_REMOVED lines=18> */
[----:B------:R-:W-:-:S03]  /*70560*/  MOV R49, R61 ;  /* 0x0000003d00317202 */ /* 0x000fc60000000f00 */
        /* <DEDUP_REMOVED lines=8> */
[----:B--2---:R-:W-:Y:S01]  /*705f0*/  HMMA.16816.F32.BF16 R40, R8, R40, R56 ;  /* 0x000000280828723c */ /* 0x004fe20000041838 */
[----:B----4-:R-:W-:-:S02]  /*70600*/  IMAD.MOV.U32 R28, RZ, RZ, R60 ;  /* 0x000000ffff1c7224 */ /* 0x010fc400078e003c */
[----:B------:R-:W-:-:S05]  /*70610*/  IMAD.MOV.U32 R29, RZ, RZ, R3 ;  /* 0x000000ffff1d7224 */ /* 0x000fca00078e0003 */
[C---:B---3--:R-:W-:Y:S08]  /*70620*/  HMMA.16816.F32.BF16 R36, R8.reuse, R36, R12 ;  /* 0x000000240824723c */ /* 0x048ff0000004180c */
[C---:B------:R-:W-:Y:S01]  /*70630*/  HMMA.16816.F32.BF16 R48, R8.reuse, R48, R44 ;  /* 0x000000300830723c */ /* 0x040fe2000004182c */
[----:B------:R0:W-:Y:S04]  /*70640*/  STL.64 [R1+0x3648], R26 ;  /* 0x0036481a01007387 */ /* 0x0001e80000100a00 */
[----:B------:R-:W2:Y:S04]  /*70650*/  LDL.LU R24, [R1+0x610] ;  /* 0x0006100001187983 */ /* 0x000ea80000300800 */
[----:B------:R-:W2:Y:S04]  /*70660*/  LDL.LU R25, [R1+0x614] ;  /* 0x0006140001197983 */ /* 0x000ea80000300800 */
[----:B0-----:R-:W2:Y:S04]  /*70670*/  LDL.LU R26, [R1+0x618] ;  /* 0x00061800011a7983 */ /* 0x001ea80000300800 */
[----:B------:R-:W2:Y:S04]  /*70680*/  LDL.LU R27, [R1+0x61c] ;  /* 0x00061c00011b7983 */ /* 0x000ea80000300800 */
[----:B------:R-:W3:Y:S04]  /*70690*/  LDL.LU.64 R14, [R1+0x37c8] ;  /* 0x0037c800010e7983 */ /* 0x000ee80000300a00 */
[----:B------:R-:W3:Y:S04]  /*706a0*/  LDL.LU.64 R12, [R1+0x37c0] ;  /* 0x0037c000010c7983 */ /* 0x000ee80000300a00 */
[----:B------:R0:W-:Y:S04]  /*706b0*/  STL.64 [R1+0x660], R36 ;  /* 0x0006602401007387 */ /* 0x0001e80000100a00 */
[----:B------:R1:W-:Y:S04]  /*706c0*/  STL.64 [R1+0x668], R38 ;  /* 0x0006682601007387 */ /* 0x0003e80000100a00 */
[----:B0-----:R-:W4:Y:S04]  /*706d0*/  LDL.LU R36, [R1+0x5c0] ;  /* 0x0005c00001247983 */ /* 0x001f280000300800 */
[----:B------:R-:W4:Y:S04]  /*706e0*/  LDL.LU R37, [R1+0x5c4] ;  /* 0x0005c40001257983 */ /* 0x000f280000300800 */
[----:B-1----:R-:W4:Y:S04]  /*706f0*/  LDL.LU R38, [R1+0x5c8] ;  /* 0x0005c80001267983 */ /* 0x002f280000300800 */
[----:B------:R-:W4:Y:S04]  /*70700*/  LDL.LU R39, [R1+0x5cc] ;  /* 0x0005cc0001277983 */ /* 0x000f280000300800 */
[----:B------:R-:W3:Y:S04]  /*70710*/  LDL.LU.64 R44, [R1+0x37b8] ;  /* 0x0037b800012c7983 */ /* 0x000ee80000300a00 */
[----:B------:R0:W-:Y:S04]  /*70720*/  STL.64 [R1+0x650], R48 ;  /* 0x0006503001007387 */ /* 0x0001e80000100a00 */
[----:B------:R-:W-:Y:S01]  /*70730*/  STL.64 [R1+0x658], R50 ;  /* 0x0006583201007387 */ /* 0x000fe20000100a00 */
[----:B------:R-:W-:Y:S03]  /*70740*/  HMMA.16816.F32.BF16 R28, R8, R28, R52 ;  /* 0x0000001c081c723c */ /* 0x000fe60000041834 */
[----:B0-----:R-:W2:Y:S04]  /*70750*/  LDL.LU.64 R48, [R1+0x37b0] ;  /* 0x0037b00001307983 */ /* 0x001ea80000300a00 */
[----:B------:R-:W4:Y:S04]  /*70760*/  LDL.LU.64 R56, [R1+0x37a8] ;  /* 0x0037a80001387983 */ /* 0x000f280000300a00 */
        /* <DEDUP_REMOVED lines=8> */
[----:B------:R0:W-:Y:S04]  /*707f0*/  STL.64 [R1+0x630], R28 ;  /* 0x0006301c01007387 */ /* 0x0001e80000100a00 */
[----:B------:R-:W-:Y:S04]  /*70800*/  STL.64 [R1+0x638], R30 ;  /* 0x0006381e01007387 */ /* 0x000fe80000100a00 */
[----:B0-----:R-:W4:Y:S01]  /*70810*/  LDL.LU.64 R28, [R1+0x3790] ;  /* 0x00379000011c7983 */ /* 0x001f220000300a00 */
[----:B------:R-:W-:-:S02]  /*70820*/  IMAD.MOV.U32 R20, RZ, RZ, R2 ;  /* 0x000000ffff147224 */ /* 0x000fc400078e0002 */
[----:B------:R-:W-:-:S07]  /*70830*/  IMAD.MOV.U32 R21, RZ, RZ, R0 ;  /* 0x000000ffff157224 */ /* 0x000fce00078e0000 */
[C---:B------:R-:W-:Y:S08]  /*70840*/  HMMA.16816.F32.BF16 R20, R8.reuse, R20, R16 ;  /* 0x000000140814723c */ /* 0x040ff00000041810 */
[C---:B---3--:R-:W-:Y:S01]  /*70850*/  HMMA.16816.F32.BF16 R44, R8.reuse, R44, R12 ;  /* 0x0000002c082c723c */ /* 0x048fe2000004180c */
[----:B------:R-:W3:Y:S07]  /*70860*/  LDL.LU.64 R14, [R1+0x3788] ;  /* 0x00378800010e7983 */ /* 0x000eee0000300a00 */
[C---:B--2---:R-:W-:Y:S08]  /*70870*/  HMMA.16816.F32.BF16 R24, R8.reuse, R48, R24 ;  /* 0x000000300818723c */ /* 0x044ff00000041818 */
[C---:B----4-:R-:W-:Y:S03]  /*70880*/  HMMA.16816.F32.BF16 R56, R8.reuse, R56, R4 ;  /* 0x000000380838723c */ /* 0x050fe60000041804 */
[----:B------:R0:W-:Y:S04]  /*70890*/  STL.64 [R1+0x620], R44 ;  /* 0x0006202c01007387 */ /* 0x0001e80000100a00 */
[----:B------:R1:W-:Y:S04]  /*708a0*/  STL.64 [R1+0x628], R46 ;  /* 0x0006282e01007387 */ /* 0x0003e80000100a00 */
[----:B0-----:R-:W2:Y:S04]  /*708b0*/  LDL.LU R44, [R1+0x5a0] ;  /* 0x0005a000012c7983 */ /* 0x001ea80000300800 */
[----:B------:R-:W2:Y:S04]  /*708c0*/  LDL.LU R45, [R1+0x5a4] ;  /* 0x0005a400012d7983 */ /* 0x000ea80000300800 */
[----:B-1----:R-:W2:Y:S04]  /*708d0*/  LDL.LU R46, [R1+0x5a8] ;  /* 0x0005a800012e7983 */ /* 0x002ea80000300800 */
[----:B------:R-:W2:Y:S04]  /*708e0*/  LDL.LU R47, [R1+0x5ac] ;  /* 0x0005ac00012f7983 */ /* 0x000ea80000300800 */
[----:B------:R-:W4:Y:S04]  /*708f0*/  LDL.LU R48, [R1+0x590] ;  /* 0x0005900001307983 */ /* 0x000f280000300800 */
[----:B------:R0:W-:Y:S04]  /*70900*/  STL.64 [R1+0x610], R24 ;  /* 0x0006101801007387 */ /* 0x0001e80000100a00 */
[----:B------:R1:W-:Y:S04]  /*70910*/  STL.64 [R1+0x618], R26 ;  /* 0x0006181a01007387 */ /* 0x0003e80000100a00 */
[----:B------:R-:W4:Y:S04]  /*70920*/  LDL.LU R49, [R1+0x594] ;  /* 0x0005940001317983 */ /* 0x000f280000300800 */
[----:B------:R-:W4:Y:S04]  /*70930*/  LDL.LU R50, [R1+0x598] ;  /* 0x0005980001327983 */ /* 0x000f280000300800 */
[----:B------:R-:W4:Y:S01]  /*70940*/  LDL.LU R51, [R1+0x59c] ;  /* 0x00059c0001337983 */ /* 0x000f220000300800 */
[C---:B------:R-:W-:Y:S03]  /*70950*/  HMMA.16816.F32.BF16 R28, R8.reuse, R28, R52 ;  /* 0x0000001c081c723c */ /* 0x040fe60000041834 */
[----:B0-----:R-:W2:Y:S04]  /*70960*/  LDL.LU R24, [R1+0x550] ;  /* 0x0005500001187983 */ /* 0x001ea80000300800 */
[----:B------:R-:W2:Y:S04]  /*70970*/  LDL.LU R25, [R1+0x554] ;  /* 0x0005540001197983 */ /* 0x000ea80000300800 */
[----:B-1----:R-:W2:Y:S04]  /*70980*/  LDL.LU R26, [R1+0x558] ;  /* 0x00055800011a7983 */ /* 0x002ea80000300800 */
[----:B------:R-:W2:Y:S04]  /*70990*/  LDL.LU R27, [R1+0x55c] ;  /* 0x00055c00011b7983 */ /* 0x000ea80000300800 */
        /* <DEDUP_REMOVED lines=22> */
[----:B------:R0:W-:Y:S04]  /*70b00*/  STL.64 [R1+0x3650], R30 ;  /* 0x0036501e01007387 */ /* 0x0001e80000100a00 */
[----:B------:R-:W3:Y:S04]  /*70b10*/  LDL.LU R28, [R1+0x560] ;  /* 0x00056000011c7983 */ /* 0x000ee80000300800 */
[----:B------:R-:W3:Y:S04]  /*70b20*/  LDL.LU R29, [R1+0x564] ;  /* 0x00056400011d7983 */ /* 0x000ee80000300800 */
[----:B0-----:R-:W3:Y:S04]  /*70b30*/  LDL.LU R30, [R1+0x568] ;  /* 0x00056800011e7983 */ /* 0x001ee80000300800 */
[----:B------:R-:W3:Y:S01]  /*70b40*/  LDL.LU R31, [R1+0x56c] ;  /* 0x00056c00011f7983 */ /* 0x000ee20000300800 */
        /* <DEDUP_REMOVED lines=27> */
[----:B------:R-:W4:Y:S04]  /*70d00*/  LDL.LU.64 R44, [R1+0x36f8] ;  /* 0x0036f800012c7983 */ /* 0x000f280000300a00 */
        /* <DEDUP_REMOVED lines=9> */
[----:B0-----:R-:W4:Y:S04]  /*70da0*/  LDL.LU.64 R50, [R1+0x36f0] ;  /* 0x0036f00001327983 */ /* 0x001f280000300a00 */
[----:B------:R-:W4:Y:S01]  /*70db0*/  LDL.LU.64 R48, [R1+0x36e8] ;  /* 0x0036e80001307983 */ /* 0x000f220000300a00 */
[C---:B---3--:R-:W-:Y:S03]  /*70dc0*/  HMMA.16816.F32.BF16 R36, R8.reuse, R52, R36 ;  /* 0x000000340824723c */ /* 0x048fe60000041824 */
[----:B--2---:R-:W-:Y:S05]  /*70dd0*/  STL.64 [R1+0x3660], R46 ;  /* 0x0036602e01007387 */ /* 0x004fea0000100a00 */
[C---:B----4-:R-:W-:Y:S08]  /*70de0*/  HMMA.16816.F32.BF16 R40, R8.reuse, R48, R40 ;  /* 0x000000300828723c */ /* 0x050ff00000041828 */
[----:B------:R-:W-:Y:S01]  /*70df0*/  HMMA.16816.F32.BF16 R8, R8, R56, R32 ;  /* 0x000000380808723c */ /* 0x000fe20000041820 */
[----:B------:R-:W-:Y:S10]  /*70e00*/  STL.64 [R1+0x35a8], R50 ;  /* 0x0035a83201007387 */ /* 0x000ff40000100a00 */
[----:B------:R-:W-:Y:S04]  /*70e10*/  STL.64 [R1+0x580], R40 ;  /* 0x0005802801007387 */ /* 0x000fe80000100a00 */
[----:B------:R-:W-:Y:S04]  /*70e20*/  STL.64 [R1+0x588], R42 ;  /* 0x0005882a01007387 */ /* 0x000fe80000100a00 */
[----:B------:R-:W-:Y:S04]  /*70e30*/  STL.64 [R1+0x3668], R54 ;  /* 0x0036683601007387 */ /* 0x000fe80000100a00 */
[----:B------:R-:W-:Y:S04]  /*70e40*/  STL.64 [R1+0x570], R36 ;  /* 0x0005702401007387 */ /* 0x000fe80000100a00 */
[----:B------:R-:W-:Y:S04]  /*70e50*/  STL.64 [R1+0x578], R38 ;  /* 0x0005782601007387 */ /* 0x000fe80000100a00 */
[----:B------:R0:W-:Y:S04]  /*70e60*/  STL.64 [R1+0x3558], R58 ;  /* 0x0035583a01007387 */ /* 0x0001e80000100a00 */
[----:B0-----:R-:W2:Y:S04]  /*70e70*/  LDL R58, [R1+0xa8] ;  /* 0x0000a800013a7983 */ /* 0x001ea80000100800 */
[----:B------:R-:W-:Y:S04]  /*70e80*/  STL.64 [R1+0x180], R8 ;  /* 0x0001800801007387 */ /* 0x000fe80000100a00 */
[----:B------:R0:W-:Y:S04]  /*70e90*/  STL.64 [R1+0x188], R10 ;  /* 0x0001880a01007387 */ /* 0x0001e80000100a00 */
[----:B------:R-:W2:Y:S01]  /*70ea0*/  LDL R59, [R1+0xac] ;  /* 0x0000ac00013b7983 */ /* 0x000ea20000100800 */
[C---:B0-----:R-:W-:Y:S03]  /*70eb0*/  HMMA.16816.F32.BF16 R8, R4.reuse, R22, R28 ;  /* 0x000000160408723c */ /* 0x041fe6000004181c */
[----:B--2---:R-:W-:Y:S04]  /*70ec0*/  STL.64 [R1+0x3670], R58 ;  /* 0x0036703a01007387 */ /* 0x004fe80000100a00 */
[----:B------:R0:W-:Y:S04]  /*70ed0*/  STL.64 [R1+0x35d0], R22 ;  /* 0x0035d01601007387 */ /* 0x0001e80000100a00 */
[----:B------:R-:W2:Y:S08]  /*70ee0*/  LDL.LU R20, [R1+0xa60] ;  /* 0x000a600001147983 */ /* 0x000eb00000300800 */
[----:B------:R-:W-:Y:S04]  /*70ef0*/  STL.64 [R1+0x1550], R8 ;  /* 0x0015500801007387 */ /* 0x000fe80000100a00 */
[----:B------:R1:W-:Y:S04]  /*70f00*/  STL.64 [R1+0x1558], R10 ;  /* 0x0015580a01007387 */ /* 0x0003e80000100a00 */
[----:B------:R-:W2:Y:S04]  /*70f10*/  LDL.LU R21, [R1+0xa64] ;  /* 0x000a640001157983 */ /* 0x000ea80000300800 */
[----:B0-----:R-:W3:Y:S04]  /*70f20*/  LDL.LU R22, [R1+0xa68] ;  /* 0x000a680001167983 */ /* 0x001ee80000300800 */
[----:B------:R-:W3:Y:S01]  /*70f30*/  LDL.LU R23, [R1+0xa6c] ;  /* 0x000a6c0001177983 */ /* 0x000ee20000300800 */
[C---:B-1----:R-:W-:Y:S03]  /*70f40*/  HMMA.16816.F32.BF16 R8, R4.reuse, R18, R24 ;  /* 0x000000120408723c */ /* 0x042fe60000041818 */
[----:B---3--:R-:W-:Y:S04]  /*70f50*/  STL.64 [R1+0x3680], R22 ;  /* 0x0036801601007387 */ /* 0x008fe80000100a00 */
[----:B--2---:R0:W-:Y:S04]  /*70f60*/  STL.64 [R1+0x3678], R20 ;  /* 0x0036781401007387 */ /* 0x0041e80000100a00 */
[----:B------:R-:W2:Y:S08]  /*70f70*/  LDL.LU R24, [R1+0xa80] ;  /* 0x000a800001187983 */ /* 0x000eb00000300800 */
[----:B------:R-:W-:Y:S04]  /*70f80*/  STL.64 [R1+0x1530], R8 ;  /* 0x0015300801007387 */ /* 0x000fe80000100a00 */
[----:B------:R-:W-:Y:S04]  /*70f90*/  STL.64 [R1+0x1538], R10 ;  /* 0x0015380a01007387 */ /* 0x000fe80000100a00 */
[----:B------:R-:W2:Y:S04]  /*70fa0*/  LDL.LU R25, [R1+0xa84] ;  /* 0x000a840001197983 */ /* 0x000ea80000300800 */
[----:B------:R-:W3:Y:S04]  /*70fb0*/  LDL.LU R26, [R1+0xa88] ;  /* 0x000a8800011a7983 */ /* 0x000ee80000300800 */
[----:B------:R-:W3:Y:S04]  /*70fc0*/  LDL.LU R27, [R1+0xa8c] ;  /* 0x000a8c00011b7983 */ /* 0x000ee80000300800 */
[----:B---3--:R1:W-:Y:S04]  /*70fd0*/  STL.64 [R1+0x3690], R26 ;  /* 0x0036901a01007387 */ /* 0x0083e80000100a00 */
[----:B--2---:R-:W-:Y:S04]  /*70fe0*/  STL.64 [R1+0x3688], R24 ;  /* 0x0036881801007387 */ /* 0x004fe80000100a00 */
        /* <DEDUP_REMOVED lines=9> */
[----:B------:R-:W3:Y:S04]  /*71080*/  LDL R46, [R1+0xe8] ;  /* 0x0000e800012e7983 */ /* 0x000ee80000100800 */
[----:B------:R-:W3:Y:S04]  /*71090*/  LDL R47, [R1+0xec] ;  /* 0x0000ec00012f7983 */ /* 0x000ee80000100800 */
[----:B---3--:R-:W-:Y:S04]  /*710a0*/  STL.64 [R1+0x36b0], R46 ;  /* 0x0036b02e01007387 */ /* 0x008fe80000100a00 */
[----:B------:R-:W3:Y:S04]  /*710b0*/  LDL R58, [R1+0xf8] ;  /* 0x0000f800013a7983 */ /* 0x000ee80000100800 */
[----:B------:R-:W3:Y:S04]  /*710c0*/  LDL R59, [R1+0xfc] ;  /* 0x0000fc00013b7983 */ /* 0x000ee80000100800 */
[----:B---3--:R-:W-:Y:S04]  /*710d0*/  STL.64 [R1+0x36b8], R58 ;  /* 0x0036b83a01007387 */ /* 0x008fe80000100a00 */
[----:B0-----:R-:W3:Y:S04]  /*710e0*/  LDL.LU R20, [R1+0xab0] ;  /* 0x000ab00001147983 */ /* 0x001ee80000300800 */
[----:B------:R-:W3:Y:S04]  /*710f0*/  LDL.LU R21, [R1+0xab4] ;  /* 0x000ab40001157983 */ /* 0x000ee80000300800 */
[----:B------:R-:W4:Y:S04]  /*71100*/  LDL.LU R22, [R1+0xab8] ;  /* 0x000ab80001167983 */ /* 0x000f280000300800 */
[----:B------:R-:W4:Y:S04]  /*71110*/  LDL.LU R23, [R1+0xabc] ;  /* 0x000abc0001177983 */ /* 0x000f280000300800 */
[----:B----4-:R0:W-:Y:S04]  /*71120*/  STL.64 [R1+0x36c8], R22 ;  /* 0x0036c81601007387 */ /* 0x0101e80000100a00 */
[----:B---3--:R-:W-:Y:S04]  /*71130*/  STL.64 [R1+0x36c0], R20 ;  /* 0x0036c01401007387 */ /* 0x008fe80000100a00 */
[----:B-1----:R-:W3:Y:S04]  /*71140*/  LDL R26, [R1+0x108] ;  /* 0x00010800011a7983 */ /* 0x002ee80000100800 */
[----:B------:R-:W3:Y:S04]  /*71150*/  LDL R27, [R1+0x10c] ;  /* 0x00010c00011b7983 */ /* 0x000ee80000100800 */
[----:B---3--:R-:W-:Y:S04]  /*71160*/  STL.64 [R1+0x36d0], R26 ;  /* 0x0036d01a01007387 */ /* 0x008fe80000100a00 */
[----:B------:R-:W3:Y:S04]  /*71170*/  LDL.LU R28, [R1+0xac0] ;  /* 0x000ac000011c7983 */ /* 0x000ee80000300800 */
[----:B------:R-:W3:Y:S04]  /*71180*/  LDL.LU R29, [R1+0xac4] ;  /* 0x000ac400011d7983 */ /* 0x000ee80000300800 */
[----:B--2---:R-:W2:Y:S04]  /*71190*/  LDL.LU R30, [R1+0xac8] ;  /* 0x000ac800011e7983 */ /* 0x004ea80000300800 */
[----:B------:R-:W2:Y:S04]  /*711a0*/  LDL.LU R31, [R1+0xacc] ;  /* 0x000acc00011f7983 */ /* 0x000ea80000300800 */
[----:B--2---:R-:W-:Y:S04]  /*711b0*/  STL.64 [R1+0x36e0], R30 ;  /* 0x0036e01e01007387 */ /* 0x004fe80000100a00 */
[----:B---3--:R1:W-:Y:S04]  /*711c0*/  STL.64 [R1+0x36d8], R28 ;  /* 0x0036d81c01007387 */ /* 0x0083e80000100a00 */
[----:B------:R-:W2:Y:S04]  /*711d0*/  LDL R34, [R1+0x138] ;  /* 0x0001380001227983 */ /* 0x000ea80000100800 */
[----:B------:R-:W2:Y:S04]  /*711e0*/  LDL R35, [R1+0x13c] ;  /* 0x00013c0001237983 */ /* 0x000ea80000100800 */
[----:B0-----:R-:W3:Y:S04]  /*711f0*/  LDL R22, [R1+0x148] ;  /* 0x0001480001167983 */ /* 0x001ee80000100800 */
[----:B------:R-:W3:Y:S04]  /*71200*/  LDL R23, [R1+0x14c] ;  /* 0x00014c0001177983 */ /* 0x000ee80000100800 */
[----:B-1----:R-:W4:Y:S04]  /*71210*/  LDL.LU R28, [R1+0x540] ;  /* 0x00054000011c7983 */ /* 0x002f280000300800 */
[----:B------:R-:W4:Y:S04]  /*71220*/  LDL.LU R29, [R1+0x544] ;  /* 0x00054400011d7983 */ /* 0x000f280000300800 */
[----:B------:R-:W4:Y:S04]  /*71230*/  LDL.LU R30, [R1+0x548] ;  /* 0x00054800011e7983 */ /* 0x000f280000300800 */
[----:B------:R-:W4:Y:S04]  /*71240*/  LDL.LU R31, [R1+0x54c] ;  /* 0x00054c00011f7983 */ /* 0x000f280000300800 */
[----:B------:R-:W3:Y:S04]  /*71250*/  LDL.LU R24, [R1+0x530] ;  /* 0x0005300001187983 */ /* 0x000ee80000300800 */
[----:B------:R-:W3:Y:S04]  /*71260*/  LDL.LU R25, [R1+0x534] ;  /* 0x0005340001197983 */ /* 0x000ee80000300800 */
[----:B------:R-:W3:Y:S04]  /*71270*/  LDL.LU R26, [R1+0x538] ;  /* 0x00053800011a7983 */ /* 0x000ee80000300800 */
[----:B------:R-:W3:Y:S04]  /*71280*/  LDL.LU R27, [R1+0x53c] ;  /* 0x00053c00011b7983 */ /* 0x000ee80000300800 */
[----:B------:R-:W2:Y:S04]  /*71290*/  LDL.LU R40, [R1+0x520] ;  /* 0x0005200001287983 */ /* 0x000ea80000300800 */
[----:B------:R-:W2:Y:S04]  /*712a0*/  LDL.LU R41, [R1+0x524] ;  /* 0x0005240001297983 */ /* 0x000ea80000300800 */
[----:B------:R-:W2:Y:S04]  /*712b0*/  LDL.LU R42, [R1+0x528] ;  /* 0x00052800012a7983 */ /* 0x000ea80000300800 */
[----:B------:R-:W2:Y:S04]  /*712c0*/  LDL.LU R43, [R1+0x52c] ;  /* 0x00052c00012b7983 */ /* 0x000ea80000300800 */
[----:B------:R-:W2:Y:S04]  /*712d0*/  LDL R10, [R1+0x118] ;  /* 0x00011800010a7983 */ /* 0x000ea80000100800 */
[----:B------:R-:W2:Y:S04]  /*712e0*/  LDL R11, [R1+0x11c] ;  /* 0x00011c00010b7983 */ /* 0x000ea80000100800 */
        /* <DEDUP_REMOVED lines=18> */
[----:B------:R0:W-:Y:S04]  /*71410*/  STL.64 [R1+0x3548], R18 ;  /* 0x0035481201007387 */ /* 0x0001e80000100a00 */
[----:B0-----:R-:W2:Y:S04]  /*71420*/  LDL R18, [R1+0xb8] ;  /* 0x0000b80001127983 */ /* 0x001ea80000100800 */
[----:B------:R-:W2:Y:S01]  /*71430*/  LDL R19, [R1+0xbc] ;  /* 0x0000bc0001137983 */ /* 0x000ea20000100800 */
[----:B------:R-:W0:Y:S01]  /*71440*/  S2R R61, SR_TID.X ;  /* 0x00000000003d7919 */ /* 0x000e220000002100 */
[C---:B----4-:R-:W-:Y:S08]  /*71450*/  HMMA.16816.F32.BF16 R28, R4.reuse, R14, R28 ;  /* 0x0000000e041c723c */ /* 0x050ff0000004181c */
[C---:B---3--:R-:W-:Y:S11]  /*71460*/  HMMA.16816.F32.BF16 R20, R4.reuse, R22, R24 ;  /* 0x000000160414723c */ /* 0x048ff60000041818 */
[----:B------:R-:W-:Y:S04]  /*71470*/  STL.64 [R1+0x1500], R28 ;  /* 0x0015001c01007387 */ /* 0x000fe80000100a00 */
[----:B------:R1:W-:Y:S04]  /*71480*/  STL.64 [R1+0x1508], R30 ;  /* 0x0015081e01007387 */ /* 0x0003e80000100a00 */
[----:B-1----:R-:W3:Y:S04]  /*71490*/  LDL.LU.64 R30, [R1+0x36e0] ;  /* 0x0036e000011e7983 */ /* 0x002ee80000300a00 */
[----:B------:R-:W3:Y:S04]  /*714a0*/  LDL.LU.64 R28, [R1+0x36d8] ;  /* 0x0036d800011c7983 */ /* 0x000ee80000300a00 */
[----:B------:R1:W-:Y:S04]  /*714b0*/  STL.64 [R1+0x3550], R14 ;  /* 0x0035500e01007387 */ /* 0x0003e80000100a00 */
[----:B------:R-:W4:Y:S04]  /*714c0*/  LDL.LU R12, [R1+0xa70] ;  /* 0x000a7000010c7983 */ /* 0x000f280000300800 */
[----:B------:R-:W4:Y:S04]  /*714d0*/  LDL.LU R13, [R1+0xa74] ;  /* 0x000a7400010d7983 */ /* 0x000f280000300800 */
[----:B-1----:R-:W4:Y:S04]  /*714e0*/  LDL.LU R14, [R1+0xa78] ;  /* 0x000a7800010e7983 */ /* 0x002f280000300800 */
[----:B------:R-:W4:Y:S04]  /*714f0*/  LDL.LU R15, [R1+0xa7c] ;  /* 0x000a7c00010f7983 */ /* 0x000f280000300800 */
[----:B------:R-:W3:Y:S01]  /*71500*/  LDL.LU.64 R26, [R1+0x36d0] ;  /* 0x0036d000011a7983 */ /* 0x000ee20000300a00 */
[C---:B--2---:R-:W-:Y:S08]  /*71510*/  HMMA.16816.F32.BF16 R40, R4.reuse, R34, R40 ;  /* 0x000000220428723c */ /* 0x044ff00000041828 */
[----:B------:R-:W-:Y:S01]  /*71520*/  HMMA.16816.F32.BF16 R44, R4, R46, R56 ;  /* 0x0000002e042c723c */ /* 0x000fe20000041838 */
[----:B0-----:R-:W-:-:S07]  /*71530*/  LOP3.LUT R3, R61, 0x7, RZ, 0xc0, !PT ;  /* 0x000000073d037812 */ /* 0x001fce00078ec0ff */
[----:B------:R-:W-:Y:S01]  /*71540*/  HMMA.16816.F32.BF16 R8, R4, R10, R36 ;  /* 0x0000000a0408723c */ /* 0x000fe20000041824 */
[----:B------:R-:W-:Y:S04]  /*71550*/  STL.64 [R1+0x14d0], R20 ;  /* 0x0014d01401007387 */ /* 0x000fe80000100a00 */
[----:B------:R0:W-:Y:S01]  /*71560*/  STL.64 [R1+0x14d8], R22 ;  /* 0x0014d81601007387 */ /* 0x0001e20000100a00 */
[----:B------:R-:W-:Y:S02]  /*71570*/  IMAD.SHL.U32 R60, R61, 0x80, RZ ;  /* 0x000000803d3c7824 */ /* 0x000fe400078e00ff */
[----:B------:R-:W-:Y:S02]  /*71580*/  IMAD R3, R3, 0x110, RZ ;  /* 0x0000011003037824 */ /* 0x000fe400078e02ff */
[----:B------:R-:W-:Y:S01]  /*71590*/  IMAD.SHL.U32 R61, R61, 0x2, RZ ;  /* 0x000000023d3d7824 */ /* 0x000fe200078e00ff */
[----:B0-----:R-:W2:Y:S04]  /*715a0*/  LDL.LU.64 R22, [R1+0x36c8] ;  /* 0x0036c80001167983 */ /* 0x001ea80000300a00 */
[----:B------:R-:W2:Y:S04]  /*715b0*/  LDL.LU.64 R20, [R1+0x36c0] ;  /* 0x0036c00001147983 */ /* 0x000ea80000300a00 */
[----:B------:R-:W2:Y:S04]  /*715c0*/  LDL R34, [R1+0x88] ;  /* 0x0000880001227983 */ /* 0x000ea80000100800 */
[----:B------:R0:W-:Y:S04]  /*715d0*/  STL.64 [R1+0x14a0], R40 ;  /* 0x0014a02801007387 */ /* 0x0001e80000100a00 */
[----:B------:R1:W-:Y:S04]  /*715e0*/  STL.64 [R1+0x14a8], R42 ;  /* 0x0014a82a01007387 */ /* 0x0003e80000100a00 */
[----:B------:R-:W2:Y:S01]  /*715f0*/  LDL R35, [R1+0x8c] ;  /* 0x00008c0001237983 */ /* 0x000ea20000100800 */
[----:B------:R-:W-:-:S04]  /*71600*/  LOP3.LUT R61, R3, 0x10, R61, 0x78, !PT ;  /* 0x00000010033d7812 */ /* 0x000fc800078e783d */
[----:B------:R-:W-:Y:S01]  /*71610*/  LOP3.LUT R61, R61, 0x800, R60, 0xf8, !PT ;  /* 0x000008003d3d7812 */ /* 0x000fe200078ef83c */
[----:B0-----:R-:W2:Y:S04]  /*71620*/  LDL.LU R40, [R1+0xa40] ;  /* 0x000a400001287983 */ /* 0x001ea80000300800 */
[----:B------:R-:W2:Y:S04]  /*71630*/  LDL.LU R41, [R1+0xa44] ;  /* 0x000a440001297983 */ /* 0x000ea80000300800 */
[----:B-1----:R-:W2:Y:S04]  /*71640*/  LDL.LU R42, [R1+0xa48] ;  /* 0x000a4800012a7983 */ /* 0x002ea80000300800 */
[----:B------:R-:W2:Y:S04]  /*71650*/  LDL.LU R43, [R1+0xa4c] ;  /* 0x000a4c00012b7983 */ /* 0x000ea80000300800 */
[----:B------:R-:W2:Y:S04]  /*71660*/  LDL.LU.64 R58, [R1+0x36b8] ;  /* 0x0036b800013a7983 */ /* 0x000ea80000300a00 */
[----:B------:R-:W-:Y:S04]  /*71670*/  STL.64 [R1+0x1470], R44 ;  /* 0x0014702c01007387 */ /* 0x000fe80000100a00 */
[----:B------:R0:W-:Y:S01]  /*71680*/  STL.64 [R1+0x1478], R46 ;  /* 0x0014782e01007387 */ /* 0x0001e20000100a00 */
[----:B------:R-:W-:-:S03]  /*71690*/  LOP3.LUT R61, R61, 0x20, RZ, 0x3c, !PT ;  /* 0x000000203d3d7812 */ /* 0x000fc600078e3cff */
[----:B0-----:R-:W4:Y:S04]  /*716a0*/  LDL.LU.64 R46, [R1+0x36b0] ;  /* 0x0036b000012e7983 */ /* 0x001f280000300a00 */
[----:B------:R-:W4:Y:S04]  /*716b0*/  LDL.LU.64 R38, [R1+0x36a8] ;  /* 0x0036a80001267983 */ /* 0x000f280000300a00 */
[----:B------:R-:W4:Y:S04]  /*716c0*/  LDL.LU.64 R36, [R1+0x36a0] ;  /* 0x0036a00001247983 */ /* 0x000f280000300a00 */
[----:B------:R-:W-:Y:S04]  /*716d0*/  STL.64 [R1+0x1450], R8 ;  /* 0x0014500801007387 */ /* 0x000fe80000100a00 */
[----:B------:R-:W-:Y:S04]  /*716e0*/  STL.64 [R1+0x1458], R10 ;  /* 0x0014580a01007387 */ /* 0x000fe80000100a00 */
[----:B------:R-:W0:Y:S04]  /*716f0*/  LDSM.16.MT88.4 R8, [R61+UR5+0xb000] ;  /* 0x00b000053d08783b */ /* 0x000e280008004200 */
[----:B0-----:R0:W-:Y:S04]  /*71700*/  STL.64 [R1+0x3568], R10 ;  /* 0x0035680a01007387 */ /* 0x0011e80000100a00 */
[----:B------:R-:W-:Y:S04]  /*71710*/  STL.64 [R1+0x3560], R8 ;  /* 0x0035600801007387 */ /* 0x000fe80000100a00 */
[----:B0-----:R-:W4:Y:S04]  /*71720*/  LDL R10, [R1+0xc8] ;  /* 0x0000c800010a7983 */ /* 0x001f280000100800 */
[----:B------:R-:W4:Y:S01]  /*71730*/  LDL R11, [R1+0xcc] ;  /* 0x0000cc00010b7983 */ /* 0x000f220000100800 */
[----:B---3--:R-:W-:Y:S03]  /*71740*/  HMMA.16816.F32.BF16 R24, R4, R26, R28 ;  /* 0x0000001a0418723c */ /* 0x008fe6000004181c */
[----:B------:R-:W3:-:S15]  /*71750*/  LDL.LU.64 R30, [R1+0x3698] ;  /* 0x00369800011e7983 */ /* 0x000ede0000300a00 */
[----:B------:R-:W-:Y:S01]  /*71760*/  NOP ;  /* 0x0000000000007918 */ /* 0x000fe20000000000 */
[----:B------:R-:W-:Y:S04]  /*71770*/  STL.64 [R1+0x1320], R24 ;  /* 0x0013201801007387 */ /* 0x000fe80000100a00 */
[----:B------:R0:W-:Y:S04]  /*71780*/  STL.64 [R1+0x1328], R26 ;  /* 0x0013281a01007387 */ /* 0x0001e80000100a00 */
[----:B0-----:R-:W3:Y:S04]  /*71790*/  LDL.LU.64 R26, [R1+0x3690] ;  /* 0x00369000011a7983 */ /* 0x001ee80000300a00 */
[----:B------:R-:W3:Y:S01]  /*717a0*/  LDL.LU.64 R24, [R1+0x3688] ;  /* 0x0036880001187983 */ /* 0x000ee20000300a00 */
[C---:B--2---:R-:W-:Y:S03]  /*717b0*/  HMMA.16816.F32.BF16 R56, R4.reuse, R58, R20 ;  /* 0x0000003a0438723c */ /* 0x044fe60000041814 */
[----:B------:R-:W2:Y:S04]  /*717c0*/  LDL.LU.64 R22, [R1+0x3680] ;  /* 0x0036800001167983 */ /* 0x000ea80000300a00 */
[----:B------:R-:W2:Y:S01]  /*717d0*/  LDL.LU.64 R20, [R1+0x3678] ;  /* 0x0036780001147983 */ /* 0x000ea20000300a00 */
[C---:B----4-:R-:W-:Y:S11]  /*717e0*/  HMMA.16816.F32.BF16 R44, R4.reuse, R46, R52 ;  /* 0x0000002e042c723c */ /* 0x050ff60000041834 */
[----:B------:R-:W-:Y:S04]  /*717f0*/  STL.64 [R1+0x1300], R56 ;  /* 0x0013003801007387 */ /* 0x000fe80000100a00 */
[----:B------:R0:W-:Y:S04]  /*71800*/  STL.64 [R1+0x1308], R58 ;  /* 0x0013083a01007387 */ /* 0x0001e80000100a00 */
[----:B0-----:R-:W2:Y:S04]  /*71810*/  LDL.LU.64 R58, [R1+0x3670] ;  /* 0x00367000013a7983 */ /* 0x001ea80000300a00 */
[----:B------:R-:W4:Y:S04]  /*71820*/  LDL.LU.64 R54, [R1+0x3668] ;  /* 0x0036680001367983 */ /* 0x000f280000300a00 */
[----:B------:R-:W-:Y:S04]  /*71830*/  STL.64 [R1+0x12d0], R44 ;  /* 0x0012d02c01007387 */ /* 0x000fe80000100a00 */
[----:B------:R0:W-:Y:S04]  /*71840*/  STL.64 [R1+0x12d8], R46 ;  /* 0x0012d82e01007387 */ /* 0x0001e80000100a00 */
[----:B0-----:R-:W4:Y:S01]  /*71850*/  LDL.LU.64 R46, [R1+0x3660] ;  /* 0x00366000012e7983 */ /* 0x001f220000300a00 */
[----:B---3--:R-:W-:Y:S03]  /*71860*/  HMMA.16816.F32.BF16 R28, R4, R30, R36 ;  /* 0x0000001e041c723c */ /* 0x008fe60000041824 */
[----:B------:R-:W3:-:S15]  /*71870*/  LDL.LU.64 R38, [R1+0x3658] ;  /* 0x0036580001267983 */ /* 0x000ede0000300a00 */
[----:B------:R-:W-:Y:S01]  /*71880*/  NOP ;  /* 0x0000000000007918 */ /* 0x000fe20000000000 */
[----:B------:R-:W-:Y:S04]  /*71890*/  STL.64 [R1+0x12a0], R28 ;  /* 0x0012a01c01007387 */ /* 0x000fe80000100a00 */
[----:B------:R0:W-:Y:S04]  /*718a0*/  STL.64 [R1+0x12a8], R30 ;  /* 0x0012a81e01007387 */ /* 0x0001e80000100a00 */
[----:B0-----:R-:W3:Y:S01]  /*718b0*/  LDL.LU.64 R30, [R1+0x3650] ;  /* 0x00365000011e7983 */ /* 0x001ee20000300a00 */
[C---:B------:R-:W-:Y:S03]  /*718c0*/  HMMA.16816.F32.BF16 R8, R4.reuse, R10, R24 ;  /* 0x0000000a0408723c */ /* 0x040fe60000041818 */
[----:B------:R-:W3:Y:S05]  /*718d0*/  LDL.LU.64 R26, [R1+0x3648] ;  /* 0x00364800011a7983 */ /* 0x000eea0000300a00 */
[C---:B------:R-:W-:Y:S11]  /*718e0*/  HMMA.16816.F32.BF16 R12, R4.reuse, R18, R12 ;  /* 0x00000012040c723c */ /* 0x040ff6000004180c */
[----:B------:R-:W-:Y:S04]  /*718f0*/  STL.64 [R1+0xac0], R8 ;  /* 0x000ac00801007387 */ /* 0x000fe80000100a00 */
[----:B------:R2:W-:Y:S02]  /*71900*/  STL.64 [R1+0xac8], R10 ;  /* 0x000ac80a01007387 */ /* 0x0005e40000100a00 */
[----:B--2---:R-:W-:Y:S02]  /*71910*/  HMMA.16816.F32.BF16 R8, R4, R58, R20 ;  /* 0x0000003a0408723c */ /* 0x004fe40000041814 */
[----:B------:R-:W-:Y:S04]  /*71920*/  STL.64 [R1+0xab0], R12 ;  /* 0x000ab00c01007387 */ /* 0x000fe80000100a00 */
[----:B------:R0:W-:-:S13]  /*71930*/  STL.64 [R1+0xab8], R14 ;  /* 0x000ab80e01007387 */ /* 0x0001da0000100a00 */
[----:B------:R-:W-:Y:S01]  /*71940*/  STL.64 [R1+0xaa0], R8 ;  /* 0x000aa00801007387 */ /* 0x000fe20000100a00 */
[----:B------:R-:W-:Y:S02]  /*71950*/  IMAD.MOV.U32 R37, RZ, RZ, R11 ;  /* 0x000000ffff257224 */ /* 0x000fe400078e000b */
[----:B------:R-:W-:Y:S02]  /*71960*/  IMAD.MOV.U32 R36, RZ, RZ, R9 ;  /* 0x000000ffff247224 */ /* 0x000fe400078e0009 */
[----:B------:R-:W-:Y:S01]  /*71970*/  IMAD.MOV.U32 R29, RZ, RZ, R10 ;  /* 0x000000ffff1d7224 */ /* 0x000fe200078e000a */
[----:B------:R3:W-:Y:S01]  /*71980*/  STL.64 [R1+0xaa8], R10 ;  /* 0x000aa80a01007387 */ /* 0x0007e20000100a00 */
[----:B------:R-:W-:Y:S01]  /*71990*/  IMAD.MOV.U32 R28, RZ, RZ, R8 ;  /* 0x000000ffff1c7224 */ /* 0x000fe200078e0008 */
[C---:B0-----:R-:W-:Y:S08]  /*719a0*/  HMMA.16816.F32.BF16 R12, R4.reuse, R34, R40 ;  /* 0x00000022040c723c */ /* 0x041ff00000041828 */
[----:B---3--:R-:W-:Y:S01]  /*719b0*/  HMMA.16816.F32.BF16 R8, R4, R26, R48 ;  /* 0x0000001a0408723c */ /* 0x008fe20000041830 */
[----:B------:R-:W-:Y:S04]  /*719c0*/  STL.64 [R1+0x35c0], R30 ;  /* 0x0035c01e01007387 */ /* 0x000fe80000100a00 */
[----:B------:R-:W-:Y:S04]  /*719d0*/  STL.64 [R1+0x35b8], R28 ;  /* 0x0035b81c01007387 */ /* 0x000fe80000100a00 */
[----:B------:R-:W-:Y:S04]  /*719e0*/  STL.64 [R1+0x35a0], R38 ;  /* 0x0035a02601007387 */ /* 0x000fe80000100a00 */
[----:B------:R-:W-:Y:S06]  /*719f0*/  STL.64 [R1+0x3598], R36 ;  /* 0x0035982401007387 */ /* 0x000fec0000100a00 */
[----:B------:R-:W-:-:S02]  /*71a00*/  IMAD.MOV.U32 R45, RZ, RZ, R10 ;  /* 0x000000ffff2d7224 */ /* 0x000fc400078e000a */
[----:B------:R-:W-:Y:S02]  /*71a10*/  IMAD.MOV.U32 R44, RZ, RZ, R8 ;  /* 0x000000ffff2c7224 */ /* 0x000fe400078e0008 */
[----:B------:R-:W-:Y:S02]  /*71a20*/  IMAD.MOV.U32 R53, RZ, RZ, R11 ;  /* 0x000000ffff357224 */ /* 0x000fe400078e000b */
[----:B------:R-:W-:Y:S01]  /*71a30*/  IMAD.MOV.U32 R52, RZ, RZ, R9 ;  /* 0x000000ffff347224 */ /* 0x000fe200078e0009 */
[----:B------:R0:W-:Y:S04]  /*71a40*/  STL.64 [R1+0xa90], R8 ;  /* 0x000a900801007387 */ /* 0x0001e80000100a00 */
[----:B------:R1:W-:Y:S04]  /*71a50*/  STL.64 [R1+0xa98], R10 ;  /* 0x000a980a01007387 */ /* 0x0003e80000100a00 */
[----:B----4-:R-:W-:Y:S04]  /*71a60*/  STL.64 [R1+0x35f0], R46 ;  /* 0x0035f02e01007387 */ /* 0x010fe80000100a00 */
[----:B------:R-:W-:Y:S04]  /*71a70*/  STL.64 [R1+0x35e8], R44 ;  /* 0x0035e82c01007387 */ /* 0x000fe80000100a00 */
[----:B------:R2:W-:Y:S04]  /*71a80*/  STL.64 [R1+0x35e0], R54 ;  /* 0x0035e03601007387 */ /* 0x0005e80000100a00 */
[----:B------:R-:W-:Y:S04]  /*71a90*/  STL.64 [R1+0x35d8], R52 ;  /* 0x0035d83401007387 */ /* 0x000fe80000100a00 */
[----:B------:R-:W-:Y:S04]  /*71aa0*/  STL.64 [R1+0x35c8], R26 ;  /* 0x0035c81a01007387 */ /* 0x000fe80000100a00 */
[----:B0-----:R-:W3:Y:S04]  /*71ab0*/  LDL.LU R8, [R1+0x9a0] ;  /* 0x0009a00001087983 */ /* 0x001ee80000300800 */
[----:B------:R-:W-:Y:S04]  /*71ac0*/  STL.64 [R1+0xa80], R12 ;  /* 0x000a800c01007387 */ /* 0x000fe80000100a00 */
[----:B------:R-:W-:Y:S04]  /*71ad0*/  STL.64 [R1+0xa88], R14 ;  /* 0x000a880e01007387 */ /* 0x000fe80000100a00 */
[----:B------:R-:W3:Y:S04]  /*71ae0*/  LDL.LU R9, [R1+0x9a4] ;  /* 0x0009a40001097983 */ /* 0x000ee80000300800 */
[----:B-1----:R-:W4:Y:S04]  /*71af0*/  LDL.LU R10, [R1+0x9a8] ;  /* 0x0009a800010a7983 */ /* 0x002f280000300800 */
[----:B------:R-:W4:Y:S04]  /*71b00*/  LDL.LU R11, [R1+0x9ac] ;  /* 0x0009ac00010b7983 */ /* 0x000f280000300800 */
[----:B----4-:R0:W-:Y:S04]  /*71b10*/  STL.64 [R1+0x3600], R10 ;  /* 0x0036000a01007387 */ /* 0x0101e80000100a00 */
[----:B---3--:R-:W-:Y:S04]  /*71b20*/  STL.64 [R1+0x35f8], R8 ;  /* 0x0035f80801007387 */ /* 0x008fe80000100a00 */
[----:B------:R-:W3:Y:S04]  /*71b30*/  LDL.LU R20, [R1+0x9f0] ;  /* 0x0009f00001147983 */ /* 0x000ee80000300800 */
[----:B------:R-:W3:Y:S04]  /*71b40*/  LDL.LU R21, [R1+0x9f4] ;  /* 0x0009f40001157983 */ /* 0x000ee80000300800 */
[----:B------:R-:W4:Y:S04]  /*71b50*/  LDL.LU R22, [R1+0x9f8] ;  /* 0x0009f80001167983 */ /* 0x000f280000300800 */
[----:B------:R-:W4:Y:S04]  /*71b60*/  LDL.LU R23, [R1+0x9fc] ;  /* 0x0009fc0001177983 */ /* 0x000f280000300800 */
[----:B----4-:R-:W-:Y:S04]  /*71b70*/  STL.64 [R1+0x3610], R22 ;  /* 0x0036101601007387 */ /* 0x010fe80000100a00 */
[----:B---3--:R1:W-:Y:S04]  /*71b80*/  STL.64 [R1+0x3608], R20 ;  /* 0x0036081401007387 */ /* 0x0083e80000100a00 */
[----:B--2---:R-:W2:Y:S04]  /*71b90*/  LDL R54, [R1+0x48] ;  /* 0x0000480001367983 */ /* 0x004ea80000100800 */
[----:B------:R-:W2:Y:S04]  /*71ba0*/  LDL R55, [R1+0x4c] ;  /* 0x00004c0001377983 */ /* 0x000ea80000100800 */
[----:B--2---:R-:W-:Y:S04]  /*71bb0*/  STL.64 [R1+0x3618], R54 ;  /* 0x0036183601007387 */ /* 0x004fe80000100a00 */
[----:B0-----:R-:W2:Y:S04]  /*71bc0*/  LDL R10, [R1+0x58] ;  /* 0x00005800010a7983 */ /* 0x001ea80000100800 */
[----:B------:R-:W2:Y:S04]  /*71bd0*/  LDL R11, [R1+0x5c] ;  /* 0x00005c00010b7983 */ /* 0x000ea80000100800 */
[----:B--2---:R0:W-:Y:S04]  /*71be0*/  STL.64 [R1+0x3620], R10 ;  /* 0x0036200a01007387 */ /* 0x0041e80000100a00 */
[----:B-1----:R-:W2:Y:S04]  /*71bf0*/  LDL.LU R20, [R1+0xa10] ;  /* 0x000a100001147983 */ /* 0x002ea80000300800 */
[----:B------:R-:W2:Y:S04]  /*71c00*/  LDL.LU R21, [R1+0xa14] ;  /* 0x000a140001157983 */ /* 0x000ea80000300800 */
[----:B------:R-:W3:Y:S04]  /*71c10*/  LDL.LU R22, [R1+0xa18] ;  /* 0x000a180001167983 */ /* 0x000ee80000300800 */
[----:B------:R-:W3:Y:S04]  /*71c20*/  LDL.LU R23, [R1+0xa1c] ;  /* 0x000a1c0001177983 */ /* 0x000ee80000300800 */
[----:B---3--:R1:W-:Y:S04]  /*71c30*/  STL.64 [R1+0x3630], R22 ;  /* 0x0036301601007387 */ /* 0x0083e80000100a00 */
[----:B--2---:R-:W-:Y:S04]  /*71c40*/  STL.64 [R1+0x3628], R20 ;  /* 0x0036281401007387 */ /* 0x004fe80000100a00 */
[----:B------:R-:W2:Y:S04]  /*71c50*/  LDL.LU R8, [R1+0xa20] ;  /* 0x000a200001087983 */ /* 0x000ea80000300800 */
[----:B------:R-:W2:Y:S04]  /*71c60*/  LDL.LU R9, [R1+0xa24] ;  /* 0x000a240001097983 */ /* 0x000ea80000300800 */
[----:B0-----:R-:W3:Y:S04]  /*71c70*/  LDL.LU R10, [R1+0xa28] ;  /* 0x000a2800010a7983 */ /* 0x001ee80000300800 */
[----:B------:R-:W3:Y:S04]  /*71c80*/  LDL.LU R11, [R1+0xa2c] ;  /* 0x000a2c00010b7983 */ /* 0x000ee80000300800 */
[----:B---3--:R-:W-:Y:S04]  /*71c90*/  STL.64 [R1+0x3640], R10 ;  /* 0x0036400a01007387 */ /* 0x008fe80000100a00 */
[----:B--2---:R0:W-:Y:S04]  /*71ca0*/  STL.64 [R1+0x3638], R8 ;  /* 0x0036380801007387 */ /* 0x0041e80000100a00 */
[----:B-1----:R-:W2:Y:S04]  /*71cb0*/  LDL R22, [R1+0x78] ;  /* 0x0000780001167983 */ /* 0x002ea80000100800 */
[----:B------:R-:W2:Y:S04]  /*71cc0*/  LDL R23, [R1+0x7c] ;  /* 0x00007c0001177983 */ /* 0x000ea80000100800 */
        /* <DEDUP_REMOVED lines=9> */
[----:B------:R-:W3:Y:S04]  /*71d60*/  LDL.64 R18, [R1+0x38] ;  /* 0x0000380001127983 */ /* 0x000ee80000100a00 */
[----:B------:R-:W3:Y:S04]  /*71d70*/  LDL R34, [R1+0x8] ;  /* 0x0000080001227983 */ /* 0x000ee80000100800 */
[----:B------:R-:W3:Y:S04]  /*71d80*/  LDL R35, [R1+0xc] ;  /* 0x00000c0001237983 */ /* 0x000ee80000100800 */
        /* <DEDUP_REMOVED lines=22> */
[----:B--2---:R-:W-:Y:S03]  /*71ef0*/  HMMA.16816.F32.BF16 R20, R4, R22, R8 ;  /* 0x000000160414723c */ /* 0x004fe60000041808 */
[----:B------:R-:W3:Y:S04]  /*71f00*/  LDL.LU.64 R10, [R1+0x3640] ;  /* 0x00364000010a7983 */ /* 0x000ee80000300a00 */
[----:B------:R-:W3:-:S12]  /*71f10*/  LDL.LU.64 R8, [R1+0x3638] ;  /* 0x0036380001087983 */ /* 0x000ed80000300a00 */
        /* <DEDUP_REMOVED lines=8> */
[----:B0-----:R-:W2:Y:S01]  /*71fa0*/  LDL.LU.64 R10, [R1+0x3620] ;  /* 0x00362000010a7983 */ /* 0x001ea20000300a00 */
[----:B------:R-:W-:Y:S02]  /*71fb0*/  IMAD.MOV.U32 R2, RZ, RZ, R54 ;  /* 0x000000ffff027224 */ /* 0x000fe400078e0036 */
[----:B------:R-:W-:-:S02]  /*71fc0*/  IMAD.MOV.U32 R0, RZ, RZ, R55 ;  /* 0x000000ffff007224 */ /* 0x000fc400078e0037 */
[----:B------:R-:W4:Y:S01]  /*71fd0*/  LDL.LU.64 R54, [R1+0x3618] ;  /* 0x0036180001367983 */ /* 0x000f220000300a00 */
[C---:B--2---:R-:W-:Y:S03]  /*71fe0*/  HMMA.16816.F32.BF16 R8, R4.reuse, R10, R20 ;  /* 0x0000000a0408723c */ /* 0x044fe60000041814 */
[----:B------:R-:W2:Y:S04]  /*71ff0*/  LDL.LU.64 R22, [R1+0x3610] ;  /* 0x0036100001167983 */ /* 0x000ea80000300a00 */
[----:B------:R-:W2:Y:S01]  /*72000*/  LDL.LU.64 R20, [R1+0x3608] ;  /* 0x0036080001147983 */ /* 0x000ea20000300a00 */
[C---:B----4-:R-:W-:Y:S08]  /*72010*/  HMMA.16816.F32.BF16 R52, R4.reuse, R54, R44 ;  /* 0x000000360434723c */ /* 0x050ff0000004182c */
[C---:B------:R-:W-:Y:S03]  /*72020*/  HMMA.16816.F32.BF16 R24, R4.reuse, R30, R24 ;  /* 0x0000001e0418723c */ /* 0x040fe60000041818 */
[----:B------:R-:W-:Y:S04]  /*72030*/  STL.64 [R1+0xa50], R8 ;  /* 0x000a500801007387 */ /* 0x000fe80000100a00 */
[----:B------:R0:W-:Y:S04]  /*72040*/  STL.64 [R1+0xa58], R10 ;  /* 0x000a580a01007387 */ /* 0x0001e80000100a00 */
[----:B0-----:R-:W3:Y:S04]  /*72050*/  LDL.LU.64 R10, [R1+0x3600] ;  /* 0x00360000010a7983 */ /* 0x001ee80000300a00 */
[----:B------:R-:W3:Y:S04]  /*72060*/  LDL.LU.64 R8, [R1+0x35f8] ;  /* 0x0035f80001087983 */ /* 0x000ee80000300a00 */
[----:B------:R-:W4:Y:S04]  /*72070*/  LDL.LU.64 R46, [R1+0x35f0] ;  /* 0x0035f000012e7983 */ /* 0x000f280000300a00 */
[----:B------:R-:W3:Y:S04]  /*72080*/  LDL.LU.64 R44, [R1+0x35e8] ;  /* 0x0035e800012c7983 */ /* 0x000ee80000300a00 */
        /* <DEDUP_REMOVED lines=9> */
[----:B------:R-:W2:Y:S01]  /*72120*/  LDL.LU R16, [R1+0x970] ;  /* 0x0009700001107983 */ /* 0x000ea20000300800 */
[----:B------:R-:W-:-:S03]  /*72130*/  IMAD.MOV.U32 R21, RZ, RZ, R18 ;  /* 0x000000ffff157224 */ /* 0x000fc600078e0012 */
[----:B------:R-:W2:Y:S01]  /*72140*/  LDL.LU R17, [R1+0x974] ;  /* 0x0009740001117983 */ /* 0x000ea20000300800 */
[----:B------:R-:W-:-:S03]  /*72150*/  IMAD.MOV.U32 R20, RZ, RZ, R19 ;  /* 0x000000ffff147224 */ /* 0x000fc600078e0013 */
[----:B------:R-:W2:Y:S04]  /*72160*/  LDL.LU R18, [R1+0x978] ;  /* 0x0009780001127983 */ /* 0x000ea80000300800 */
[----:B------:R-:W2:Y:S04]  /*72170*/  LDL.LU R19, [R1+0x97c] ;  /* 0x00097c0001137983 */ /* 0x000ea80000300800 */
[----:B------:R-:W-:Y:S04]  /*72180*/  STL.64 [R1+0xa20], R24 ;  /* 0x000a201801007387 */ /* 0x000fe80000100a00 */
[----:B------:R0:W-:Y:S04]  /*72190*/  STL.64 [R1+0xa28], R26 ;  /* 0x000a281a01007387 */ /* 0x0001e80000100a00 */
[----:B0-----:R-:W2:Y:S01]  /*721a0*/  LDL.LU.64 R26, [R1+0x35c8] ;  /* 0x0035c800011a7983 */ /* 0x001ea20000300a00 */
[----:B------:R-:W-:-:S02]  /*721b0*/  IMAD.MOV.U32 R25, RZ, RZ, R30 ;  /* 0x000000ffff197224 */ /* 0x000fc400078e001e */
[----:B------:R-:W-:Y:S02]  /*721c0*/  IMAD.MOV.U32 R24, RZ, RZ, R31 ;  /* 0x000000ffff187224 */ /* 0x000fe400078e001f */
[----:B------:R-:W3:Y:S04]  /*721d0*/  LDL.LU.64 R30, [R1+0x35c0] ;  /* 0x0035c000011e7983 */ /* 0x000ee80000300a00 */
[----:B------:R-:W3:Y:S01]  /*721e0*/  LDL.LU.64 R28, [R1+0x35b8] ;  /* 0x0035b800011c7983 */ /* 0x000ee20000300a00 */
[C---:B------:R-:W-:Y:S08]  /*721f0*/  HMMA.16816.F32.BF16 R48, R4.reuse, R38, R48 ;  /* 0x000000260430723c */ /* 0x040ff00000041830 */
[----:B------:R-:W-:Y:S01]  /*72200*/  HMMA.16816.F32.BF16 R32, R4, R34, R40 ;  /* 0x000000220420723c */ /* 0x000fe20000041828 */
[----:B--2---:R3:W-:Y:S04]  /*72210*/  STL.64 [R1+0x3510], R26 ;  /* 0x0035101a01007387 */ /* 0x0047e80000100a00 */
[----:B------:R0:W-:Y:S01]  /*72220*/  STL.64 [R1+0x3508], R24 ;  /* 0x0035081801007387 */ /* 0x0001e20000100a00 */
[----:B---3--:R-:W-:-:S03]  /*72230*/  IMAD.MOV.U32 R26, RZ, RZ, R30 ;  /* 0x000000ffff1a7224 */ /* 0x008fc600078e001e */
[----:B0-----:R-:W2:Y:S04]  /*72240*/  LDL.LU R24, [R1+0x9b0] ;  /* 0x0009b00001187983 */ /* 0x001ea80000300800 */
[----:B------:R-:W2:Y:S04]  /*72250*/  LDL.LU R25, [R1+0x9b4] ;  /* 0x0009b40001197983 */ /* 0x000ea80000300800 */
[----:B------:R-:W2:Y:S01]  /*72260*/  LDL.LU R30, [R1+0x35b4] ;  /* 0x0035b400011e7983 */ /* 0x000ea20000300800 */
[----:B------:R-:W-:-:S03]  /*72270*/  IMAD.MOV.U32 R27, RZ, RZ, R31 ;  /* 0x000000ffff1b7224 */ /* 0x000fc600078e001f */
[----:B------:R-:W2:Y:S04]  /*72280*/  LDL.LU R31, [R1+0x35b0] ;  /* 0x0035b000011f7983 */ /* 0x000ea80000300800 */
[----:B------:R0:W-:Y:S04]  /*72290*/  STL.64 [R1+0xa10], R48 ;  /* 0x000a103001007387 */ /* 0x0001e80000100a00 */
[----:B------:R1:W-:Y:S01]  /*722a0*/  STL.64 [R1+0xa18], R50 ;  /* 0x000a183201007387 */ /* 0x0003e20000100a00 */
[----:B0-----:R-:W-:-:S03]  /*722b0*/  MOV R49, R38 ;  /* 0x0000002600317202 */ /* 0x001fc60000000f00 */
[----:B-1----:R-:W3:Y:S01]  /*722c0*/  LDL.LU.64 R50, [R1+0x35a8] ;  /* 0x0035a80001327983 */ /* 0x002ee20000300a00 */
[----:B------:R-:W-:-:S03]  /*722d0*/  IMAD.MOV.U32 R48, RZ, RZ, R39 ;  /* 0x000000ffff307224 */ /* 0x000fc600078e0027 */
[----:B------:R-:W3:Y:S04]  /*722e0*/  LDL.LU.64 R38, [R1+0x35a0] ;  /* 0x0035a00001267983 */ /* 0x000ee80000300a00 */
[----:B------:R-:W3:Y:S04]  /*722f0*/  LDL.LU.64 R36, [R1+0x3598] ;  /* 0x0035980001247983 */ /* 0x000ee80000300a00 */
[----:B------:R-:W3:Y:S04]  /*72300*/  LDL.LU.64 R42, [R1+0x3590] ;  /* 0x00359000012a7983 */ /* 0x000ee80000300a00 */
[----:B------:R-:W-:Y:S04]  /*72310*/  STL.64 [R1+0xa00], R32 ;  /* 0x000a002001007387 */ /* 0x000fe80000100a00 */
[----:B------:R0:W-:Y:S04]  /*72320*/  STL.64 [R1+0xa08], R34 ;  /* 0x000a082201007387 */ /* 0x0001e80000100a00 */
[----:B0-----:R-:W3:Y:S01]  /*72330*/  LDL.LU.64 R34, [R1+0x3588] ;  /* 0x0035880001227983 */ /* 0x001ee20000300a00 */
[----:B--2---:R-:W-:Y:S03]  /*72340*/  HMMA.16816.F32.BF16 R24, R4, R30, R24 ;  /* 0x0000001e0418723c */ /* 0x004fe60000041818 */
[----:B------:R-:W-:Y:S04]  /*72350*/  STL.64 [R1+0x3460], R30 ;  /* 0x0034601e01007387 */ /* 0x000fe80000100a00 */
[----:B------:R-:W-:-:S12]  /*72360*/  STL.64 [R1+0x3458], R28 ;  /* 0x0034581c01007387 */ /* 0x000fd80000100a00 */
[----:B------:R-:W-:Y:S04]  /*72370*/  STL.64 [R1+0x9f0], R24 ;  /* 0x0009f01801007387 */ /* 0x000fe80000100a00 */
[----:B------:R3:W-:Y:S02]  /*72380*/  STL.64 [R1+0x9f8], R26 ;  /* 0x0009f81a01007387 */ /* 0x0007e40000100a00 */
[C---:B---3--:R-:W-:Y:S08]  /*72390*/  HMMA.16816.F32.BF16 R24, R4.reuse, R34, R8 ;  /* 0x000000220418723c */ /* 0x048ff00000041808 */
[C---:B------:R-:W-:Y:S08]  /*723a0*/  HMMA.16816.F32.BF16 R8, R4.reuse, R38, R12 ;  /* 0x000000260408723c */ /* 0x040ff0000004180c */
[----:B------:R-:W-:Y:S01]  /*723b0*/  HMMA.16816.F32.BF16 R12, R4, R42, R56 ;  /* 0x0000002a040c723c */ /* 0x000fe20000041838 */
[----:B------:R-:W-:Y:S01]  /*723c0*/  STL.64 [R1+0x3528], R34 ;  /* 0x0035282201007387 */ /* 0x000fe20000100a00 */
[----:B----4-:R-:W-:-:S02]  /*723d0*/  IMAD.MOV.U32 R58, RZ, RZ, R46 ;  /* 0x000000ffff3a7224 */ /* 0x010fc400078e002e */
[----:B------:R-:W-:Y:S01]  /*723e0*/  IMAD.MOV.U32 R59, RZ, RZ, R47 ;  /* 0x000000ffff3b7224 */ /* 0x000fe200078e002f */
[----:B------:R-:W-:Y:S04]  /*723f0*/  STL.64 [R1+0x9e0], R24 ;  /* 0x0009e01801007387 */ /* 0x000fe80000100a00 */
[----:B------:R-:W-:Y:S04]  /*72400*/  STL.64 [R1+0x9e8], R26 ;  /* 0x0009e81a01007387 */ /* 0x000fe80000100a00 */
[----:B------:R-:W-:Y:S04]  /*72410*/  STL.64 [R1+0x3450], R38 ;  /* 0x0034502601007387 */ /* 0x000fe80000100a00 */
[----:B------:R-:W-:Y:S04]  /*72420*/  STL.64 [R1+0x3448], R36 ;  /* 0x0034482401007387 */ /* 0x000fe80000100a00 */
[----:B------:R0:W-:Y:S04]  /*72430*/  STL.64 [R1+0x9d0], R8 ;  /* 0x0009d00801007387 */ /* 0x0001e80000100a00 */
[----:B------:R1:W-:Y:S04]  /*72440*/  STL.64 [R1+0x9d8], R10 ;  /* 0x0009d80a01007387 */ /* 0x0003e80000100a00 */
[----:B0-----:R-:W2:Y:S04]  /*72450*/  LDL.LU R8, [R1+0x960] ;  /* 0x0009600001087983 */ /* 0x001ea80000300800 */
[----:B------:R0:W-:Y:S04]  /*72460*/  STL.64 [R1+0x9c0], R12 ;  /* 0x0009c00c01007387 */ /* 0x0001e80000100a00 */
[----:B------:R3:W-:Y:S04]  /*72470*/  STL.64 [R1+0x9c8], R14 ;  /* 0x0009c80e01007387 */ /* 0x0007e80000100a00 */
[----:B------:R-:W2:Y:S04]  /*72480*/  LDL.LU R9, [R1+0x964] ;  /* 0x0009640001097983 */ /* 0x000ea80000300800 */
[----:B-1----:R-:W2:Y:S04]  /*72490*/  LDL.LU R10, [R1+0x968] ;  /* 0x00096800010a7983 */ /* 0x002ea80000300800 */
[----:B------:R-:W2:Y:S04]  /*724a0*/  LDL.LU R11, [R1+0x96c] ;  /* 0x00096c00010b7983 */ /* 0x000ea80000300800 */
[----:B------:R-:W4:Y:S04]  /*724b0*/  LDL.LU R56, [R1+0x950] ;  /* 0x0009500001387983 */ /* 0x000f280000300800 */
[----:B------:R-:W4:Y:S04]  /*724c0*/  LDL.LU R57, [R1+0x954] ;  /* 0x0009540001397983 */ /* 0x000f280000300800 */
[----:B------:R-:W2:Y:S04]  /*724d0*/  LDL.LU R46, [R1+0x3584] ;  /* 0x00358400012e7983 */ /* 0x000ea80000300800 */
[----:B------:R-:W2:Y:S04]  /*724e0*/  LDL.LU R47, [R1+0x3580] ;  /* 0x00358000012f7983 */ /* 0x000ea80000300800 */
[----:B0-----:R-:W4:Y:S04]  /*724f0*/  LDL.LU R12, [R1+0x4f0] ;  /* 0x0004f000010c7983 */ /* 0x001f280000300800 */
[----:B------:R-:W4:Y:S04]  /*72500*/  LDL.LU R13, [R1+0x4f4] ;  /* 0x0004f400010d7983 */ /* 0x000f280000300800 */
[----:B---3--:R-:W3:Y:S04]  /*72510*/  LDL.LU R14, [R1+0x4f8] ;  /* 0x0004f800010e7983 */ /* 0x008ee80000300800 */
[----:B------:R-:W3:Y:S04]  /*72520*/  LDL.LU R15, [R1+0x4fc] ;  /* 0x0004fc00010f7983 */ /* 0x000ee80000300800 */
[----:B------:R-:W-:Y:S04]  /*72530*/  STL [R1+0x3444], R42 ;  /* 0x0034442a01007387 */ /* 0x000fe80000100800 */
[----:B------:R0:W-:Y:S04]  /*72540*/  STL [R1+0x3440], R43 ;  /* 0x0034402b01007387 */ /* 0x0001e80000100800 */
[----:B------:R-:W3:Y:S01]  /*72550*/  LDL.LU R36, [R1+0x490] ;  /* 0x0004900001247983 */ /* 0x000ee20000300800 */
[----:B------:R-:W-:-:S02]  /*72560*/  IMAD.MOV.U32 R28, RZ, RZ, R51 ;  /* 0x000000ffff1c7224 */ /* 0x000fc400078e0033 */
[----:B------:R-:W-:Y:S02]  /*72570*/  IMAD.MOV.U32 R30, RZ, RZ, R54 ;  /* 0x000000ffff1e7224 */ /* 0x000fe400078e0036 */
[----:B0-----:R-:W-:Y:S02]  /*72580*/  IMAD.MOV.U32 R43, RZ, RZ, R50 ;  /* 0x000000ffff2b7224 */ /* 0x001fe400078e0032 */
[----:B------:R-:W-:Y:S01]  /*72590*/  IMAD.MOV.U32 R31, RZ, RZ, R55 ;  /* 0x000000ffff1f7224 */ /* 0x000fe200078e0037 */
[----:B--2---:R-:W-:-:S15]  /*725a0*/  HMMA.16816.F32.BF16 R16, R4, R46, R16 ;  /* 0x0000002e0410723c */ /* 0x004fde0000041810 */
[----:B------:R-:W-:-:S04]  /*725b0*/  NOP ;  /* 0x0000000000007918 */ /* 0x000fc80000000000 */
[----:B------:R0:W-:Y:S04]  /*725c0*/  STL.64 [R1+0x9b0], R16 ;  /* 0x0009b01001007387 */ /* 0x0001e80000100a00 */
[----:B------:R1:W-:Y:S04]  /*725d0*/  STL.64 [R1+0x9b8], R18 ;  /* 0x0009b81201007387 */ /* 0x0003e80000100a00 */
[----:B------:R-:W2:Y:S04]  /*725e0*/  LDL.LU R37, [R1+0x494] ;  /* 0x0004940001257983 */ /* 0x000ea80000300800 */
[----:B------:R-:W2:Y:S04]  /*725f0*/  LDL.LU R38, [R1+0x498] ;  /* 0x0004980001267983 */ /* 0x000ea80000300800 */
[----:B------:R-:W2:Y:S04]  /*72600*/  LDL.LU R39, [R1+0x49c] ;  /* 0x00049c0001277983 */ /* 0x000ea80000300800 */
        /* <DEDUP_REMOVED lines=8> */
[----:B------:R-:W2:Y:S04]  /*72690*/  LDL.64 R34, [R1+0x128] ;  /* 0x0001280001227983 */ /* 0x000ea80000100a00 */
[----:B------:R-:W2:Y:S04]  /*726a0*/  LDL.LU R51, [R1+0x3578] ;  /* 0x0035780001337983 */ /* 0x000ea80000300800 */
[----:B------:R-:W3:Y:S04]  /*726b0*/  LDL.LU R29, [R1+0x484] ;  /* 0x00048400011d7983 */ /* 0x000ee80000300800 */
[----:B------:R-:W4:Y:S04]  /*726c0*/  LDL.LU R54, [R1+0x3574] ;  /* 0x0035740001367983 */ /* 0x000f280000300800 */
[----:B------:R-:W4:Y:S04]  /*726d0*/  LDL.LU R55, [R1+0x3570] ;  /* 0x0035700001377983 */ /* 0x000f280000300800 */
[----:B------:R-:W3:Y:S04]  /*726e0*/  LDL.64 R26, [R1+0x118] ;  /* 0x00011800011a7983 */ /* 0x000ee80000100a00 */
[----:B------:R0:W-:Y:S04]  /*726f0*/  STL.64 [R1+0x3438], R46 ;  /* 0x0034382e01007387 */ /* 0x0001e80000100a00 */
[----:B------:R-:W-:Y:S04]  /*72700*/  STL.64 [R1+0x3430], R44 ;  /* 0x0034302c01007387 */ /* 0x000fe80000100a00 */
[----:B0-----:R-:W3:Y:S01]  /*72710*/  LDL.64 R46, [R1+0x138] ;  /* 0x00013800012e7983 */ /* 0x001ee20000100a00 */
[C---:B--2---:R-:W-:Y:S08]  /*72720*/  HMMA.16816.F32.BF16 R8, R4.reuse, R50, R8 ;  /* 0x000000320408723c */ /* 0x044ff00000041808 */
[----:B----4-:R-:W-:Y:S11]  /*72730*/  HMMA.16816.F32.BF16 R56, R4, R54, R56 ;  /* 0x000000360438723c */ /* 0x010ff60000041838 */
[----:B------:R-:W-:Y:S04]  /*72740*/  STL.64 [R1+0x9a0], R8 ;  /* 0x0009a00801007387 */ /* 0x000fe80000100a00 */
[----:B------:R0:W-:Y:S04]  /*72750*/  STL.64 [R1+0x9a8], R10 ;  /* 0x0009a80a01007387 */ /* 0x0001e80000100a00 */
[----:B0-----:R-:W2:Y:S04]  /*72760*/  LDL.LU.64 R10, [R1+0x3568] ;  /* 0x00356800010a7983 */ /* 0x001ea80000300a00 */
[----:B------:R-:W2:Y:S04]  /*72770*/  LDL.LU.64 R8, [R1+0x3560] ;  /* 0x0035600001087983 */ /* 0x000ea80000300a00 */
[----:B------:R-:W-:Y:S04]  /*72780*/  STL [R1+0x342c], R50 ;  /* 0x00342c3201007387 */ /* 0x000fe80000100800 */
[----:B------:R-:W-:Y:S04]  /*72790*/  STL [R1+0x3428], R51 ;  /* 0x0034283301007387 */ /* 0x000fe80000100800 */
[----:B------:R-:W-:Y:S04]  /*727a0*/  STL.64 [R1+0x990], R56 ;  /* 0x0009903801007387 */ /* 0x000fe80000100a00 */
[----:B------:R0:W-:Y:S04]  /*727b0*/  STL.64 [R1+0x998], R58 ;  /* 0x0009983a01007387 */ /* 0x0001e80000100a00 */
[----:B0-----:R-:W3:Y:S01]  /*727c0*/  LDL.LU.64 R58, [R1+0x3558] ;  /* 0x00355800013a7983 */ /* 0x001ee20000300a00 */
[----:B------:R-:W0:Y:S03]  /*727d0*/  S2R R61, SR_TID.X ;  /* 0x00000000003d7919 */ /* 0x000e260000002100 */
[----:B------:R1:W-:Y:S04]  /*727e0*/  STL.64 [R1+0x3418], R54 ;  /* 0x0034183601007387 */ /* 0x0003e80000100a00 */
[----:B------:R-:W-:Y:S04]  /*727f0*/  STL.64 [R1+0x3410], R52 ;  /* 0x0034103401007387 */ /* 0x000fe80000100a00 */
[----:B-1----:R-:W4:Y:S01]  /*72800*/  LDL.64 R54, [R1+0x148] ;  /* 0x0001480001367983 */ /* 0x002f220000100a00 */
[C---:B0-----:R-:W-:Y:S01]  /*72810*/  LOP3.LUT R3, R61.reuse, 0x7, RZ, 0xc0, !PT ;  /* 0x000000073d037812 */ /* 0x041fe200078ec0ff */
[----:B------:R-:W-:-:S02]  /*72820*/  IMAD.SHL.U32 R60, R61, 0x80, RZ ;  /* 0x000000803d3c7824 */ /* 0x000fc400078e00ff */
[----:B------:R-:W-:Y:S02]  /*72830*/  IMAD.SHL.U32 R61, R61, 0x2, RZ ;  /* 0x000000023d3d7824 */ /* 0x000fe400078e00ff */
[----:B------:R-:W-:-:S05]  /*72840*/  IMAD R3, R3, 0x110, RZ ;  /* 0x0000011003037824 */ /* 0x000fca00078e02ff */
[----:B------:R-:W-:-:S04]  /*72850*/  LOP3.LUT R61, R3, 0x10, R61, 0x78, !PT ;  /* 0x00000010033d7812 */ /* 0x000fc800078e783d */
[----:B------:R-:W-:-:S04]  /*72860*/  LOP3.LUT R61, R61, 0x800, R60, 0xf8, !PT ;  /* 0x000008003d3d7812 */ /* 0x000fc800078ef83c */
[----:B------:R-:W-:Y:S01]  /*72870*/  LOP3.LUT R61, R61, 0x40, RZ, 0x3c, !PT ;  /* 0x000000403d3d7812 */ /* 0x000fe200078e3cff */
[----:B---3--:R-:W-:Y:S01]  /*72880*/  HMMA.16816.F32.BF16 R4, R4, R58, R12 ;  /* 0x0000003a0404723c */ /* 0x008fe2000004180c */
[----:B------:R-:W3:Y:S04]  /*72890*/  LDL.LU.64 R14, [R1+0x3550] ;  /* 0x00355000010e7983 */ /* 0x000ee80000300a00 */
[----:B------:R0:W-:-:S14]  /*728a0*/  STL.64 [R1+0x3518], R58 ;  /* 0x0035183a01007387 */ /* 0x0001dc0000100a00 */
[----:B------:R-:W-:Y:S04]  /*728b0*/  STL.64 [R1+0x980], R4 ;  /* 0x0009800401007387 */ /* 0x000fe80000100a00 */
[----:B------:R-:W-:Y:S04]  /*728c0*/  STL.64 [R1+0x988], R6 ;  /* 0x0009880601007387 */ /* 0x000fe80000100a00 */
[----:B------:R-:W1:Y:S01]  /*728d0*/  LDSM.16.MT88.4 R4, [R61+UR5+0xb000] ;  /* 0x00b000053d04783b */ /* 0x000e620008004200 */
[----:B--2---:R-:W-:Y:S03]  /*728e0*/  HMMA.16816.F32.BF16 R16, R8, R22, R16 ;  /* 0x000000160810723c */ /* 0x004fe60000041810 */
[----:B------:R-:W2:Y:S04]  /*728f0*/  LDL.LU R56, [R1+0x4b0] ;  /* 0x0004b00001387983 */ /* 0x000ea80000300800 */
[----:B------:R-:W2:Y:S04]  /*72900*/  LDL.LU R57, [R1+0x4b4] ;  /* 0x0004b40001397983 */ /* 0x000ea80000300800 */
[----:B0-----:R-:W2:Y:S04]  /*72910*/  LDL.LU R58, [R1+0x4b8] ;  /* 0x0004b800013a7983 */ /* 0x001ea80000300800 */
[----:B------:R-:W2:Y:S04]  /*72920*/  LDL.LU R59, [R1+0x4bc] ;  /* 0x0004bc00013b7983 */ /* 0x000ea80000300800 */
[----:B-1----:R-:W-:Y:S04]  /*72930*/  STL.64 [R1+0x3408], R6 ;  /* 0x0034080601007387 */ /* 0x002fe80000100a00 */
[----:B------:R0:W-:Y:S04]  /*72940*/  STL.64 [R1+0x3400], R4 ;  /* 0x0034000401007387 */ /* 0x0001e80000100a00 */
[----:B0-----:R-:W3:Y:S04]  /*72950*/  LDL.LU R4, [R1+0x4c0] ;  /* 0x0004c00001047983 */ /* 0x001ee80000300800 */
[----:B------:R-:W3:Y:S04]  /*72960*/  LDL.LU R5, [R1+0x4c4] ;  /* 0x0004c40001057983 */ /* 0x000ee80000300800 */
[----:B------:R-:W3:Y:S04]  /*72970*/  LDL.LU R6, [R1+0x4c8] ;  /* 0x0004c80001067983 */ /* 0x000ee80000300800 */
[----:B------:R-:W3:Y:S04]  /*72980*/  LDL.LU R7, [R1+0x4cc] ;  /* 0x0004cc0001077983 */ /* 0x000ee80000300800 */
[----:B------:R-:W-:Y:S04]  /*72990*/  STL.64 [R1+0x1740], R16 ;  /* 0x0017401001007387 */ /* 0x000fe80000100a00 */
[----:B------:R0:W-:Y:S04]  /*729a0*/  STL.64 [R1+0x1748], R18 ;  /* 0x0017481201007387 */ /* 0x0001e80000100a00 */
[----:B0-----:R-:W2:Y:S04]  /*729b0*/  LDL.LU.64 R18, [R1+0x3548] ;  /* 0x0035480001127983 */ /* 0x001ea80000300a00 */
[----:B------:R-:W-:Y:S04]  /*729c0*/  STL.64 [R1+0x3420], R22 ;  /* 0x0034201601007387 */ /* 0x000fe80000100a00 */
[----:B------:R0:W-:Y:S04]  /*729d0*/  STL.64 [R1+0x3520], R20 ;  /* 0x0035201401007387 */ /* 0x0001e80000100a00 */
[----:B0-----:R-:W2:Y:S04]  /*729e0*/  LDL.LU R20, [R1+0x4d0] ;  /* 0x0004d00001147983 */ /* 0x001ea80000300800 */
[----:B------:R-:W2:Y:S04]  /*729f0*/  LDL.LU R21, [R1+0x4d4] ;  /* 0x0004d40001157983 */ /* 0x000ea80000300800 */
[----:B------:R-:W2:Y:S04]  /*72a00*/  LDL.LU R22, [R1+0x4d8] ;  /* 0x0004d80001167983 */ /* 0x000ea80000300800 */
[----:B------:R-:W2:Y:S01]  /*72a10*/  LDL.LU R23, [R1+0x4dc] ;  /* 0x0004dc0001177983 */ /* 0x000ea20000300800 */
[----:B----4-:R-:W-:-:S02]  /*72a20*/  IMAD.MOV.U32 R13, RZ, RZ, R54 ;  /* 0x000000ffff0d7224 */ /* 0x010fc400078e0036 */
[----:B------:R-:W-:Y:S02]  /*72a30*/  IMAD.MOV.U32 R12, RZ, RZ, R55 ;  /* 0x000000ffff0c7224 */ /* 0x000fe400078e0037 */
[----:B------:R-:W-:Y:S02]  /*72a40*/  IMAD.MOV.U32 R17, RZ, RZ, R34 ;  /* 0x000000ffff117224 */ /* 0x000fe400078e0022 */
[----:B------:R-:W-:Y:S01]  /*72a50*/  IMAD.MOV.U32 R16, RZ, RZ, R35 ;  /* 0x000000ffff107224 */ /* 0x000fe200078e0023 */
[----:B--2---:R-:W-:-:S15]  /*72a60*/  HMMA.16816.F32.BF16 R20, R8, R18, R20 ;  /* 0x000000120814723c */ /* 0x004fde0000041814 */
[----:B------:R-:W-:-:S04]  /*72a70*/  NOP ;  /* 0x0000000000007918 */ /* 0x000fc80000000000 */
[----:B------:R-:W-:Y:S04]  /*72a80*/  STL.64 [R1+0x1720], R20 ;  /* 0x0017201401007387 */ /* 0x000fe80000100a00 */
[----:B------:R3:W-:Y:S02]  /*72a90*/  STL.64 [R1+0x1728], R22 ;  /* 0x0017281601007387 */ /* 0x0007e40000100a00 */
[C---:B---3--:R-:W-:Y:S08]  /*72aa0*/  HMMA.16816.F32.BF16 R20, R8.reuse, R14, R4 ;  /* 0x0000000e0814723c */ /* 0x048ff00000041804 */
[C---:B------:R-:W-:Y:S11]  /*72ab0*/  HMMA.16816.F32.BF16 R4, R8.reuse, R54, R56 ;  /* 0x000000360804723c */ /* 0x040ff60000041838 */
        /* <DEDUP_REMOVED lines=10> */
[----:B------:R0:W-:Y:S02]  /*72b60*/  STL.64 [R1+0x16c8], R6 ;  /* 0x0016c80601007387 */ /* 0x0001e40000100a00 */
[----:B0-----:R-:W-:Y:S02]  /*72b70*/  HMMA.16816.F32.BF16 R4, R8, R34, R36 ;  /* 0x000000220804723c */ /* 0x001fe40000041824 */
[----:B------:R-:W-:-:S15]  /*72b80*/  STL.64 [R1+0x3540], R40 ;  /* 0x0035402801007387 */ /* 0x000fde0000100a00 */
[----:B------:R-:W-:Y:S02]  /*72b90*/  NOP ;  /* 0x0000000000007918 */ /* 0x000fe40000000000 */
[----:B------:R-:W-:Y:S04]  /*72ba0*/  STL.64 [R1+0x16a0], R4 ;  /* 0x0016a00401007387 */ /* 0x000fe80000100a00 */
[----:B------:R0:W-:Y:S02]  /*72bb0*/  STL.64 [R1+0x16a8], R6 ;  /* 0x0016a80601007387 */ /* 0x0001e40000100a00 */
[----:B0-----:R-:W-:Y:S02]  /*72bc0*/  HMMA.16816.F32.BF16 R4, R8, R26, R28 ;  /* 0x0000001a0804723c */ /* 0x001fe4000004181c */
[----:B------:R-:W-:Y:S04]  /*72bd0*/  STL.64 [R1+0x3480], R18 ;  /* 0x0034801201007387 */ /* 0x000fe80000100a00 */
[----:B------:R-:W-:-:S13]  /*72be0*/  STL.64 [R1+0x3478], R16 ;  /* 0x0034781001007387 */ /* 0x000fda0000100a00 */
[----:B------:R-:W-:Y:S04]  /*72bf0*/  STL.64 [R1+0x1680], R4 ;  /* 0x0016800401007387 */ /* 0x000fe80000100a00 */
[----:B------:R-:W-:Y:S04]  /*72c00*/  STL.64 [R1+0x1688], R6 ;  /* 0x0016880601007387 */ /* 0x000fe80000100a00 */
[----:B------:R-:W2:Y:S04]  /*72c10*/  LDL.LU R40, [R1+0x470] ;  /* 0x0004700001287983 */ /* 0x000ea80000300800 */
[----:B------:R-:W2:Y:S04]  /*72c20*/  LDL.LU R41, [R1+0x474] ;  /* 0x0004740001297983 */ /* 0x000ea80000300800 */
[----:B------:R-:W2:Y:S04]  /*72c30*/  LDL.LU R42, [R1+0x478] ;  /* 0x00047800012a7983 */ /* 0x000ea80000300800 */
[----:B------:R-:W2:Y:S04]  /*72c40*/  LDL.LU R43, [R1+0x47c] ;  /* 0x00047c00012b7983 */ /* 0x000ea80000300800 */
[----:B------:R-:W3:Y:S04]  /*72c50*/  LDL.LU R32, [R1+0x460] ;  /* 0x0004600001207983 */ /* 0x000ee80000300800 */
[----:B------:R-:W3:Y:S04]  /*72c60*/  LDL.LU R33, [R1+0x464] ;  /* 0x0004640001217983 */ /* 0x000ee80000300800 */
[----:B------:R-:W4:Y:S04]  /*72c70*/  LDL.LU R34, [R1+0x468] ;  /* 0x0004680001227983 */ /* 0x000f280000300800 */
[----:B------:R-:W4:Y:S04]  /*72c80*/  LDL.LU R35, [R1+0x46c] ;  /* 0x00046c0001237983 */ /* 0x000f280000300800 */
[----:B----4-:R0:W-:Y:S04]  /*72c90*/  STL.64 [R1+0x3538], R34 ;  /* 0x0035382201007387 */ /* 0x0101e80000100a00 */
[----:B---3--:R-:W-:Y:S04]  /*72ca0*/  STL.64 [R1+0x3530], R32 ;  /* 0x0035302001007387 */ /* 0x008fe80000100a00 */
[----:B------:R-:W3:Y:S04]  /*72cb0*/  LDL.64 R22, [R1+0xf8] ;  /* 0x0000f80001167983 */ /* 0x000ee80000100a00 */
[----:B0-----:R-:W2:Y:S04]  /*72cc0*/  LDL.64 R34, [R1+0x108] ;  /* 0x0001080001227983 */ /* 0x001ea80000100a00 */
[----:B------:R-:W4:Y:S04]  /*72cd0*/  LDL.LU R56, [R1+0x450] ;  /* 0x0004500001387983 */ /* 0x000f280000300800 */
[----:B------:R-:W4:Y:S04]  /*72ce0*/  LDL.LU R57, [R1+0x454] ;  /* 0x0004540001397983 */ /* 0x000f280000300800 */
[----:B------:R-:W4:Y:S01]  /*72cf0*/  LDL.LU R58, [R1+0x458] ;  /* 0x00045800013a7983 */ /* 0x000f220000300800 */
[----:B------:R-:W-:-:S02]  /*72d00*/  IMAD.MOV.U32 R50, RZ, RZ, R26 ;  /* 0x000000ffff327224 */ /* 0x000fc400078e001a */
[----:B------:R-:W-:Y:S01]  /*72d10*/  IMAD.MOV.U32 R51, RZ, RZ, R27 ;  /* 0x000000ffff337224 */ /* 0x000fe200078e001b */
[----:B------:R-:W4:Y:S04]  /*72d20*/  LDL.LU R59, [R1+0x45c] ;  /* 0x00045c00013b7983 */ /* 0x000f280000300800 */
[----:B------:R-:W4:Y:S04]  /*72d30*/  LDL.64 R26, [R1+0xe8] ;  /* 0x0000e800011a7983 */ /* 0x000f280000100a00 */
        /* <DEDUP_REMOVED lines=16> */
[----:B------:R-:W-:Y:S01]  /*72e40*/  STL.64 [R1+0x34a8], R50 ;  /* 0x0034a83201007387 */ /* 0x000fe20000100a00 */
[----:B--2---:R-:W-:-:S15]  /*72e50*/  HMMA.16816.F32.BF16 R40, R8, R34, R40 ;  /* 0x000000220828723c */ /* 0x004fde0000041828 */
        /* <DEDUP_REMOVED lines=8> */
[----:B------:R-:W-:Y:S01]  /*72ee0*/  STL.64 [R1+0x3490], R42 ;  /* 0x0034902a01007387 */ /* 0x000fe20000100a00 */
[C---:B----4-:R-:W-:Y:S03]  /*72ef0*/  HMMA.16816.F32.BF16 R56, R8.reuse, R26, R56 ;  /* 0x0000001a0838723c */ /* 0x050fe60000041838 */
[----:B--2---:R0:W-:Y:S04]  /*72f00*/  STL.64 [R1+0x3488], R40 ;  /* 0x0034882801007387 */ /* 0x0041e80000100a00 */
[----:B0-----:R-:W2:Y:S04]  /*72f10*/  LDL.LU R40, [R1+0x440] ;  /* 0x0004400001287983 */ /* 0x001ea80000300800 */
[----:B------:R-:W2:Y:S04]  /*72f20*/  LDL.LU R41, [R1+0x444] ;  /* 0x0004440001297983 */ /* 0x000ea80000300800 */
[----:B------:R-:W2:Y:S04]  /*72f30*/  LDL.LU R42, [R1+0x448] ;  /* 0x00044800012a7983 */ /* 0x000ea80000300800 */
[----:B------:R-:W2:Y:S01]  /*72f40*/  LDL.LU R43, [R1+0x44c] ;  /* 0x00044c00012b7983 */ /* 0x000ea20000300800 */
[----:B---3--:R-:W-:-:S15]  /*72f50*/  HMMA.16816.F32.BF16 R32, R8, R22, R32 ;  /* 0x000000160820723c */ /* 0x008fde0000041820 */
[----:B------:R-:W-:-:S04]  /*72f60*/  NOP ;  /* 0x0000000000007918 */ /* 0x000fc80000000000 */
[----:B------:R0:W-:Y:S04]  /*72f70*/  STL.64 [R1+0x1540], R32 ;  /* 0x0015402001007387 */ /* 0x0001e80000100a00 */
[----:B------:R1:W-:Y:S01]  /*72f80*/  STL.64 [R1+0x1548], R34 ;  /* 0x0015482201007387 */ /* 0x0003e20000100a00 */
[----:B0-----:R-:W-:Y:S02]  /*72f90*/  IMAD.MOV.U32 R32, RZ, RZ, R23 ;  /* 0x000000ffff207224 */ /* 0x001fe400078e0017 */
[----:B------:R-:W-:Y:S01]  /*72fa0*/  IMAD.MOV.U32 R33, RZ, RZ, R22 ;  /* 0x000000ffff217224 */ /* 0x000fe200078e0016 */
[----:B-1----:R-:W3:Y:S04]  /*72fb0*/  LDL.LU.64 R34, [R1+0x3528] ;  /* 0x0035280001227983 */ /* 0x002ee80000300a00 */
[----:B------:R-:W4:Y:S04]  /*72fc0*/  LDL.LU.64 R20, [R1+0x3520] ;  /* 0x0035200001147983 */ /* 0x000f280000300a00 */
[----:B------:R-:W-:Y:S04]  /*72fd0*/  STL [R1+0x338c], R32 ;  /* 0x00338c2001007387 */ /* 0x000fe80000100800 */
[----:B------:R-:W-:Y:S04]  /*72fe0*/  STL [R1+0x3388], R33 ;  /* 0x0033882101007387 */ /* 0x000fe80000100800 */
[----:B------:R0:W-:Y:S04]  /*72ff0*/  STL.64 [R1+0x1520], R56 ;  /* 0x0015203801007387 */ /* 0x0001e80000100a00 */
[----:B------:R1:W-:Y:S01]  /*73000*/  STL.64 [R1+0x1528], R58 ;  /* 0x0015283a01007387 */ /* 0x0003e20000100a00 */
[----:B0-----:R-:W-:-:S03]  /*73010*/  IMAD.MOV.U32 R57, RZ, RZ, R26 ;  /* 0x000000ffff397224 */ /* 0x001fc600078e001a */
[----:B-1----:R-:W3:Y:S01]  /*73020*/  LDL.LU.64 R58, [R1+0x3518] ;  /* 0x00351800013a7983 */ /* 0x002ee20000300a00 */
[----:B------:R-:W-:-:S03]  /*73030*/  MOV R56, R27 ;  /* 0x0000001b00387202 */ /* 0x000fc60000000f00 */
[----:B------:R-:W3:Y:S04]  /*73040*/  LDL.LU.64 R26, [R1+0x3510] ;  /* 0x00351000011a7983 */ /* 0x000ee80000300a00 */
[----:B------:R-:W4:Y:S01]  /*73050*/  LDL.LU.64 R24, [R1+0x3508] ;  /* 0x0035080001187983 */ /* 0x000f220000300a00 */
[----:B------:R-:W-:Y:S01]  /*73060*/  HMMA.16816.F32.BF16 R12, R8, R6, R12 ;  /* 0x00000006080c723c */ /* 0x000fe2000004180c */
[----:B------:R-:W-:Y:S02]  /*73070*/  IMAD.MOV.U32 R33, RZ, RZ, R6 ;  /* 0x000000ffff217224 */ /* 0x000fe400078e0006 */
[----:B------:R-:W-:-:S05]  /*73080*/  IMAD.MOV.U32 R60, RZ, RZ, R7 ;  /* 0x000000ffff3c7224 */ /* 0x000fca00078e0007 */
[----:B------:R-:W-:Y:S01]  /*73090*/  HMMA.16816.F32.BF16 R4, R8, R46, R52 ;  /* 0x0000002e0804723c */ /* 0x000fe20000041834 */
[----:B------:R-:W-:Y:S01]  /*730a0*/  IMAD.MOV.U32 R61, RZ, RZ, R19 ;  /* 0x000000ffff3d7224 */ /* 0x000fe200078e0013 */
[----:B------:R-:W-:Y:S01]  /*730b0*/  STL [R1+0x3394], R56 ;  /* 0x0033943801007387 */ /* 0x000fe20000100800 */
[----:B------:R-:W-:-:S03]  /*730c0*/  IMAD.MOV.U32 R3, RZ, RZ, R18 ;  /* 0x000000ffff037224 */ /* 0x000fc600078e0012 */
[----:B------:R0:W-:Y:S01]  /*730d0*/  STL [R1+0x3390], R57 ;  /* 0x0033903901007387 */ /* 0x0001e20000100800 */
[----:B------:R-:W-:Y:S02]  /*730e0*/  IMAD.MOV.U32 R32, RZ, RZ, R47 ;  /* 0x000000ffff207224 */ /* 0x000fe400078e002f */
[----:B0-----:R-:W-:Y:S02]  /*730f0*/  IMAD.MOV.U32 R57, RZ, RZ, R46 ;  /* 0x000000ffff397224 */ /* 0x001fe400078e002e */
[----:B------:R-:W-:Y:S01]  /*73100*/  IMAD.MOV.U32 R56, RZ, RZ, R31 ;  /* 0x000000ffff387224 */ /* 0x000fe200078e001f */
[----:B--2---:R-:W-:-:S15]  /*73110*/  HMMA.16816.F32.BF16 R40, R8, R18, R40 ;  /* 0x000000120828723c */ /* 0x004fde0000041828 */
[----:B------:R-:W-:-:S04]  /*73120*/  NOP ;  /* 0x0000000000007918 */ /* 0x000fc80000000000 */
[----:B------:R-:W-:Y:S04]  /*73130*/  STL.64 [R1+0x14f0], R40 ;  /* 0x0014f02801007387 */ /* 0x000fe80000100a00 */
[----:B------:R-:W-:Y:S04]  /*73140*/  STL.64 [R1+0x14f8], R42 ;  /* 0x0014f82a01007387 */ /* 0x000fe80000100a00 */
[----:B------:R-:W-:Y:S04]  /*73150*/  STL [R1+0x339c], R61 ;  /* 0x00339c3d01007387 */ /* 0x000fe80000100800 */
[----:B------:R-:W-:Y:S04]  /*73160*/  STL [R1+0x3398], R3 ;  /* 0x0033980301007387 */ /* 0x000fe80000100800 */
[----:B------:R-:W-:Y:S04]  /*73170*/  STL.64 [R1+0x14c0], R12 ;  /* 0x0014c00c01007387 */ /* 0x000fe80000100a00 */
[----:B------:R-:W-:Y:S04]  /*73180*/  STL.64 [R1+0x14c8], R14 ;  /* 0x0014c80e01007387 */ /* 0x000fe80000100a00 */
[----:B------:R-:W-:Y:S04]  /*73190*/  STL [R1+0x33a4], R60 ;  /* 0x0033a43c01007387 */ /* 0x000fe80000100800 */
[----:B------:R-:W-:Y:S04]  /*731a0*/  STL [R1+0x33a0], R33 ;  /* 0x0033a02101007387 */ /* 0x000fe80000100800 */
[----:B------:R-:W-:Y:S04]  /*731b0*/  STL.64 [R1+0x1490], R4 ;  /* 0x0014900401007387 */ /* 0x000fe80000100a00 */
[----:B------:R0:W-:Y:S02]  /*731c0*/  STL.64 [R1+0x1498], R6 ;  /* 0x0014980601007387 */ /* 0x0001e40000100a00 */
[----:B0-----:R-:W-:Y:S02]  /*731d0*/  HMMA.16816.F32.BF16 R4, R8, R30, R36 ;  /* 0x0000001e0804723c */ /* 0x001fe40000041824 */
[----:B------:R-:W-:Y:S01]  /*731e0*/  STL [R1+0x33ac], R32 ;  /* 0x0033ac2001007387 */ /* 0x000fe20000100800 */
[----:B------:R-:W-:-:S02]  /*731f0*/  IMAD.MOV.U32 R38, RZ, RZ, R49 ;  /* 0x000000ffff267224 */ /* 0x000fc400078e0031 */
[----:B------:R-:W-:Y:S01]  /*73200*/  IMAD.MOV.U32 R39, RZ, RZ, R48 ;  /* 0x000000ffff277224 */ /* 0x000fe200078e0030 */
[----:B---3--:R-:W-:Y:S04]  /*73210*/  STL.64 [R1+0x3500], R34 ;  /* 0x0035002201007387 */ /* 0x008fe80000100a00 */
[----:B------:R-:W-:Y:S01]  /*73220*/  STL [R1+0x33a8], R57 ;  /* 0x0033a83901007387 */ /* 0x000fe20000100800 */
[----:B------:R-:W-:Y:S02]  /*73230*/  IMAD.MOV.U32 R3, RZ, RZ, R30 ;  /* 0x000000ffff037224 */ /* 0x000fe400078e001e */
[----:B----4-:R-:W-:Y:S02]  /*73240*/  IMAD.MOV.U32 R22, RZ, RZ, R25 ;  /* 0x000000ffff167224 */ /* 0x010fe400078e0019 */
[----:B------:R-:W-:-:S04]  /*73250*/  IMAD.MOV.U32 R23, RZ, RZ, R24 ;  /* 0x000000ffff177224 */ /* 0x000fc800078e0018 */
[----:B------:R-:W-:Y:S04]  /*73260*/  STL.64 [R1+0x1460], R4 ;  /* 0x0014600401007387 */ /* 0x000fe80000100a00 */
[----:B------:R-:W-:Y:S04]  /*73270*/  STL.64 [R1+0x1468], R6 ;  /* 0x0014680601007387 */ /* 0x000fe80000100a00 */
[----:B------:R0:W-:Y:S04]  /*73280*/  STL.64 [R1+0x3498], R38 ;  /* 0x0034982601007387 */ /* 0x0001e80000100a00 */
[----:B------:R-:W-:Y:S04]  /*73290*/  STL.64 [R1+0x34a0], R22 ;  /* 0x0034a01601007387 */ /* 0x000fe80000100a00 */
[----:B------:R-:W2:Y:S04]  /*732a0*/  LDL.LU R28, [R1+0x390] ;  /* 0x00039000011c7983 */ /* 0x000ea80000300800 */
[----:B------:R-:W2:Y:S04]  /*732b0*/  LDL.LU R29, [R1+0x394] ;  /* 0x00039400011d7983 */ /* 0x000ea80000300800 */
[----:B------:R-:W3:Y:S04]  /*732c0*/  LDL.LU R30, [R1+0x398] ;  /* 0x00039800011e7983 */ /* 0x000ee80000300800 */
[----:B------:R-:W3:Y:S01]  /*732d0*/  LDL.LU R31, [R1+0x39c] ;  /* 0x00039c00011f7983 */ /* 0x000ee20000300800 */
[----:B------:R-:W-:-:S02]  /*732e0*/  IMAD.MOV.U32 R14, RZ, RZ, R21 ;  /* 0x000000ffff0e7224 */ /* 0x000fc400078e0015 */
[----:B------:R-:W-:Y:S01]  /*732f0*/  IMAD.MOV.U32 R15, RZ, RZ, R20 ;  /* 0x000000ffff0f7224 */ /* 0x000fe200078e0014 */
[----:B---3--:R1:W-:Y:S04]  /*73300*/  STL.64 [R1+0x34b8], R30 ;  /* 0x0034b81e01007387 */ /* 0x0083e80000100a00 */
[----:B--2---:R-:W-:Y:S04]  /*73310*/  STL.64 [R1+0x34b0], R28 ;  /* 0x0034b01c01007387 */ /* 0x004fe80000100a00 */
[----:B------:R-:W-:Y:S04]  /*73320*/  STL.64 [R1+0x34c0], R14 ;  /* 0x0034c00e01007387 */ /* 0x000fe80000100a00 */
[----:B------:R-:W2:Y:S04]  /*73330*/  LDL.LU R36, [R1+0x3b0] ;  /* 0x0003b00001247983 */ /* 0x000ea80000300800 */
[----:B------:R-:W2:Y:S04]  /*73340*/  LDL.LU R37, [R1+0x3b4] ;  /* 0x0003b40001257983 */ /* 0x000ea80000300800 */
[----:B0-----:R-:W3:Y:S04]  /*73350*/  LDL.LU R38, [R1+0x3b8] ;  /* 0x0003b80001267983 */ /* 0x001ee80000300800 */
[----:B------:R-:W3:Y:S04]  /*73360*/  LDL.LU R39, [R1+0x3bc] ;  /* 0x0003bc0001277983 */ /* 0x000ee80000300800 */
[----:B---3--:R-:W-:Y:S04]  /*73370*/  STL.64 [R1+0x34d0], R38 ;  /* 0x0034d02601007387 */ /* 0x008fe80000100a00 */
[----:B--2---:R-:W-:Y:S04]  /*73380*/  STL.64 [R1+0x34c8], R36 ;  /* 0x0034c82401007387 */ /* 0x004fe80000100a00 */
[----:B------:R-:W2:Y:S04]  /*73390*/  LDL.LU R48, [R1+0x3c0] ;  /* 0x0003c00001307983 */ /* 0x000ea80000300800 */
[----:B------:R-:W2:Y:S04]  /*733a0*/  LDL.LU R49, [R1+0x3c4] ;  /* 0x0003c40001317983 */ /* 0x000ea80000300800 */
[----:B------:R-:W3:Y:S04]  /*733b0*/  LDL.LU R50, [R1+0x3c8] ;  /* 0x0003c80001327983 */ /* 0x000ee80000300800 */
[----:B------:R-:W3:Y:S01]  /*733c0*/  LDL.LU R51, [R1+0x3cc] ;  /* 0x0003cc0001337983 */ /* 0x000ee20000300800 */
[----:B-1----:R-:W-:-:S02]  /*733d0*/  IMAD.MOV.U32 R30, RZ, RZ, R2 ;  /* 0x000000ffff1e7224 */ /* 0x002fc400078e0002 */
[----:B------:R-:W-:Y:S01]  /*733e0*/  IMAD.MOV.U32 R31, RZ, RZ, R0 ;  /* 0x000000ffff1f7224 */ /* 0x000fe200078e0000 */
[----:B---3--:R-:W-:Y:S04]  /*733f0*/  STL.64 [R1+0x34e0], R50 ;  /* 0x0034e03201007387 */ /* 0x008fe80000100a00 */
[----:B--2---:R0:W-:Y:S04]  /*73400*/  STL.64 [R1+0x34d8], R48 ;  /* 0x0034d83001007387 */ /* 0x0041e80000100a00 */
[----:B------:R-:W2:Y:S04]  /*73410*/  LDL.LU R32, [R1+0x400] ;  /* 0x0004000001207983 */ /* 0x000ea80000300800 */
[----:B------:R-:W2:Y:S04]  /*73420*/  LDL.LU R33, [R1+0x404] ;  /* 0x0004040001217983 */ /* 0x000ea80000300800 */
[----:B------:R-:W2:Y:S04]  /*73430*/  LDL.LU R34, [R1+0x408] ;  /* 0x0004080001227983 */ /* 0x000ea80000300800 */
[----:B------:R-:W2:Y:S04]  /*73440*/  LDL.LU R35, [R1+0x40c] ;  /* 0x00040c0001237983 */ /* 0x000ea80000300800 */
[----:B------:R-:W-:Y:S04]  /*73450*/  STL.64 [R1+0x34e8], R30 ;  /* 0x0034e81e01007387 */ /* 0x000fe80000100a00 */
[----:B0-----:R-:W3:Y:S04]  /*73460*/  LDL.LU R48, [R1+0x3e0] ;  /* 0x0003e00001307983 */ /* 0x001ee80000300800 */
[----:B------:R-:W3:Y:S04]  /*73470*/  LDL.LU R49, [R1+0x3e4] ;  /* 0x0003e40001317983 */ /* 0x000ee80000300800 */
[----:B------:R-:W4:Y:S04]  /*73480*/  LDL.LU R50, [R1+0x3e8] ;  /* 0x0003e80001327983 */ /* 0x000f280000300800 */
[----:B------:R-:W4:Y:S04]  /*73490*/  LDL.LU R51, [R1+0x3ec] ;  /* 0x0003ec0001337983 */ /* 0x000f280000300800 */
[----:B----4-:R-:W-:Y:S04]  /*734a0*/  STL.64 [R1+0x34f8], R50 ;  /* 0x0034f83201007387 */ /* 0x010fe80000100a00 */
[----:B---3--:R0:W-:Y:S04]  /*734b0*/  STL.64 [R1+0x34f0], R48 ;  /* 0x0034f03001007387 */ /* 0x0081e80000100a00 */
[----:B0-----:R-:W3:Y:S04]  /*734c0*/  LDL.LU R48, [R1+0x3f0] ;  /* 0x0003f00001307983 */ /* 0x001ee80000300800 */
[----:B------:R-:W3:Y:S04]  /*734d0*/  LDL.LU R49, [R1+0x3f4] ;  /* 0x0003f40001317983 */ /* 0x000ee80000300800 */
[----:B------:R-:W3:Y:S04]  /*734e0*/  LDL.LU R50, [R1+0x3f8] ;  /* 0x0003f80001327983 */ /* 0x000ee80000300800 */
[----:B------:R-:W3:Y:S04]  /*734f0*/  LDL.LU R51, [R1+0x3fc] ;  /* 0x0003fc0001337983 */ /* 0x000ee80000300800 */
[----:B------:R-:W3:Y:S04]  /*73500*/  LDL.64 R30, [R1+0x88] ;  /* 0x00008800011e7983 */ /* 0x000ee80000100a00 */
[----:B------:R-:W4:Y:S04]  /*73510*/  LDL.64 R38, [R1+0x78] ;  /* 0x0000780001267983 */ /* 0x000f280000100a00 */
[----:B------:R-:W4:Y:S04]  /*73520*/  LDL.LU R12, [R1+0x3d0] ;  /* 0x0003d000010c7983 */ /* 0x000f280000300800 */
[----:B------:R-:W4:Y:S01]  /*73530*/  LDL.LU R13, [R1+0x3d4] ;  /* 0x0003d400010d7983 */ /* 0x000f220000300800 */
[----:B--2---:R-:W-:Y:S03]  /*73540*/  HMMA.16816.F32.BF16 R32, R8, R26, R32 ;  /* 0x0000001a0820723c */ /* 0x004fe60000041820 */
        /* <DEDUP_REMOVED lines=17> */
[----:B------:R-:W-:Y:S04]  /*73660*/  STL [R1+0x33b4], R56 ;  /* 0x0033b43801007387 */ /* 0x000fe80000100800 */
[----:B------:R-:W-:Y:S04]  /*73670*/  STL [R1+0x33b0], R3 ;  /* 0x0033b00301007387 */ /* 0x000fe80000100800 */
[----:B------:R0:W-:Y:S04]  /*73680*/  STL.64 [R1+0x1440], R32 ;  /* 0x0014402001007387 */ /* 0x0001e80000100a00 */
[----:B------:R1:W-:Y:S01]  /*73690*/  STL.64 [R1+0x1448], R34 ;  /* 0x0014482201007387 */ /* 0x0003e20000100a00 */
[----:B------:R-:W-:-:S02]  /*736a0*/  IMAD.MOV.U32 R61, RZ, RZ, R27 ;  /* 0x000000ffff3d7224 */ /* 0x000fc400078e001b */
[----:B0-----:R-:W-:Y:S01]  /*736b0*/  IMAD.MOV.U32 R33, RZ, RZ, R26 ;  /* 0x000000ffff217224 */ /* 0x001fe200078e001a */
[----:B-1----:R-:W2:Y:S04]  /*736c0*/  LDL.LU.64 R34, [R1+0x3500] ;  /* 0x0035000001227983 */ /* 0x002ea80000300a00 */
[----:B------:R-:W2:Y:S04]  /*736d0*/  LDL.LU R24, [R1+0x360] ;  /* 0x0003600001187983 */ /* 0x000ea80000300800 */
[----:B------:R-:W2:Y:S04]  /*736e0*/  LDL.LU R25, [R1+0x364] ;  /* 0x0003640001197983 */ /* 0x000ea80000300800 */
[----:B------:R-:W2:Y:S04]  /*736f0*/  LDL.LU R26, [R1+0x368] ;  /* 0x00036800011a7983 */ /* 0x000ea80000300800 */
[----:B------:R-:W2:Y:S04]  /*73700*/  LDL.LU R27, [R1+0x36c] ;  /* 0x00036c00011b7983 */ /* 0x000ea80000300800 */
[----:B------:R-:W-:Y:S01]  /*73710*/  STL [R1+0x33b8], R33 ;  /* 0x0033b82101007387 */ /* 0x000fe20000100800 */
[----:B---3--:R-:W-:-:S15]  /*73720*/  HMMA.16816.F32.BF16 R48, R8, R30, R48 ;  /* 0x0000001e0830723c */ /* 0x008fde0000041830 */
[----:B------:R-:W-:-:S04]  /*73730*/  NOP ;  /* 0x0000000000007918 */ /* 0x000fc80000000000 */
[----:B------:R-:W-:Y:S04]  /*73740*/  STL.64 [R1+0x1420], R48 ;  /* 0x0014203001007387 */ /* 0x000fe80000100a00 */
[----:B------:R0:W-:Y:S04]  /*73750*/  STL.64 [R1+0x1428], R50 ;  /* 0x0014283201007387 */ /* 0x0001e80000100a00 */
[----:B0-----:R-:W3:Y:S04]  /*73760*/  LDL.LU.64 R50, [R1+0x34f8] ;  /* 0x0034f80001327983 */ /* 0x001ee80000300a00 */
[----:B------:R-:W3:Y:S01]  /*73770*/  LDL.LU.64 R48, [R1+0x34f0] ;  /* 0x0034f00001307983 */ /* 0x000ee20000300a00 */
[----:B------:R-:W-:-:S02]  /*73780*/  IMAD.MOV.U32 R57, RZ, RZ, R30 ;  /* 0x000000ffff397224 */ /* 0x000fc400078e001e */
[----:B------:R-:W-:Y:S02]  /*73790*/  IMAD.MOV.U32 R60, RZ, RZ, R31 ;  /* 0x000000ffff3c7224 */ /* 0x000fe400078e001f */
[----:B------:R-:W2:Y:S01]  /*737a0*/  LDL.LU.64 R30, [R1+0x34e8] ;  /* 0x0034e800011e7983 */ /* 0x000ea20000300a00 */
[----:B----4-:R-:W-:Y:S02]  /*737b0*/  IMAD.MOV.U32 R3, RZ, RZ, R38 ;  /* 0x000000ffff037224 */ /* 0x010fe400078e0026 */
[----:B------:R-:W-:Y:S01]  /*737c0*/  IMAD.MOV.U32 R32, RZ, RZ, R39 ;  /* 0x000000ffff207224 */ /* 0x000fe200078e0027 */
[----:B---3--:R-:W-:-:S15]  /*737d0*/  HMMA.16816.F32.BF16 R48, R8, R38, R48 ;  /* 0x000000260830723c */ /* 0x008fde0000041830 */
[----:B------:R-:W-:-:S04]  /*737e0*/  NOP ;  /* 0x0000000000007918 */ /* 0x000fc80000000000 */
        /* <DEDUP_REMOVED lines=9> */
[----:B------:R-:W-:Y:S04]  /*73880*/  STL.64 [R1+0x1400], R28 ;  /* 0x0014001c01007387 */ /* 0x000fe80000100a00 */
[----:B------:R0:W-:Y:S04]  /*73890*/  STL.64 [R1+0x1408], R30 ;  /* 0x0014081e01007387 */ /* 0x0001e80000100a00 */
[----:B0-----:R-:W2:Y:S04]  /*738a0*/  LDL.LU.64 R30, [R1+0x34b8] ;  /* 0x0034b800011e7983 */ /* 0x001ea80000300a00 */
[----:B------:R-:W2:Y:S01]  /*738b0*/  LDL.LU.64 R28, [R1+0x34b0] ;  /* 0x0034b000011c7983 */ /* 0x000ea20000300a00 */
[C---:B---3--:R-:W-:Y:S08]  /*738c0*/  HMMA.16816.F32.BF16 R48, R8.reuse, R22, R48 ;  /* 0x000000160830723c */ /* 0x048ff00000041830 */
[----:B----4-:R-:W-:Y:S11]  /*738d0*/  HMMA.16816.F32.BF16 R36, R8, R42, R36 ;  /* 0x0000002a0824723c */ /* 0x010ff60000041824 */
[----:B------:R0:W-:Y:S04]  /*738e0*/  STL.64 [R1+0x13f0], R48 ;  /* 0x0013f03001007387 */ /* 0x0001e80000100a00 */
[----:B------:R1:W-:Y:S01]  /*738f0*/  STL.64 [R1+0x13f8], R50 ;  /* 0x0013f83201007387 */ /* 0x0003e20000100a00 */
[----:B0-----:R-:W-:-:S03]  /*73900*/  MOV R49, R22 ;  /* 0x0000001600317202 */ /* 0x001fc60000000f00 */
[----:B-1----:R-:W3:Y:S01]  /*73910*/  LDL.LU.64 R50, [R1+0x34a8] ;  /* 0x0034a80001327983 */ /* 0x002ee20000300a00 */
[----:B------:R-:W-:-:S03]  /*73920*/  IMAD.MOV.U32 R48, RZ, RZ, R23 ;  /* 0x000000ffff307224 */ /* 0x000fc600078e0017 */
[----:B------:R-:W4:Y:S04]  /*73930*/  LDL.LU.64 R22, [R1+0x34a0] ;  /* 0x0034a00001167983 */ /* 0x000f280000300a00 */
[----:B------:R-:W-:Y:S04]  /*73940*/  STL.64 [R1+0x13e0], R36 ;  /* 0x0013e02401007387 */ /* 0x000fe80000100a00 */
[----:B------:R0:W-:Y:S04]  /*73950*/  STL.64 [R1+0x13e8], R38 ;  /* 0x0013e82601007387 */ /* 0x0001e80000100a00 */
[----:B0-----:R-:W3:Y:S01]  /*73960*/  LDL.LU.64 R38, [R1+0x3498] ;  /* 0x0034980001267983 */ /* 0x001ee20000300a00 */
[----:B--2---:R-:W-:Y:S01]  /*73970*/  HMMA.16816.F32.BF16 R12, R8, R14, R16 ;  /* 0x0000000e080c723c */ /* 0x004fe20000041810 */
[----:B------:R-:W-:-:S02]  /*73980*/  IMAD.MOV.U32 R33, RZ, RZ, R42 ;  /* 0x000000ffff217224 */ /* 0x000fc400078e002a */
[----:B------:R-:W-:Y:S02]  /*73990*/  IMAD.MOV.U32 R56, RZ, RZ, R43 ;  /* 0x000000ffff387224 */ /* 0x000fe400078e002b */
[----:B------:R-:W2:Y:S04]  /*739a0*/  LDL.LU.64 R42, [R1+0x3490] ;  /* 0x00349000012a7983 */ /* 0x000ea80000300a00 */
[----:B------:R-:W2:Y:S04]  /*739b0*/  LDL.LU.64 R40, [R1+0x3488] ;  /* 0x0034880001287983 */ /* 0x000ea80000300a00 */
[----:B------:R-:W2:Y:S04]  /*739c0*/  LDL.LU.64 R18, [R1+0x3480] ;  /* 0x0034800001127983 */ /* 0x000ea80000300a00 */
[----:B------:R-:W2:Y:S04]  /*739d0*/  LDL.LU.64 R16, [R1+0x3478] ;  /* 0x0034780001107983 */ /* 0x000ea80000300a00 */
[----:B------:R-:W-:Y:S04]  /*739e0*/  STL.64 [R1+0x13d0], R12 ;  /* 0x0013d00c01007387 */ /* 0x000fe80000100a00 */
[----:B------:R0:W-:Y:S04]  /*739f0*/  STL.64 [R1+0x13d8], R14 ;  /* 0x0013d80e01007387 */ /* 0x0001e80000100a00 */
[----:B0-----:R-:W2:Y:S04]  /*73a00*/  LDL.LU.64 R14, [R1+0x3470] ;  /* 0x00347000010e7983 */ /* 0x001ea80000300a00 */
[----:B------:R-:W2:Y:S01]  /*73a10*/  LDL.LU.64 R12, [R1+0x3468] ;  /* 0x00346800010c7983 */ /* 0x000ea20000300a00 */
[C---:B----4-:R-:W-:Y:S03]  /*73a20*/  HMMA.16816.F32.BF16 R20, R8.reuse, R22, R28 ;  /* 0x000000160814723c */ /* 0x050fe6000004181c */
[----:B------:R-:W4:Y:S04]  /*73a30*/  LDL.LU.64 R30, [R1+0x3460] ;  /* 0x00346000011e7983 */ /* 0x000f280000300a00 */
[----:B------:R-:W2:Y:S04]  /*73a40*/  LDL.LU.64 R28, [R1+0x3458] ;  /* 0x00345800011c7983 */ /* 0x000ea80000300a00 */
[----:B------:R-:W2:Y:S01]  /*73a50*/  LDL.LU R36, [R1+0x350] ;  /* 0x0003500001247983 */ /* 0x000ea20000300800 */
[C---:B---3--:R-:W-:Y:S07]  /*73a60*/  HMMA.16816.F32.BF16 R4, R8.reuse, R38, R4 ;  /* 0x000000260804723c */ /* 0x048fee0000041804 */
[----:B------:R-:W-:Y:S04]  /*73a70*/  STL.64 [R1+0x13c0], R20 ;  /* 0x0013c01401007387 */ /* 0x000fe80000100a00 */
[----:B------:R-:W-:Y:S08]  /*73a80*/  STL.64 [R1+0x13c8], R22 ;  /* 0x0013c81601007387 */ /* 0x000ff00000100a00 */
[----:B------:R-:W-:Y:S04]  /*73a90*/  STL.64 [R1+0x13b0], R4 ;  /* 0x0013b00401007387 */ /* 0x000fe80000100a00 */
[----:B------:R0:W-:Y:S04]  /*73aa0*/  STL.64 [R1+0x13b8], R6 ;  /* 0x0013b80601007387 */ /* 0x0001e80000100a00 */
[----:B------:R-:W2:Y:S04]  /*73ab0*/  LDL.LU R37, [R1+0x354] ;  /* 0x0003540001257983 */ /* 0x000ea80000300800 */
[----:B------:R-:W2:Y:S04]  /*73ac0*/  LDL.LU R38, [R1+0x358] ;  /* 0x0003580001267983 */ /* 0x000ea80000300800 */
[----:B------:R-:W2:Y:S01]  /*73ad0*/  LDL.LU R39, [R1+0x35c] ;  /* 0x00035c0001277983 */ /* 0x000ea20000300800 */
[----:B0-----:R-:W-:Y:S01]  /*73ae0*/  HMMA.16816.F32.BF16 R4, R8, R46, R52 ;  /* 0x0000002e0804723c */ /* 0x001fe20000041834 */
[----:B------:R-:W-:-:S02]  /*73af0*/  IMAD.MOV.U32 R0, RZ, RZ, R46 ;  /* 0x000000ffff007224 */ /* 0x000fc400078e002e */
[----:B------:R-:W-:-:S15]  /*73b00*/  IMAD.MOV.U32 R2, RZ, RZ, R47 ;  /* 0x000000ffff027224 */ /* 0x000fde00078e002f */
[----:B------:R-:W-:Y:S01]  /*73b10*/  NOP ;  /* 0x0000000000007918 */ /* 0x000fe20000000000 */
[----:B------:R-:W-:Y:S04]  /*73b20*/  STL.64 [R1+0x13a0], R4 ;  /* 0x0013a00401007387 */ /* 0x000fe80000100a00 */
        /* <DEDUP_REMOVED lines=10> */
[----:B----4-:R-:W-:-:S15]  /*73bd0*/  HMMA.16816.F32.BF16 R4, R8, R30, R24 ;  /* 0x0000001e0804723c */ /* 0x010fde0000041818 */
[----:B------:R-:W-:-:S04]  /*73be0*/  NOP ;  /* 0x0000000000007918 */ /* 0x000fc80000000000 */
        /* <DEDUP_REMOVED lines=9> */
[----:B------:R-:W3:Y:S01]  /*73c80*/  LDL.LU R24, [R1+0x2e0] ;  /* 0x0002e00001187983 */ /* 0x000ee20000300800 */
[C---:B--2---:R-:W-:Y:S03]  /*73c90*/  HMMA.16816.F32.BF16 R36, R8.reuse, R34, R36 ;  /* 0x000000220824723c */ /* 0x044fe60000041824 */
        /* <DEDUP_REMOVED lines=12> */
[----:B------:R-:W3:Y:S04]  /*73d60*/  LDL.LU.64 R36, [R1+0x3448] ;  /* 0x0034480001247983 */ /* 0x000ee80000300a00 */
[----:B------:R-:W-:Y:S01]  /*73d70*/  STL.64 [R1+0x3220], R34 ;  /* 0x0032202201007387 */ /* 0x000fe20000100a00 */
[----:B--2---:R-:W-:-:S15]  /*73d80*/  HMMA.16816.F32.BF16 R28, R8, R38, R28 ;  /* 0x00000026081c723c */ /* 0x004fde000004181c */
[----:B------:R-:W-:-:S04]  /*73d90*/  NOP ;  /* 0x0000000000007918 */ /* 0x000fc80000000000 */
[----:B------:R-:W-:Y:S04]  /*73da0*/  STL.64 [R1+0x1370], R28 ;  /* 0x0013701c01007387 */ /* 0x000fe80000100a00 */
[----:B------:R0:W-:Y:S02]  /*73db0*/  STL.64 [R1+0x1378], R30 ;  /* 0x0013781e01007387 */ /* 0x0001e40000100a00 */
[----:B0-----:R-:W-:Y:S02]  /*73dc0*/  IMAD.MOV.U32 R30, RZ, RZ, R42 ;  /* 0x000000ffff1e7224 */ /* 0x001fe400078e002a */
[----:B------:R-:W-:Y:S01]  /*73dd0*/  IMAD.MOV.U32 R31, RZ, RZ, R43 ;  /* 0x000000ffff1f7224 */ /* 0x000fe200078e002b */
[----:B------:R-:W2:Y:S04]  /*73de0*/  LDL.LU R42, [R1+0x3444] ;  /* 0x00344400012a7983 */ /* 0x000ea80000300800 */
[----:B------:R-:W2:Y:S04]  /*73df0*/  LDL.LU R43, [R1+0x3440] ;  /* 0x00344000012b7983 */ /* 0x000ea80000300800 */
        /* <DEDUP_REMOVED lines=12> */
[----:B------:R0:W-:Y:S02]  /*73ec0*/  STL.64 [R1+0x3258], R42 ;  /* 0x0032582a01007387 */ /* 0x0001e40000100a00 */
[----:B0-----:R-:W-:-:S02]  /*73ed0*/  IMAD.MOV.U32 R42, RZ, RZ, R50 ;  /* 0x000000ffff2a7224 */ /* 0x001fc400078e0032 */
[----:B------:R-:W-:Y:S01]  /*73ee0*/  IMAD.MOV.U32 R43, RZ, RZ, R51 ;  /* 0x000000ffff2b7224 */ /* 0x000fe200078e0033 */
[----:B------:R-:W4:Y:S04]  /*73ef0*/  LDL.LU R50, [R1+0x342c] ;  /* 0x00342c0001327983 */ /* 0x000f280000300800 */
[----:B------:R-:W4:Y:S01]  /*73f00*/  LDL.LU R51, [R1+0x3428] ;  /* 0x0034280001337983 */ /* 0x000f220000300800 */
[C---:B--2---:R-:W-:Y:S08]  /*73f10*/  HMMA.16816.F32.BF16 R20, R8.reuse, R46, R20 ;  /* 0x0000002e0814723c */ /* 0x044ff00000041814 */
[C---:B----4-:R-:W-:Y:S11]  /*73f20*/  HMMA.16816.F32.BF16 R52, R8.reuse, R50, R52 ;  /* 0x000000320834723c */ /* 0x050ff60000041834 */
[----:B------:R-:W-:Y:S04]  /*73f30*/  STL.64 [R1+0x1350], R20 ;  /* 0x0013501401007387 */ /* 0x000fe80000100a00 */
[----:B------:R0:W-:Y:S04]  /*73f40*/  STL.64 [R1+0x1358], R22 ;  /* 0x0013581601007387 */ /* 0x0001e80000100a00 */
[----:B0-----:R-:W2:Y:S04]  /*73f50*/  LDL.LU.64 R22, [R1+0x3420] ;  /* 0x0034200001167983 */ /* 0x001ea80000300a00 */
[----:B------:R-:W-:Y:S04]  /*73f60*/  STL.64 [R1+0x3240], R46 ;  /* 0x0032402e01007387 */ /* 0x000fe80000100a00 */
[----:B---3--:R0:W-:Y:S04]  /*73f70*/  STL.64 [R1+0x3238], R44 ;  /* 0x0032382c01007387 */ /* 0x0081e80000100a00 */
[----:B0-----:R-:W3:Y:S04]  /*73f80*/  LDL.LU R44, [R1+0x2b0] ;  /* 0x0002b000012c7983 */ /* 0x001ee80000300800 */
[----:B------:R-:W3:Y:S04]  /*73f90*/  LDL.LU R45, [R1+0x2b4] ;  /* 0x0002b400012d7983 */ /* 0x000ee80000300800 */
[----:B------:R-:W3:Y:S04]  /*73fa0*/  LDL.LU R46, [R1+0x2b8] ;  /* 0x0002b800012e7983 */ /* 0x000ee80000300800 */
[----:B------:R-:W3:Y:S04]  /*73fb0*/  LDL.LU R47, [R1+0x2bc] ;  /* 0x0002bc00012f7983 */ /* 0x000ee80000300800 */
[----:B------:R-:W-:Y:S04]  /*73fc0*/  STL.64 [R1+0x1340], R52 ;  /* 0x0013403401007387 */ /* 0x000fe80000100a00 */
[----:B------:R0:W-:Y:S04]  /*73fd0*/  STL.64 [R1+0x1348], R54 ;  /* 0x0013483601007387 */ /* 0x0001e80000100a00 */
[----:B0-----:R-:W4:Y:S04]  /*73fe0*/  LDL.LU.64 R54, [R1+0x3418] ;  /* 0x0034180001367983 */ /* 0x001f280000300a00 */
[----:B------:R-:W2:Y:S04]  /*73ff0*/  LDL.LU.64 R52, [R1+0x3410] ;  /* 0x0034100001347983 */ /* 0x000ea80000300a00 */
[----:B------:R-:W-:Y:S01]  /*74000*/  STL.64 [R1+0x32a0], R50 ;  /* 0x0032a03201007387 */ /* 0x000fe20000100a00 */
[C---:B----4-:R-:W-:Y:S08]  /*74010*/  HMMA.16816.F32.BF16 R4, R8.reuse, R54, R4 ;  /* 0x000000360804723c */ /* 0x050ff00000041804 */
[----:B------:R-:W-:Y:S11]  /*74020*/  HMMA.16816.F32.BF16 R8, R8, R58, R24 ;  /* 0x0000003a0808723c */ /* 0x000ff60000041818 */
[----:B------:R-:W-:Y:S04]  /*74030*/  STL.64 [R1+0x1330], R4 ;  /* 0x0013300401007387 */ /* 0x000fe80000100a00 */
[----:B------:R0:W-:Y:S04]  /*74040*/  STL.64 [R1+0x1338], R6 ;  /* 0x0013380601007387 */ /* 0x0001e80000100a00 */
[----:B0-----:R-:W4:Y:S04]  /*74050*/  LDL.LU.64 R6, [R1+0x3408] ;  /* 0x0034080001067983 */ /* 0x001f280000300a00 */
[----:B------:R-:W4:Y:S04]  /*74060*/  LDL.LU.64 R4, [R1+0x3400] ;  /* 0x0034000001047983 */ /* 0x000f280000300a00 */
[----:B------:R0:W-:Y:S04]  /*74070*/  STL.64 [R1+0x3250], R54 ;  /* 0x0032503601007387 */ /* 0x0001e80000100a00 */
[----:B--2---:R-:W-:Y:S04]  /*74080*/  STL.64 [R1+0x3248], R52 ;  /* 0x0032483401007387 */ /* 0x004fe80000100a00 */
[----:B------:R-:W4:Y:S04]  /*74090*/  LDL.LU.64 R26, [R1+0x33f8] ;  /* 0x0033f800011a7983 */ /* 0x000f280000300a00 */
[----:B------:R-:W4:Y:S04]  /*740a0*/  LDL.LU.64 R24, [R1+0x33f0] ;  /* 0x0033f00001187983 */ /* 0x000f280000300a00 */
[----:B------:R-:W-:Y:S04]  /*740b0*/  STL.64 [R1+0x430], R8 ;  /* 0x0004300801007387 */ /* 0x000fe80000100a00 */
[----:B------:R-:W-:Y:S04]  /*740c0*/  STL.64 [R1+0x438], R10 ;  /* 0x0004380a01007387 */ /* 0x000fe80000100a00 */
[----:B------:R-:W-:Y:S01]  /*740d0*/  STL.64 [R1+0x3260], R58 ;  /* 0x0032603a01007387 */ /* 0x000fe20000100a00 */
[----:B0-----:R-:W-:-:S02]  /*740e0*/  IMAD.MOV.U32 R54, RZ, RZ, R17 ;  /* 0x000000ffff367224 */ /* 0x001fc400078e0011 */
[----:B------:R-:W0:Y:S01]  /*740f0*/  S2R R17, SR_TID.X ;  /* 0x0000000000117919 */ /* 0x000e220000002100 */
[----:B------:R-:W-:Y:S01]  /*74100*/  IMAD.MOV.U32 R55, RZ, RZ, R16 ;  /* 0x000000ffff377224 */ /* 0x000fe200078e0010 */
[----:B----4-:R-:W-:Y:S01]  /*74110*/  HMMA.16816.F32.BF16 R24, R4, R22, R24 ;  /* 0x000000160418723c */ /* 0x010fe20000041818 */
[----:B------:R-:W2:Y:S04]  /*74120*/  LDL.LU.64 R22, [R1+0x33e8] ;  /* 0x0033e80001167983 */ /* 0x000ea80000300a00 */
[----:B------:R-:W2:-:S14]  /*74130*/  LDL.LU.64 R20, [R1+0x33e0] ;  /* 0x0033e00001147983 */ /* 0x000e9c0000300a00 */
[----:B------:R1:W-:Y:S02]  /*74140*/  STL.64 [R1+0x1950], R24 ;  /* 0x0019501801007387 */ /* 0x0003e40000100a00 */
[----:B-1----:R-:W1:Y:S01]  /*74150*/  S2R R24, SR_TID.X ;  /* 0x0000000000187919 */ /* 0x002e620000002100 */
[C---:B0-----:R-:W-:Y:S01]  /*74160*/  LOP3.LUT R16, R17.reuse, 0x7, RZ, 0xc0, !PT ;  /* 0x0000000711107812 */ /* 0x041fe200078ec0ff */
[----:B------:R1:W-:Y:S04]  /*74170*/  STL.64 [R1+0x1958], R26 ;  /* 0x0019581a01007387 */ /* 0x0003e80000100a00 */
[----:B------:R-:W-:Y:S02]  /*74180*/  IMAD R16, R16, 0x110, RZ ;  /* 0x0000011010107824 */ /* 0x000fe400078e02ff */
[----:B------:R-:W-:-:S02]  /*74190*/  IMAD.SHL.U32 R17, R17, 0x80, RZ ;  /* 0x0000008011117824 */ /* 0x000fc400078e00ff */
[----:B-1----:R-:W-:-:S05]  /*741a0*/  IMAD.SHL.U32 R27, R24, 0x2, RZ ;  /* 0x00000002181b7824 */ /* 0x002fca00078e00ff */
[----:B------:R-:W-:-:S04]  /*741b0*/  LOP3.LUT R27, R16, 0x10, R27, 0x78, !PT ;  /* 0x00000010101b7812 */ /* 0x000fc800078e781b */
[----:B------:R-:W-:Y:S01]  /*741c0*/  LOP3.LUT R27, R27, 0x800, R17, 0xf8, !PT ;  /* 0x000008001b1b7812 */ /* 0x000fe200078ef811 */
[----:B--2---:R-:W-:Y:S01]  /*741d0*/  HMMA.16816.F32.BF16 R20, R4, R18, R20 ;  /* 0x000000120414723c */ /* 0x004fe20000041814 */
[----:B------:R-:W2:Y:S04]  /*741e0*/  LDL.LU.64 R18, [R1+0x33d8] ;  /* 0x0033d80001127983 */ /* 0x000ea80000300a00 */
[----:B------:R-:W2:Y:S01]  /*741f0*/  LDL.LU.64 R16, [R1+0x33d0] ;  /* 0x0033d00001107983 */ /* 0x000ea20000300a00 */
[----:B------:R-:W-:Y:S02]  /*74200*/  IMAD.MOV.U32 R10, RZ, RZ, R13 ;  /* 0x000000ffff0a7224 */ /* 0x000fe400078e000d */
[----:B------:R-:W-:-:S11]  /*74210*/  IMAD.MOV.U32 R11, RZ, RZ, R12 ;  /* 0x000000ffff0b7224 */ /* 0x000fd600078e000c */
[----:B------:R0:W-:Y:S04]  /*74220*/  STL.64 [R1+0x1930], R20 ;  /* 0x0019301401007387 */ /* 0x0001e80000100a00 */
[----:B------:R1:W-:Y:S04]  /*74230*/  STL.64 [R1+0x1938], R22 ;  /* 0x0019381601007387 */ /* 0x0003e80000100a00 */
[----:B0-----:R-:W4:Y:S04]  /*74240*/  LDL.LU R20, [R1+0x2c0] ;  /* 0x0002c00001147983 */ /* 0x001f280000300800 */
[----:B------:R-:W4:Y:S04]  /*74250*/  LDL.LU R21, [R1+0x2c4] ;  /* 0x0002c40001157983 */ /* 0x000f280000300800 */
[----:B-1----:R-:W4:Y:S04]  /*74260*/  LDL.LU R22, [R1+0x2c8] ;  /* 0x0002c80001167983 */ /* 0x002f280000300800 */
[----:B------:R-:W4:Y:S01]  /*74270*/  LDL.LU R23, [R1+0x2cc] ;  /* 0x0002cc0001177983 */ /* 0x000f220000300800 */
[----:B--2---:R-:W-:Y:S03]  /*74280*/  HMMA.16816.F32.BF16 R16, R4, R14, R16 ;  /* 0x0000000e0410723c */ /* 0x004fe60000041810 */
[----:B------:R-:W2:Y:S04]  /*74290*/  LDL.LU.64 R14, [R1+0x33c8] ;  /* 0x0033c800010e7983 */ /* 0x000ea80000300a00 */
[----:B------:R-:W2:-:S12]  /*742a0*/  LDL.LU.64 R12, [R1+0x33c0] ;  /* 0x0033c000010c7983 */ /* 0x000e980000300a00 */
[----:B------:R-:W-:Y:S04]  /*742b0*/  STL.64 [R1+0x1910], R16 ;  /* 0x0019101001007387 */ /* 0x000fe80000100a00 */
[----:B------:R0:W-:Y:S01]  /*742c0*/  STL.64 [R1+0x1918], R18 ;  /* 0x0019181201007387 */ /* 0x0001e20000100a00 */
[----:B------:R-:W-:Y:S01]  /*742d0*/  LOP3.LUT R27, R27, 0x60, RZ, 0x3c, !PT ;  /* 0x000000601b1b7812 */ /* 0x000fe200078e3cff */
[----:B--2---:R-:W-:Y:S02]  /*742e0*/  HMMA.16816.F32.BF16 R8, R4, R10, R12 ;  /* 0x0000000a0408723c */ /* 0x004fe4000004180c */
[----:B------:R-:W2:-:S15]  /*742f0*/  LDL.LU R12, [R1+0x2d0] ;  /* 0x0002d000010c7983 */ /* 0x000e9e0000300800 */
[----:B------:R-:W-:Y:S02]  /*74300*/  NOP ;  /* 0x0000000000007918 */ /* 0x000fe40000000000 */
[----:B------:R-:W-:Y:S04]  /*74310*/  STL.64 [R1+0x18f0], R8 ;  /* 0x0018f00801007387 */ /* 0x000fe80000100a00 */
[----:B------:R-:W-:Y:S04]  /*74320*/  STL.64 [R1+0x18f8], R10 ;  /* 0x0018f80a01007387 */ /* 0x000fe80000100a00 */
[----:B------:R-:W2:Y:S04]  /*74330*/  LDL.LU R13, [R1+0x2d4] ;  /* 0x0002d400010d7983 */ /* 0x000ea80000300800 */
[----:B------:R-:W2:Y:S04]  /*74340*/  LDL.LU R14, [R1+0x2d8] ;  /* 0x0002d800010e7983 */ /* 0x000ea80000300800 */
[----:B------:R-:W2:Y:S04]  /*74350*/  LDL.LU R15, [R1+0x2dc] ;  /* 0x0002dc00010f7983 */ /* 0x000ea80000300800 */
[----:B------:R-:W1:Y:S01]  /*74360*/  LDSM.16.MT88.4 R8, [R27+UR5+0xb000] ;  /* 0x00b000051b08783b */ /* 0x000e620008004200 */
[----:B0-----:R-:W-:-:S02]  /*74370*/  IMAD.MOV.U32 R18, RZ, RZ, R41 ;  /* 0x000000ffff127224 */ /* 0x001fc400078e0029 */
[----:B------:R-:W-:Y:S01]  /*74380*/  IMAD.MOV.U32 R19, RZ, RZ, R40 ;  /* 0x000000ffff137224 */ /* 0x000fe200078e0028 */
[----:B-1----:R-:W-:Y:S04]  /*74390*/  STL.64 [R1+0x3278], R10 ;  /* 0x0032780a01007387 */ /* 0x002fe80000100a00 */
[----:B------:R2:W-:Y:S04]  /*743a0*/  STL.64 [R1+0x3270], R8 ;  /* 0x0032700801007387 */ /* 0x0005e80000100a00 */
[----:B------:R-:W-:Y:S04]  /*743b0*/  STL [R1+0x326c], R27 ;  /* 0x00326c1b01007387 */ /* 0x000fe80000100800 */
[----:B------:R-:W-:Y:S01]  /*743c0*/  STL [R1+0x3268], R24 ;  /* 0x0032681801007387 */ /* 0x000fe20000100800 */
[C---:B--2---:R-:W-:Y:S08]  /*743d0*/  HMMA.16816.F32.BF16 R8, R4.reuse, R18, R12 ;  /* 0x000000120408723c */ /* 0x044ff0000004180c */
[C---:B----4-:R-:W-:Y:S08]  /*743e0*/  HMMA.16816.F32.BF16 R16, R4.reuse, R54, R20 ;  /* 0x000000360410723c */ /* 0x050ff00000041814 */
[C---:B---3--:R-:W-:Y:S03]  /*743f0*/  HMMA.16816.F32.BF16 R12, R4.reuse, R42, R44 ;  /* 0x0000002a040c723c */ /* 0x048fe6000004182c */
[----:B------:R-:W-:Y:S04]  /*74400*/  STL.64 [R1+0x18d0], R8 ;  /* 0x0018d00801007387 */ /* 0x000fe80000100a00 */
[----:B------:R0:W-:Y:S02]  /*74410*/  STL.64 [R1+0x18d8], R10 ;  /* 0x0018d80a01007387 */ /* 0x0001e40000100a00 */
[----:B0-----:R-:W-:Y:S02]  /*74420*/  HMMA.16816.F32.BF16 R8, R4, R30, R36 ;  /* 0x0000001e0408723c */ /* 0x001fe40000041824 */
[----:B------:R-:W-:Y:S04]  /*74430*/  STL.64 [R1+0x18b0], R16 ;  /* 0x0018b01001007387 */ /* 0x000fe80000100a00 */
[----:B------:R-:W-:Y:S04]  /*74440*/  STL.64 [R1+0x18b8], R18 ;  /* 0x0018b81201007387 */ /* 0x000fe80000100a00 */
[----:B------:R-:W2:Y:S04]  /*74450*/  LDL.LU R44, [R1+0x1c0] ;  /* 0x0001c000012c7983 */ /* 0x000ea80000300800 */
[----:B------:R-:W-:Y:S04]  /*74460*/  STL.64 [R1+0x1890], R12 ;  /* 0x0018900c01007387 */ /* 0x000fe80000100a00 */
[----:B------:R-:W-:Y:S04]  /*74470*/  STL.64 [R1+0x1898], R14 ;  /* 0x0018980e01007387 */ /* 0x000fe80000100a00 */
[----:B------:R-:W-:Y:S04]  /*74480*/  STL.64 [R1+0x1770], R8 ;  /* 0x0017700801007387 */ /* 0x000fe80000100a00 */
[----:B------:R0:W-:Y:S04]  /*74490*/  STL.64 [R1+0x1778], R10 ;  /* 0x0017780a01007387 */ /* 0x0001e80000100a00 */
        /* <DEDUP_REMOVED lines=10> */
[----:B------:R-:W-:Y:S02]  /*74540*/  IMAD.MOV.U32 R59, RZ, RZ, R56 ;  /* 0x000000ffff3b7224 */ /* 0x000fe400078e0038 */
[----:B0-----:R-:W-:Y:S02]  /*74550*/  IMAD.MOV.U32 R10, RZ, RZ, R49 ;  /* 0x000000ffff0a7224 */ /* 0x001fe400078e0031 */
[----:B------:R-:W-:Y:S01]  /*74560*/  IMAD.MOV.U32 R11, RZ, RZ, R48 ;  /* 0x000000ffff0b7224 */ /* 0x000fe200078e0030 */
[----:B---3--:R-:W-:Y:S04]  /*74570*/  STL.64 [R1+0x3298], R42 ;  /* 0x0032982a01007387 */ /* 0x008fe80000100a00 */
[----:B--2---:R-:W-:Y:S04]  /*74580*/  STL.64 [R1+0x3290], R40 ;  /* 0x0032902801007387 */ /* 0x004fe80000100a00 */
[----:B------:R-:W2:Y:S04]  /*74590*/  LDL.LU R33, [R1+0x33b8] ;  /* 0x0033b80001217983 */ /* 0x000ea80000300800 */
[----:B------:R-:W3:Y:S04]  /*745a0*/  LDL.LU R56, [R1+0x33b4] ;  /* 0x0033b40001387983 */ /* 0x000ee80000300800 */
[----:B------:R0:W-:Y:S04]  /*745b0*/  STL.64 [R1+0x32a8], R58 ;  /* 0x0032a83a01007387 */ /* 0x0001e80000100a00 */
[----:B------:R-:W-:Y:S04]  /*745c0*/  STL.64 [R1+0x32b0], R10 ;  /* 0x0032b00a01007387 */ /* 0x000fe80000100a00 */
[----:B-1----:R-:W4:Y:S04]  /*745d0*/  LDL.LU R44, [R1+0x1f0] ;  /* 0x0001f000012c7983 */ /* 0x002f280000300800 */
[----:B------:R-:W4:Y:S04]  /*745e0*/  LDL.LU R45, [R1+0x1f4] ;  /* 0x0001f400012d7983 */ /* 0x000f280000300800 */
[----:B------:R-:W2:Y:S04]  /*745f0*/  LDL.LU R46, [R1+0x1f8] ;  /* 0x0001f800012e7983 */ /* 0x000ea80000300800 */
[----:B------:R-:W2:Y:S04]  /*74600*/  LDL.LU R47, [R1+0x1fc] ;  /* 0x0001fc00012f7983 */ /* 0x000ea80000300800 */
[----:B--2---:R1:W-:Y:S04]  /*74610*/  STL.64 [R1+0x32c0], R46 ;  /* 0x0032c02e01007387 */ /* 0x0043e80000100a00 */
[----:B----4-:R-:W-:Y:S04]  /*74620*/  STL.64 [R1+0x32b8], R44 ;  /* 0x0032b82c01007387 */ /* 0x010fe80000100a00 */
[----:B------:R-:W2:Y:S04]  /*74630*/  LDL.LU R48, [R1+0x200] ;  /* 0x0002000001307983 */ /* 0x000ea80000300800 */
[----:B------:R-:W2:Y:S04]  /*74640*/  LDL.LU R49, [R1+0x204] ;  /* 0x0002040001317983 */ /* 0x000ea80000300800 */
[----:B------:R-:W4:Y:S04]  /*74650*/  LDL.LU R50, [R1+0x208] ;  /* 0x0002080001327983 */ /* 0x000f280000300800 */
[----:B------:R-:W4:Y:S01]  /*74660*/  LDL.LU R51, [R1+0x20c] ;  /* 0x00020c0001337983 */ /* 0x000f220000300800 */
[----:B0-----:R-:W-:Y:S01]  /*74670*/  IMAD.MOV.U32 R58, RZ, RZ, R3 ;  /* 0x000000ffff3a7224 */ /* 0x001fe200078e0003 */
[----:B------:R-:W-:Y:S01]  /*74680*/  MOV R59, R32 ;  /* 0x00000020003b7202 */ /* 0x000fe20000000f00 */
[----:B-1----:R-:W-:-:S02]  /*74690*/  IMAD.MOV.U32 R46, RZ, RZ, R57 ;  /* 0x000000ffff2e7224 */ /* 0x002fc400078e0039 */
[----:B------:R-:W-:Y:S01]  /*746a0*/  IMAD.MOV.U32 R47, RZ, RZ, R60 ;  /* 0x000000ffff2f7224 */ /* 0x000fe200078e003c */
[----:B----4-:R-:W-:Y:S04]  /*746b0*/  STL.64 [R1+0x32d0], R50 ;  /* 0x0032d03201007387 */ /* 0x010fe80000100a00 */
[----:B--2---:R0:W-:Y:S04]  /*746c0*/  STL.64 [R1+0x32c8], R48 ;  /* 0x0032c83001007387 */ /* 0x0041e80000100a00 */
[----:B------:R-:W2:Y:S04]  /*746d0*/  LDL.LU R3, [R1+0x33b0] ;  /* 0x0033b00001037983 */ /* 0x000ea80000300800 */
[----:B------:R-:W4:Y:S04]  /*746e0*/  LDL.LU R32, [R1+0x33ac] ;  /* 0x0033ac0001207983 */ /* 0x000f280000300800 */
[----:B------:R1:W-:Y:S04]  /*746f0*/  STL.64 [R1+0x32d8], R58 ;  /* 0x0032d83a01007387 */ /* 0x0003e80000100a00 */
[----:B------:R-:W2:Y:S04]  /*74700*/  LDL.LU R57, [R1+0x33a8] ;  /* 0x0033a80001397983 */ /* 0x000ea80000300800 */
[----:B------:R-:W2:Y:S04]  /*74710*/  LDL.LU R60, [R1+0x33a4] ;  /* 0x0033a400013c7983 */ /* 0x000ea80000300800 */
[----:B------:R1:W-:Y:S04]  /*74720*/  STL.64 [R1+0x32e0], R46 ;  /* 0x0032e02e01007387 */ /* 0x0003e80000100a00 */
[----:B0-----:R-:W2:Y:S04]  /*74730*/  LDL.LU R48, [R1+0x220] ;  /* 0x0002200001307983 */ /* 0x001ea80000300800 */
[----:B------:R-:W2:Y:S04]  /*74740*/  LDL.LU R49, [R1+0x224] ;  /* 0x0002240001317983 */ /* 0x000ea80000300800 */
[----:B------:R-:W2:Y:S04]  /*74750*/  LDL.LU R50, [R1+0x228] ;  /* 0x0002280001327983 */ /* 0x000ea80000300800 */
[----:B------:R-:W2:Y:S01]  /*74760*/  LDL.LU R51, [R1+0x22c] ;  /* 0x00022c0001337983 */ /* 0x000ea20000300800 */
[----:B-1----:R-:W-:-:S02]  /*74770*/  IMAD.MOV.U32 R58, RZ, RZ, R33 ;  /* 0x000000ffff3a7224 */ /* 0x002fc400078e0021 */
        /* <DEDUP_REMOVED lines=11> */
[----:B0-----:R-:W-:Y:S02]  /*74830*/  IMAD.MOV.U32 R50, RZ, RZ, R3 ;  /* 0x000000ffff327224 */ /* 0x001fe400078e0003 */
[----:B---3--:R-:W-:Y:S02]  /*74840*/  IMAD.MOV.U32 R51, RZ, RZ, R56 ;  /* 0x000000ffff337224 */ /* 0x008fe400078e0038 */
[----:B----4-:R-:W-:Y:S01]  /*74850*/  IMAD.MOV.U32 R23, RZ, RZ, R32 ;  /* 0x000000ffff177224 */ /* 0x010fe200078e0020 */
[----:B--2---:R-:W-:Y:S04]  /*74860*/  STL.64 [R1+0x3310], R46 ;  /* 0x0033102e01007387 */ /* 0x004fe80000100a00 */
[----:B------:R-:W-:Y:S04]  /*74870*/  STL.64 [R1+0x3308], R44 ;  /* 0x0033082c01007387 */ /* 0x000fe80000100a00 */
[----:B------:R-:W2:Y:S04]  /*74880*/  LDL.LU R3, [R1+0x3398] ;  /* 0x0033980001037983 */ /* 0x000ea80000300800 */
[----:B------:R-:W3:Y:S04]  /*74890*/  LDL.LU R56, [R1+0x3394] ;  /* 0x0033940001387983 */ /* 0x000ee80000300800 */
[----:B------:R0:W-:Y:S04]  /*748a0*/  STL.64 [R1+0x3318], R50 ;  /* 0x0033183201007387 */ /* 0x0001e80000100a00 */
[----:B------:R-:W4:Y:S04]  /*748b0*/  LDL.LU R57, [R1+0x3390] ;  /* 0x0033900001397983 */ /* 0x000f280000300800 */
[----:B------:R-:W3:Y:S04]  /*748c0*/  LDL.LU R32, [R1+0x338c] ;  /* 0x00338c0001207983 */ /* 0x000ee80000300800 */
[----:B------:R1:W-:Y:S01]  /*748d0*/  STL.64 [R1+0x3320], R22 ;  /* 0x0033201601007387 */ /* 0x0003e20000100a00 */
[----:B0-----:R-:W-:-:S02]  /*748e0*/  IMAD.MOV.U32 R50, RZ, RZ, R33 ;  /* 0x000000ffff327224 */ /* 0x001fc400078e0021 */
[----:B------:R-:W-:Y:S01]  /*748f0*/  IMAD.MOV.U32 R51, RZ, RZ, R60 ;  /* 0x000000ffff337224 */ /* 0x000fe200078e003c */
[----:B------:R-:W3:Y:S04]  /*74900*/  LDL.LU R33, [R1+0x3388] ;  /* 0x0033880001217983 */ /* 0x000ee80000300800 */
[----:B------:R-:W3:Y:S04]  /*74910*/  LDL.LU R60, [R1+0x3384] ;  /* 0x00338400013c7983 */ /* 0x000ee80000300800 */
[----:B------:R0:W-:Y:S04]  /*74920*/  STL.64 [R1+0x3328], R50 ;  /* 0x0033283201007387 */ /* 0x0001e80000100a00 */
[----:B------:R-:W3:Y:S04]  /*74930*/  LDL.LU R20, [R1+0x260] ;  /* 0x0002600001147983 */ /* 0x000ee80000300800 */
[----:B------:R-:W3:Y:S04]  /*74940*/  LDL.LU R21, [R1+0x264] ;  /* 0x0002640001157983 */ /* 0x000ee80000300800 */
[----:B-1----:R-:W3:Y:S04]  /*74950*/  LDL.LU R22, [R1+0x268] ;  /* 0x0002680001167983 */ /* 0x002ee80000300800 */
[----:B------:R-:W3:Y:S01]  /*74960*/  LDL.LU R23, [R1+0x26c] ;  /* 0x00026c0001177983 */ /* 0x000ee20000300800 */
[----:B0-----:R-:W-:-:S02]  /*74970*/  IMAD.MOV.U32 R51, RZ, RZ, R61 ;  /* 0x000000ffff337224 */ /* 0x001fc400078e003d */
[----:B--2---:R-:W-:Y:S01]  /*74980*/  IMAD.MOV.U32 R50, RZ, RZ, R3 ;  /* 0x000000ffff327224 */ /* 0x004fe200078e0003 */
[----:B---3--:R-:W-:Y:S04]  /*74990*/  STL.64 [R1+0x3338], R22 ;  /* 0x0033381601007387 */ /* 0x008fe80000100a00 */
[----:B------:R0:W-:Y:S04]  /*749a0*/  STL.64 [R1+0x3330], R20 ;  /* 0x0033301401007387 */ /* 0x0001e80000100a00 */
[----:B------:R-:W2:Y:S04]  /*749b0*/  LDL.LU R3, [R1+0x3380] ;  /* 0x0033800001037983 */ /* 0x000ea80000300800 */
[----:B------:R-:W3:Y:S04]  /*749c0*/  LDL.LU R61, [R1+0x337c] ;  /* 0x00337c00013d7983 */ /* 0x000ee80000300800 */
[----:B------:R4:W-:Y:S04]  /*749d0*/  STL.64 [R1+0x3340], R50 ;  /* 0x0033403201007387 */ /* 0x0009e80000100a00 */
[----:B0-----:R-:W2:Y:S04]  /*749e0*/  LDL.LU R20, [R1+0x270] ;  /* 0x0002700001147983 */ /* 0x001ea80000300800 */
[----:B------:R-:W2:Y:S04]  /*749f0*/  LDL.LU R21, [R1+0x274] ;  /* 0x0002740001157983 */ /* 0x000ea80000300800 */
[----:B------:R-:W2:Y:S04]  /*74a00*/  LDL.LU R22, [R1+0x278] ;  /* 0x0002780001167983 */ /* 0x000ea80000300800 */
[----:B------:R-:W2:Y:S01]  /*74a10*/  LDL.LU R23, [R1+0x27c] ;  /* 0x00027c0001177983 */ /* 0x000ea20000300800 */
[----:B----4-:R-:W-:-:S02]  /*74a20*/  IMAD.MOV.U32 R50, RZ, RZ, R57 ;  /* 0x000000ffff327224 */ /* 0x010fc400078e0039 */
[----:B------:R-:W-:Y:S01]  /*74a30*/  IMAD.MOV.U32 R51, RZ, RZ, R56 ;  /* 0x000000ffff337224 */ /* 0x000fe200078e0038 */
[----:B--2---:R-:W-:Y:S04]  /*74a40*/  STL.64 [R1+0x3350], R22 ;  /* 0x0033501601007387 */ /* 0x004fe80000100a00 */
[----:B------:R0:W-:Y:S04]  /*74a50*/  STL.64 [R1+0x3348], R20 ;  /* 0x0033481401007387 */ /* 0x0001e80000100a00 */
        /* <DEDUP_REMOVED lines=8> */
[----:B--2---:R0:W-:Y:S04]  /*74ae0*/  STL.64 [R1+0x3360], R20 ;  /* 0x0033601401007387 */ /* 0x0041e80000100a00 */
[----:B0-----:R-:W2:Y:S04]  /*74af0*/  LDL.LU R20, [R1+0x290] ;  /* 0x0002900001147983 */ /* 0x001ea80000300800 */
        /* <DEDUP_REMOVED lines=16> */
[----:B------:R-:W4:Y:S04]  /*74c00*/  LDL.LU R24, [R1+0x1e0] ;  /* 0x0001e00001187983 */ /* 0x000f280000300800 */
[----:B------:R-:W4:Y:S04]  /*74c10*/  LDL.LU R25, [R1+0x1e4] ;  /* 0x0001e40001197983 */ /* 0x000f280000300800 */
[----:B------:R-:W4:Y:S04]  /*74c20*/  LDL.LU R26, [R1+0x1e8] ;  /* 0x0001e800011a7983 */ /* 0x000f280000300800 */
[----:B------:R-:W4:Y:S04]  /*74c30*/  LDL.LU R27, [R1+0x1ec] ;  /* 0x0001ec00011b7983 */ /* 0x000f280000300800 */
[----:B------:R-:W4:Y:S04]  /*74c40*/  LDL.64 R54, [R1+0x38] ;  /* 0x0000380001367983 */ /* 0x000f280000100a00 */
[----:B------:R-:W4:Y:S04]  /*74c50*/  LDL.64 R38, [R1+0x28] ;  /* 0x0000280001267983 */ /* 0x000f280000100a00 */
[----:B------:R-:W4:Y:S04]  /*74c60*/  LDL.LU R32, [R1+0x1b0] ;  /* 0x0001b00001207983 */ /* 0x000f280000300800 */
[----:B------:R-:W4:Y:S04]  /*74c70*/  LDL.LU R33, [R1+0x1b4] ;  /* 0x0001b40001217983 */ /* 0x000f280000300800 */
[----:B------:R-:W4:Y:S04]  /*74c80*/  LDL.LU R34, [R1+0x1b8] ;  /* 0x0001b80001227983 */ /* 0x000f280000300800 */
[----:B------:R-:W4:Y:S04]  /*74c90*/  LDL.LU R35, [R1+0x1bc] ;  /* 0x0001bc0001237983 */ /* 0x000f280000300800 */
[----:B------:R-:W4:Y:S01]  /*74ca0*/  LDL.64 R18, [R1+0x18] ;  /* 0x0000180001127983 */ /* 0x000f220000100a00 */
[----:B------:R-:W-:-:S02]  /*74cb0*/  IMAD.MOV.U32 R14, RZ, RZ, R0 ;  /* 0x000000ffff0e7224 */ /* 0x000fc400078e0000 */
[----:B------:R-:W-:Y:S01]  /*74cc0*/  IMAD.MOV.U32 R15, RZ, RZ, R2 ;  /* 0x000000ffff0f7224 */ /* 0x000fe200078e0002 */
[----:B------:R-:W4:Y:S04]  /*74cd0*/  LDL.LU R0, [R1+0x3378] ;  /* 0x0033780001007983 */ /* 0x000f280000300800 */
[----:B------:R-:W4:Y:S04]  /*74ce0*/  LDL.LU R2, [R1+0x3374] ;  /* 0x0033740001027983 */ /* 0x000f280000300800 */
[----:B------:R-:W4:Y:S04]  /*74cf0*/  LDL.LU R28, [R1+0x1a0] ;  /* 0x0001a000011c7983 */ /* 0x000f280000300800 */
[----:B------:R-:W4:Y:S04]  /*74d00*/  LDL.LU R29, [R1+0x1a4] ;  /* 0x0001a400011d7983 */ /* 0x000f280000300800 */
[----:B------:R-:W4:Y:S01]  /*74d10*/  LDL.LU R30, [R1+0x1a8] ;  /* 0x0001a800011e7983 */ /* 0x000f220000300800 */
[----:B---3--:R-:W-:-:S03]  /*74d20*/  IMAD.MOV.U32 R31, RZ, RZ, R61 ;  /* 0x000000ffff1f7224 */ /* 0x008fc600078e003d */
        /* <DEDUP_REMOVED lines=20> */
[----:B------:R-:W4:-:S15]  /*74e70*/  LDL.LU.64 R22, [R1+0x3320] ;  /* 0x0033200001167983 */ /* 0x000f1e0000300a00 */
[----:B------:R-:W-:Y:S02]  /*74e80*/  NOP ;  /* 0x0000000000007918 */ /* 0x000fe40000000000 */
[----:B------:R-:W-:Y:S04]  /*74e90*/  STL.64 [R1+0x16f0], R48 ;  /* 0x0016f03001007387 */ /* 0x000fe80000100a00 */
[----:B------:R0:W-:Y:S04]  /*74ea0*/  STL.64 [R1+0x16f8], R50 ;  /* 0x0016f83201007387 */ /* 0x0001e80000100a00 */
[----:B0-----:R-:W2:Y:S01]  /*74eb0*/  LDL.LU.64 R50, [R1+0x3318] ;  /* 0x0033180001327983 */ /* 0x001ea20000300a00 */
[----:B----4-:R-:W-:Y:S03]  /*74ec0*/  HMMA.16816.F32.BF16 R20, R4, R22, R44 ;  /* 0x000000160414723c */ /* 0x010fe6000004182c */
[----:B------:R-:W4:Y:S04]  /*74ed0*/  LDL.LU.64 R46, [R1+0x3310] ;  /* 0x00331000012e7983 */ /* 0x000f280000300a00 */
[----:B------:R-:W4:-:S12]  /*74ee0*/  LDL.LU.64 R44, [R1+0x3308] ;  /* 0x00330800012c7983 */ /* 0x000f180000300a00 */
[----:B------:R0:W-:Y:S04]  /*74ef0*/  STL.64 [R1+0x16d0], R20 ;  /* 0x0016d01401007387 */ /* 0x0001e80000100a00 */
[----:B------:R-:W-:Y:S01]  /*74f00*/  STL.64 [R1+0x16d8], R22 ;  /* 0x0016d81601007387 */ /* 0x000fe20000100a00 */
[----:B0-----:R-:W-:Y:S02]  /*74f10*/  IMAD.MOV.U32 R20, RZ, RZ, R2 ;  /* 0x000000ffff147224 */ /* 0x001fe400078e0002 */
[----:B------:R-:W-:Y:S01]  /*74f20*/  IMAD.MOV.U32 R21, RZ, RZ, R0 ;  /* 0x000000ffff157224 */ /* 0x000fe200078e0000 */
[----:B------:R-:W3:Y:S04]  /*74f30*/  LDL.LU R2, [R1+0x3304] ;  /* 0x0033040001027983 */ /* 0x000ee80000300800 */
[----:B------:R-:W3:Y:S01]  /*74f40*/  LDL.LU R0, [R1+0x3300] ;  /* 0x0033000001007983 */ /* 0x000ee20000300800 */
[----:B--2---:R-:W-:Y:S03]  /*74f50*/  HMMA.16816.F32.BF16 R48, R4, R50, R56 ;  /* 0x000000320430723c */ /* 0x004fe60000041838 */
[----:B------:R-:W4:-:S15]  /*74f60*/  LDL.LU.64 R58, [R1+0x32f8] ;  /* 0x0032f800013a7983 */ /* 0x000f1e0000300a00 */
[----:B------:R-:W-:Y:S01]  /*74f70*/  NOP ;  /* 0x0000000000007918 */ /* 0x000fe20000000000 */
[----:B------:R-:W-:Y:S04]  /*74f80*/  STL.64 [R1+0x16b0], R48 ;  /* 0x0016b03001007387 */ /* 0x000fe80000100a00 */
[----:B------:R0:W-:Y:S04]  /*74f90*/  STL.64 [R1+0x16b8], R50 ;  /* 0x0016b83201007387 */ /* 0x0001e80000100a00 */
[----:B0-----:R-:W2:Y:S04]  /*74fa0*/  LDL.LU.64 R50, [R1+0x32f0] ;  /* 0x0032f00001327983 */ /* 0x001ea80000300a00 */
[----:B------:R-:W2:Y:S01]  /*74fb0*/  LDL.LU.64 R48, [R1+0x32e8] ;  /* 0x0032e80001307983 */ /* 0x000ea20000300a00 */
[----:B----4-:R-:W-:Y:S03]  /*74fc0*/  HMMA.16816.F32.BF16 R56, R4, R58, R44 ;  /* 0x0000003a0438723c */ /* 0x010fe6000004182c */
[----:B------:R-:W2:-:S15]  /*74fd0*/  LDL.LU.64 R46, [R1+0x32e0] ;  /* 0x0032e000012e7983 */ /* 0x000e9e0000300a00 */
[----:B------:R-:W-:Y:S01]  /*74fe0*/  NOP ;  /* 0x0000000000007918 */ /* 0x000fe20000000000 */
[----:B------:R-:W-:Y:S04]  /*74ff0*/  STL.64 [R1+0x1690], R56 ;  /* 0x0016903801007387 */ /* 0x000fe80000100a00 */
[----:B------:R0:W-:Y:S04]  /*75000*/  STL.64 [R1+0x1698], R58 ;  /* 0x0016983a01007387 */ /* 0x0001e80000100a00 */
[----:B0-----:R-:W4:Y:S01]  /*75010*/  LDL.LU.64 R58, [R1+0x32d8] ;  /* 0x0032d800013a7983 */ /* 0x001f220000300a00 */
[----:B--2---:R-:W-:Y:S03]  /*75020*/  HMMA.16816.F32.BF16 R44, R4, R46, R48 ;  /* 0x0000002e042c723c */ /* 0x004fe60000041830 */
[----:B------:R-:W2:Y:S04]  /*75030*/  LDL.LU.64 R50, [R1+0x32d0] ;  /* 0x0032d00001327983 */ /* 0x000ea80000300a00 */
[----:B------:R-:W2:-:S12]  /*75040*/  LDL.LU.64 R48, [R1+0x32c8] ;  /* 0x0032c80001307983 */ /* 0x000e980000300a00 */
[----:B------:R-:W-:Y:S04]  /*75050*/  STL.64 [R1+0x1670], R44 ;  /* 0x0016702c01007387 */ /* 0x000fe80000100a00 */
[----:B------:R0:W-:Y:S01]  /*75060*/  STL.64 [R1+0x1678], R46 ;  /* 0x0016782e01007387 */ /* 0x0001e20000100a00 */
[C---:B----4-:R-:W-:Y:S03]  /*75070*/  HMMA.16816.F32.BF16 R56, R4.reuse, R58, R8 ;  /* 0x0000003a0438723c */ /* 0x050fe60000041808 */
[----:B0-----:R-:W4:Y:S04]  /*75080*/  LDL.LU.64 R46, [R1+0x32c0] ;  /* 0x0032c000012e7983 */ /* 0x001f280000300a00 */
[----:B------:R-:W4:Y:S04]  /*75090*/  LDL.LU.64 R44, [R1+0x32b8] ;  /* 0x0032b800012c7983 */ /* 0x000f280000300a00 */
[----:B------:R-:W4:Y:S08]  /*750a0*/  LDL.LU.64 R10, [R1+0x32b0] ;  /* 0x0032b000010a7983 */ /* 0x000f300000300a00 */
[----:B------:R-:W-:Y:S04]  /*750b0*/  STL.64 [R1+0x1660], R56 ;  /* 0x0016603801007387 */ /* 0x000fe80000100a00 */
[----:B------:R0:W-:Y:S04]  /*750c0*/  STL.64 [R1+0x1668], R58 ;  /* 0x0016683a01007387 */ /* 0x0001e80000100a00 */
[----:B0-----:R-:W3:Y:S01]  /*750d0*/  LDL.LU.64 R58, [R1+0x32a8] ;  /* 0x0032a800013a7983 */ /* 0x001ee20000300a00 */
[----:B--2---:R-:W-:-:S15]  /*750e0*/  HMMA.16816.F32.BF16 R48, R4, R42, R48 ;  /* 0x0000002a0430723c */ /* 0x004fde0000041830 */
[----:B------:R-:W-:-:S04]  /*750f0*/  NOP ;  /* 0x0000000000007918 */ /* 0x000fc80000000000 */
[----:B------:R0:W-:Y:S04]  /*75100*/  STL.64 [R1+0x1650], R48 ;  /* 0x0016503001007387 */ /* 0x0001e80000100a00 */
[----:B------:R1:W-:Y:S01]  /*75110*/  STL.64 [R1+0x1658], R50 ;  /* 0x0016583201007387 */ /* 0x0003e20000100a00 */
[----:B0-----:R-:W-:-:S03]  /*75120*/  IMAD.MOV.U32 R49, RZ, RZ, R42 ;  /* 0x000000ffff317224 */ /* 0x001fc600078e002a */
[----:B-1----:R-:W2:Y:S01]  /*75130*/  LDL.LU.64 R50, [R1+0x32a0] ;  /* 0x0032a00001327983 */ /* 0x002ea20000300a00 */
[----:B------:R-:W-:-:S03]  /*75140*/  IMAD.MOV.U32 R48, RZ, RZ, R43 ;  /* 0x000000ffff307224 */ /* 0x000fc600078e002b */
[----:B------:R-:W2:Y:S04]  /*75150*/  LDL.LU.64 R42, [R1+0x3298] ;  /* 0x00329800012a7983 */ /* 0x000ea80000300a00 */
[----:B------:R-:W2:Y:S01]  /*75160*/  LDL.LU.64 R40, [R1+0x3290] ;  /* 0x0032900001287983 */ /* 0x000ea20000300a00 */
[C---:B----4-:R-:W-:Y:S03]  /*75170*/  HMMA.16816.F32.BF16 R8, R4.reuse, R10, R44 ;  /* 0x0000000a0408723c */ /* 0x050fe6000004182c */
[----:B------:R-:W4:Y:S04]  /*75180*/  LDL.LU.64 R46, [R1+0x3288] ;  /* 0x00328800012e7983 */ /* 0x000f280000300a00 */
[----:B------:R-:W4:Y:S01]  /*75190*/  LDL.LU.64 R44, [R1+0x3280] ;  /* 0x00328000012c7983 */ /* 0x000f220000300a00 */
[C---:B------:R-:W-:Y:S08]  /*751a0*/  HMMA.16816.F32.BF16 R32, R4.reuse, R18, R32 ;  /* 0x000000120420723c */ /* 0x040ff00000041820 */
[----:B---3--:R-:W-:Y:S03]  /*751b0*/  HMMA.16816.F32.BF16 R56, R4, R58, R24 ;  /* 0x0000003a0438723c */ /* 0x008fe60000041818 */
[----:B------:R-:W-:Y:S04]  /*751c0*/  STL.64 [R1+0x1640], R8 ;  /* 0x0016400801007387 */ /* 0x000fe80000100a00 */
[----:B------:R0:W-:Y:S04]  /*751d0*/  STL.64 [R1+0x1648], R10 ;  /* 0x0016480a01007387 */ /* 0x0001e80000100a00 */
[----:B0-----:R-:W3:Y:S04]  /*751e0*/  LDL.LU.64 R10, [R1+0x3278] ;  /* 0x00327800010a7983 */ /* 0x001ee80000300a00 */
[----:B------:R-:W3:Y:S04]  /*751f0*/  LDL.LU.64 R8, [R1+0x3270] ;  /* 0x0032700001087983 */ /* 0x000ee80000300a00 */
[----:B------:R-:W3:Y:S04]  /*75200*/  LDL.LU R27, [R1+0x326c] ;  /* 0x00326c00011b7983 */ /* 0x000ee80000300800 */
[----:B------:R-:W3:Y:S04]  /*75210*/  LDL.LU R24, [R1+0x3268] ;  /* 0x0032680001187983 */ /* 0x000ee80000300800 */
[----:B------:R-:W-:Y:S04]  /*75220*/  STL.64 [R1+0x1630], R56 ;  /* 0x0016303801007387 */ /* 0x000fe80000100a00 */
[----:B------:R0:W-:Y:S04]  /*75230*/  STL.64 [R1+0x1638], R58 ;  /* 0x0016383a01007387 */ /* 0x0001e80000100a00 */
[----:B0-----:R-:W3:Y:S01]  /*75240*/  LDL.LU.64 R58, [R1+0x3260] ;  /* 0x00326000013a7983 */ /* 0x001ee20000300a00 */
[----:B------:R-:W-:-:S02]  /*75250*/  IMAD.MOV.U32 R57, RZ, RZ, R38 ;  /* 0x000000ffff397224 */ /* 0x000fc400078e0026 */
[----:B------:R-:W-:Y:S01]  /*75260*/  IMAD.MOV.U32 R56, RZ, RZ, R39 ;  /* 0x000000ffff387224 */ /* 0x000fe200078e0027 */
[C---:B------:R-:W-:Y:S08]  /*75270*/  HMMA.16816.F32.BF16 R12, R4.reuse, R14, R28 ;  /* 0x0000000e040c723c */ /* 0x040ff0000004181c */
[C---:B--2---:R-:W-:Y:S08]  /*75280*/  HMMA.16816.F32.BF16 R40, R4.reuse, R54, R40 ;  /* 0x000000360428723c */ /* 0x044ff00000041828 */
[----:B----4-:R-:W-:Y:S11]  /*75290*/  HMMA.16816.F32.BF16 R44, R4, R38, R44 ;  /* 0x00000026042c723c */ /* 0x010ff6000004182c */
[----:B------:R0:W-:Y:S04]  /*752a0*/  STL.64 [R1+0x1620], R40 ;  /* 0x0016202801007387 */ /* 0x0001e80000100a00 */
[----:B------:R1:W-:Y:S01]  /*752b0*/  STL.64 [R1+0x1628], R42 ;  /* 0x0016282a01007387 */ /* 0x0003e20000100a00 */
[----:B0-----:R-:W-:-:S03]  /*752c0*/  IMAD.MOV.U32 R41, RZ, RZ, R54 ;  /* 0x000000ffff297224 */ /* 0x001fc600078e0036 */
[----:B-1----:R-:W2:Y:S01]  /*752d0*/  LDL.LU.64 R42, [R1+0x3258] ;  /* 0x00325800012a7983 */ /* 0x002ea20000300a00 */
[----:B------:R-:W-:-:S03]  /*752e0*/  IMAD.MOV.U32 R40, RZ, RZ, R55 ;  /* 0x000000ffff287224 */ /* 0x000fc600078e0037 */
[----:B------:R-:W4:Y:S04]  /*752f0*/  LDL.LU.64 R54, [R1+0x3250] ;  /* 0x0032500001367983 */ /* 0x000f280000300a00 */
        /* <DEDUP_REMOVED lines=11> */
[----:B------:R-:W-:-:S02]  /*753b0*/  IMAD.MOV.U32 R22, RZ, RZ, R3 ;  /* 0x000000ffff167224 */ /* 0x000fc400078e0003 */
[----:B------:R-:W-:Y:S02]  /*753c0*/  IMAD.MOV.U32 R23, RZ, RZ, R60 ;  /* 0x000000ffff177224 */ /* 0x000fe400078e003c */
[----:B------:R-:W-:Y:S01]  /*753d0*/  IMAD.MOV.U32 R33, RZ, RZ, R18 ;  /* 0x000000ffff217224 */ /* 0x000fe200078e0012 */
[C---:B---3--:R-:W-:Y:S01]  /*753e0*/  LOP3.LUT R18, R24.reuse, 0x7, RZ, 0xc0, !PT ;  /* 0x0000000718127812 */ /* 0x048fe200078ec0ff */
[C---:B------:R-:W-:Y:S02]  /*753f0*/  IMAD.SHL.U32 R26, R24.reuse, 0x2, RZ ;  /* 0x00000002181a7824 */ /* 0x040fe400078e00ff */
[----:B------:R-:W-:Y:S02]  /*75400*/  IMAD.SHL.U32 R25, R24, 0x2, RZ ;  /* 0x0000000218197824 */ /* 0x000fe400078e00ff */
[----:B------:R-:W-:Y:S01]  /*75410*/  IMAD.MOV.U32 R32, RZ, RZ, R19 ;  /* 0x000000ffff207224 */ /* 0x000fe200078e0013 */
[----:B------:R-:W3:Y:S01]  /*75420*/  LDL.LU.64 R28, [R1+0x3210] ;  /* 0x00321000011c7983 */ /* 0x000ee20000300a00 */
[----:B------:R-:W-:-:S02]  /*75430*/  IMAD R18, R18, 0x110, RZ ;  /* 0x0000011012127824 */ /* 0x000fc400078e02ff */
[C---:B------:R-:W-:Y:S02]  /*75440*/  IMAD.SHL.U32 R19, R24.reuse, 0x80, RZ ;  /* 0x0000008018137824 */ /* 0x040fe400078e00ff */
[----:B------:R-:W-:Y:S01]  /*75450*/  IMAD.SHL.U32 R24, R24, 0x2, RZ ;  /* 0x0000000218187824 */ /* 0x000fe200078e00ff */
[----:B------:R-:W0:Y:S01]  /*75460*/  S2R R3, SR_TID.X ;  /* 0x0000000000037919 */ /* 0x000e220000002100 */
[----:B------:R-:W1:Y:S01]  /*75470*/  LDC R60, c[0x0][0x3ac] ;  /* 0x0000eb00ff3c7b82 */ /* 0x000e620000000800 */
[C---:B------:R-:W-:Y:S02]  /*75480*/  LOP3.LUT R26, R18.reuse, 0x10, R26, 0x78, !PT ;  /* 0x00000010121a7812 */ /* 0x040fe400078e781a */
[C---:B------:R-:W-:Y:S02]  /*75490*/  LOP3.LUT R25, R18.reuse, 0x10, R25, 0x78, !PT ;  /* 0x0000001012197812 */ /* 0x040fe400078e7819 */
[----:B------:R-:W-:Y:S02]  /*754a0*/  LOP3.LUT R24, R18, 0x10, R24, 0x78, !PT ;  /* 0x0000001012187812 */ /* 0x000fe400078e7818 */
[----:B------:R-:W-:-:S02]  /*754b0*/  LOP3.LUT R26, R26, 0x800, R19, 0xf8, !PT ;  /* 0x000008001a1a7812 */ /* 0x000fc400078ef813 */
[--C-:B------:R-:W-:Y:S02]  /*754c0*/  LOP3.LUT R25, R25, 0x800, R19.reuse, 0xf8, !PT ;  /* 0x0000080019197812 */ /* 0x100fe400078ef813 */
[----:B------:R-:W-:Y:S01]  /*754d0*/  LOP3.LUT R24, R24, 0x800, R19, 0xf8, !PT ;  /* 0x0000080018187812 */ /* 0x000fe200078ef813 */
[----:B------:R-:W-:Y:S01]  /*754e0*/  STL.64 [R1+0x15f0], R12 ;  /* 0x0015f00c01007387 */ /* 0x000fe20000100a00 */
[----:B------:R-:W-:Y:S02]  /*754f0*/  LOP3.LUT R26, R26, 0x40, RZ, 0x3c, !PT ;  /* 0x000000401a1a7812 */ /* 0x000fe400078e3cff */
[----:B------:R-:W-:Y:S01]  /*75500*/  LOP3.LUT R25, R25, 0x20, RZ, 0x3c, !PT ;  /* 0x0000002019197812 */ /* 0x000fe200078e3cff */
[----:B------:R-:W-:Y:S04]  /*75510*/  STL.64 [R1+0x15f8], R14 ;  /* 0x0015f80e01007387 */ /* 0x000fe80000100a00 */
[----:B------:R-:W2:Y:S04]  /*75520*/  LDSM.16.MT88.4 R12, [R24+UR5+0xb080] ;  /* 0x00b08005180c783b */ /* 0x000ea80008004200 */
[----:B------:R-:W2:Y:S01]  /*75530*/  LDSM.16.MT88.4 R16, [R25+UR5+0xb080] ;  /* 0x00b080051910783b */ /* 0x000ea20008004200 */
[----:B-1----:R-:W-:Y:S01]  /*75540*/  IMAD.SHL.U32 R60, R60, 0x40, RZ ;  /* 0x000000403c3c7824 */ /* 0x002fe200078e00ff */
[----:B0-----:R-:W-:-:S03]  /*75550*/  LOP3.LUT R3, R3, 0x1f, RZ, 0xc0, !PT ;  /* 0x0000001f03037812 */ /* 0x001fc600078ec0ff */
[----:B------:R-:W-:Y:S01]  /*75560*/  IMAD.SHL.U32 R60, R60, 0x2, RZ ;  /* 0x000000023c3c7824 */ /* 0x000fe200078e00ff */
[----:B------:R-:W-:Y:S01]  /*75570*/  SHF.L.U32 R3, R3, 0x1, RZ ;  /* 0x0000000103037819 */ /* 0x000fe200000006ff */
[----:B--2---:R-:W-:-:S15]  /*75580*/  HMMA.16816.F32.BF16 R20, R4, R30, R20 ;  /* 0x0000001e0414723c */ /* 0x004fde0000041814 */
[----:B------:R-:W-:-:S04]  /*75590*/  NOP ;  /* 0x0000000000007918 */ /* 0x000fc80000000000 */
[----:B------:R-:W-:Y:S04]  /*755a0*/  STL.64 [R1+0x15e0], R20 ;  /* 0x0015e01401007387 */ /* 0x000fe80000100a00 */
[----:B------:R-:W-:Y:S04]  /*755b0*/  STL.64 [R1+0x15e8], R22 ;  /* 0x0015e81601007387 */ /* 0x000fe80000100a00 */
[----:B------:R-:W0:Y:S04]  /*755c0*/  LDSM.16.MT88.4 R20, [R26+UR5+0xb080] ;  /* 0x00b080051a14783b */ /* 0x000e280008004200 */
[----:B------:R-:W1:Y:S04]  /*755d0*/  LDSM.16.MT88.4 R24, [R27+UR5+0xb080] ;  /* 0x00b080051b18783b */ /* 0x000e680008004200 */
[----:B------:R-:W-:Y:S04]  /*755e0*/  STL.64 [R1+0x3910], R10 ;  /* 0x0039100a01007387 */ /* 0x000fe80000100a00 */
[----:B------:R-:W-:Y:S04]  /*755f0*/  STL.64 [R1+0x3908], R8 ;  /* 0x0039080801007387 */ /* 0x000fe80000100a00 */
[----:B------:R-:W-:Y:S04]  /*75600*/  STL.64 [R1+0x37e0], R14 ;  /* 0x0037e00e01007387 */ /* 0x000fe80000100a00 */
[----:B------:R-:W-:Y:S04]  /*75610*/  STL.64 [R1+0x37d8], R12 ;  /* 0x0037d80c01007387 */ /* 0x000fe80000100a00 */
[----:B------:R-:W-:Y:S04]  /*75620*/  STL [R1+0x3708], R53 ;  /* 0x0037083501007387 */ /* 0x000fe80000100800 */
[----:B------:R-:W-:Y:S04]  /*75630*/  STL.64 [R1+0x36f0], R18 ;  /* 0x0036f01201007387 */ /* 0x000fe80000100a00 */
[----:B------:R-:W-:Y:S04]  /*75640*/  STL.64 [R1+0x36e8], R16 ;  /* 0x0036e81001007387 */ /* 0x000fe80000100a00 */
[----:B0-----:R0:W-:Y:S04]  /*75650*/  STL.64 [R1+0x3548], R22 ;  /* 0x0035481601007387 */ /* 0x0011e80000100a00 */
[----:B------:R2:W-:Y:S04]  /*75660*/  STL.64 [R1+0x3540], R20 ;  /* 0x0035401401007387 */ /* 0x0005e80000100a00 */
[----:B0-----:R-:W2:Y:S04]  /*75670*/  LDL R22, [R1+0x48] ;  /* 0x0000480001167983 */ /* 0x001ea80000100800 */
[----:B------:R-:W2:Y:S04]  /*75680*/  LDL R23, [R1+0x4c] ;  /* 0x00004c0001177983 */ /* 0x000ea80000100800 */
        /* <DEDUP_REMOVED lines=16> */
[----:B------:R-:W2:Y:S04]  /*75790*/  LDL.LU R23, [R1+0xcfc] ;  /* 0x000cfc0001177983 */ /* 0x000ea80000300800 */
[----:B-1----:R-:W-:Y:S04]  /*757a0*/  STL [R1+0x3404], R26 ;  /* 0x0034041a01007387 */ /* 0x002fe80000100800 */
[----:B------:R0:W-:Y:S04]  /*757b0*/  STL [R1+0x3400], R27 ;  /* 0x0034001b01007387 */ /* 0x0001e80000100800 */
[----:B------:R1:W-:Y:S04]  /*757c0*/  STL.64 [R1+0x3508], R24 ;  /* 0x0035081801007387 */ /* 0x0003e80000100a00 */
[----:B0-----:R-:W2:Y:S01]  /*757d0*/  LDL.LU.64 R26, [R1+0x148] ;  /* 0x00014800011a7983 */ /* 0x001ea20000300a00 */
[C---:B---3--:R-:W-:Y:S03]  /*757e0*/  HMMA.16816.F32.BF16 R8, R4.reuse, R34, R8 ;  /* 0x000000220408723c */ /* 0x048fe60000041808 */
[----:B--2---:R0:W-:Y:S04]  /*757f0*/  STL.64 [R1+0x38e8], R26 ;  /* 0x0038e81a01007387 */ /* 0x0041e80000100a00 */
[----:B-1----:R-:W2:Y:S04]  /*75800*/  LDL.LU R24, [R1+0xd00] ;  /* 0x000d000001187983 */ /* 0x002ea80000300800 */
[----:B------:R-:W2:Y:S04]  /*75810*/  LDL.LU R25, [R1+0xd04] ;  /* 0x000d040001197983 */ /* 0x000ea80000300800 */
[----:B0-----:R-:W2:Y:S04]  /*75820*/  LDL.LU R26, [R1+0xd08] ;  /* 0x000d0800011a7983 */ /* 0x001ea80000300800 */
[----:B------:R-:W2:Y:S04]  /*75830*/  LDL.LU R27, [R1+0xd0c] ;  /* 0x000d0c00011b7983 */ /* 0x000ea80000300800 */
        /* <DEDUP_REMOVED lines=10> */
[----:B------:R1:W-:Y:S04]  /*758e0*/  STL.64 [R1+0x3800], R30 ;  /* 0x0038001e01007387 */ /* 0x0003e80000100a00 */
[----:B0-----:R-:W3:Y:S04]  /*758f0*/  LDL.LU R28, [R1+0xd10] ;  /* 0x000d1000011c7983 */ /* 0x001ee80000300800 */
[----:B------:R-:W3:Y:S04]  /*75900*/  LDL.LU R29, [R1+0xd14] ;  /* 0x000d1400011d7983 */ /* 0x000ee80000300800 */
[----:B-1----:R-:W3:Y:S04]  /*75910*/  LDL.LU R30, [R1+0xd18] ;  /* 0x000d1800011e7983 */ /* 0x002ee80000300800 */
[----:B------:R-:W3:Y:S04]  /*75920*/  LDL.LU R31, [R1+0xd1c] ;  /* 0x000d1c00011f7983 */ /* 0x000ee80000300800 */
        /* <DEDUP_REMOVED lines=9> */
[----:B------:R-:W3:Y:S01]  /*759c0*/  LDL.LU R35, [R1+0xd2c] ;  /* 0x000d2c0001237983 */ /* 0x000ee20000300800 */
[C---:B------:R-:W-:Y:S03]  /*759d0*/  HMMA.16816.F32.BF16 R20, R4.reuse, R50, R20 ;  /* 0x000000320414723c */ /* 0x040fe60000041814 */
[----:B------:R0:W-:Y:S05]  /*759e0*/  STL.64 [R1+0x37f8], R38 ;  /* 0x0037f82601007387 */ /* 0x0001ea0000100a00 */
[C---:B----4-:R-:W-:Y:S08]  /*759f0*/  HMMA.16816.F32.BF16 R16, R4.reuse, R54, R16 ;  /* 0x000000360410723c */ /* 0x050ff00000041810 */
[C---:B--2---:R-:W-:Y:S08]  /*75a00*/  HMMA.16816.F32.BF16 R24, R4.reuse, R46, R24 ;  /* 0x0000002e0418723c */ /* 0x044ff00000041818 */
[C---:B---3--:R-:W-:Y:S08]  /*75a10*/  HMMA.16816.F32.BF16 R28, R4.reuse, R42, R28 ;  /* 0x0000002a041c723c */ /* 0x048ff0000004181c */
[C---:B------:R-:W-:Y:S08]  /*75a20*/  HMMA.16816.F32.BF16 R32, R4.reuse, R38, R32 ;  /* 0x000000260420723c */ /* 0x040ff00000041820 */
[----:B------:R-:W-:Y:S11]  /*75a30*/  HMMA.16816.F32.BF16 R4, R4, R58, R12 ;  /* 0x0000003a0404723c */ /* 0x000ff6000004180c */
        /* <DEDUP_REMOVED lines=11> */
[----:B------:R1:W-:Y:S04]  /*75af0*/  STL.64 [R1+0x1590], R20 ;  /* 0x0015901401007387 */ /* 0x0003e80000100a00 */
[----:B------:R2:W-:Y:S04]  /*75b00*/  STL.64 [R1+0x1598], R22 ;  /* 0x0015981601007387 */ /* 0x0005e80000100a00 */
[----:B------:R-:W-:Y:S04]  /*75b10*/  STL.64 [R1+0x3818], R54 ;  /* 0x0038183601007387 */ /* 0x000fe80000100a00 */
[----:B------:R-:W-:Y:S04]  /*75b20*/  STL.64 [R1+0x1580], R16 ;  /* 0x0015801001007387 */ /* 0x000fe80000100a00 */
[----:B------:R-:W-:Y:S04]  /*75b30*/  STL.64 [R1+0x1588], R18 ;  /* 0x0015881201007387 */ /* 0x000fe80000100a00 */
[----:B------:R-:W3:Y:S04]  /*75b40*/  LDL R14, [R1+0xa8] ;  /* 0x0000a800010e7983 */ /* 0x000ee80000100800 */
[----:B------:R-:W-:Y:S04]  /*75b50*/  STL.64 [R1+0x1570], R4 ;  /* 0x0015700401007387 */ /* 0x000fe80000100a00 */
[----:B------:R4:W-:Y:S04]  /*75b60*/  STL.64 [R1+0x1578], R6 ;  /* 0x0015780601007387 */ /* 0x0009e80000100a00 */
[----:B------:R-:W3:Y:S04]  /*75b70*/  LDL R15, [R1+0xac] ;  /* 0x0000ac00010f7983 */ /* 0x000ee80000100800 */
[----:B---3--:R3:W-:Y:S04]  /*75b80*/  STL.64 [R1+0x3860], R14 ;  /* 0x0038600e01007387 */ /* 0x0087e80000100a00 */
[----:B0-----:R-:W2:Y:S04]  /*75b90*/  LDL R38, [R1+0xb8] ;  /* 0x0000b80001267983 */ /* 0x001ea80000100800 */
[----:B------:R-:W2:Y:S04]  /*75ba0*/  LDL R39, [R1+0xbc] ;  /* 0x0000bc0001277983 */ /* 0x000ea80000100800 */
[----:B--2---:R0:W-:Y:S04]  /*75bb0*/  STL.64 [R1+0x3868], R38 ;  /* 0x0038682601007387 */ /* 0x0041e80000100a00 */
[----:B-1----:R-:W2:Y:S04]  /*75bc0*/  LDL.LU R20, [R1+0x870] ;  /* 0x0008700001147983 */ /* 0x002ea80000300800 */
[----:B------:R-:W2:Y:S04]  /*75bd0*/  LDL.LU R21, [R1+0x874] ;  /* 0x0008740001157983 */ /* 0x000ea80000300800 */
[----:B------:R-:W2:Y:S04]  /*75be0*/  LDL.LU R22, [R1+0x878] ;  /* 0x0008780001167983 */ /* 0x000ea80000300800 */
[----:B------:R-:W2:Y:S04]  /*75bf0*/  LDL.LU R23, [R1+0x87c] ;  /* 0x00087c0001177983 */ /* 0x000ea80000300800 */
[----:B--2---:R1:W-:Y:S04]  /*75c00*/  STL.64 [R1+0x3878], R22 ;  /* 0x0038781601007387 */ /* 0x0043e80000100a00 */
[----:B------:R-:W-:Y:S04]  /*75c10*/  STL.64 [R1+0x3870], R20 ;  /* 0x0038701401007387 */ /* 0x000fe80000100a00 */
[----:B------:R-:W-:Y:S04]  /*75c20*/  STL.64 [R1+0x3820], R58 ;  /* 0x0038203a01007387 */ /* 0x000fe80000100a00 */
[----:B------:R2:W-:Y:S04]  /*75c30*/  STL.64 [R1+0x3880], R56 ;  /* 0x0038803801007387 */ /* 0x0005e80000100a00 */
[----:B----4-:R-:W4:Y:S04]  /*75c40*/  LDL.LU R6, [R1+0x8] ;  /* 0x0000080001067983 */ /* 0x010f280000300800 */
[----:B------:R-:W4:Y:S04]  /*75c50*/  LDL.LU R7, [R1+0xc] ;  /* 0x00000c0001077983 */ /* 0x000f280000300800 */
[----:B------:R-:W2:Y:S04]  /*75c60*/  LDL.LU R32, [R1+0x890] ;  /* 0x0008900001207983 */ /* 0x000ea80000300800 */
[----:B------:R-:W2:Y:S04]  /*75c70*/  LDL.LU R33, [R1+0x894] ;  /* 0x0008940001217983 */ /* 0x000ea80000300800 */
[----:B------:R-:W2:Y:S04]  /*75c80*/  LDL.LU R34, [R1+0x898] ;  /* 0x0008980001227983 */ /* 0x000ea80000300800 */
[----:B------:R-:W2:Y:S04]  /*75c90*/  LDL.LU R35, [R1+0x89c] ;  /* 0x00089c0001237983 */ /* 0x000ea80000300800 */
[----:B--2---:R2:W-:Y:S04]  /*75ca0*/  STL.64 [R1+0x3890], R34 ;  /* 0x0038902201007387 */ /* 0x0045e80000100a00 */
[----:B------:R-:W-:Y:S04]  /*75cb0*/  STL.64 [R1+0x3888], R32 ;  /* 0x0038882001007387 */ /* 0x000fe80000100a00 */
[----:B------:R-:W2:Y:S04]  /*75cc0*/  LDL R42, [R1+0xd8] ;  /* 0x0000d800012a7983 */ /* 0x000ea80000100800 */
[----:B------:R-:W2:Y:S04]  /*75cd0*/  LDL R43, [R1+0xdc] ;  /* 0x0000dc00012b7983 */ /* 0x000ea80000100800 */
[----:B--2---:R2:W-:Y:S04]  /*75ce0*/  STL.64 [R1+0x3898], R42 ;  /* 0x0038982a01007387 */ /* 0x0045e80000100a00 */
[----:B---3--:R-:W3:Y:S04]  /*75cf0*/  LDL R14, [R1+0xe8] ;  /* 0x0000e800010e7983 */ /* 0x008ee80000100800 */
[----:B------:R-:W3:Y:S04]  /*75d00*/  LDL R15, [R1+0xec] ;  /* 0x0000ec00010f7983 */ /* 0x000ee80000100800 */
[----:B---3--:R-:W-:Y:S04]  /*75d10*/  STL.64 [R1+0x38a0], R14 ;  /* 0x0038a00e01007387 */ /* 0x008fe80000100a00 */
[----:B------:R-:W3:Y:S04]  /*75d20*/  LDL.LU R36, [R1+0x8b0] ;  /* 0x0008b00001247983 */ /* 0x000ee80000300800 */
[----:B------:R-:W3:Y:S04]  /*75d30*/  LDL.LU R37, [R1+0x8b4] ;  /* 0x0008b40001257983 */ /* 0x000ee80000300800 */
[----:B0-----:R-:W2:Y:S04]  /*75d40*/  LDL.LU R38, [R1+0x8b8] ;  /* 0x0008b80001267983 */ /* 0x001ea80000300800 */
[----:B------:R-:W2:Y:S04]  /*75d50*/  LDL.LU R39, [R1+0x8bc] ;  /* 0x0008bc0001277983 */ /* 0x000ea80000300800 */
[----:B--2---:R-:W-:Y:S04]  /*75d60*/  STL.64 [R1+0x38b0], R38 ;  /* 0x0038b02601007387 */ /* 0x004fe80000100a00 */
[----:B---3--:R-:W-:Y:S04]  /*75d70*/  STL.64 [R1+0x38a8], R36 ;  /* 0x0038a82401007387 */ /* 0x008fe80000100a00 */
[----:B-1----:R-:W2:Y:S04]  /*75d80*/  LDL R22, [R1+0xf8] ;  /* 0x0000f80001167983 */ /* 0x002ea80000100800 */
[----:B------:R-:W2:Y:S04]  /*75d90*/  LDL R23, [R1+0xfc] ;  /* 0x0000fc0001177983 */ /* 0x000ea80000100800 */
[----:B--2---:R-:W-:Y:S04]  /*75da0*/  STL.64 [R1+0x38b8], R22 ;  /* 0x0038b81601007387 */ /* 0x004fe80000100a00 */
[----:B------:R-:W2:Y:S04]  /*75db0*/  LDL.LU R56, [R1+0x8c0] ;  /* 0x0008c00001387983 */ /* 0x000ea80000300800 */
[----:B------:R-:W2:Y:S04]  /*75dc0*/  LDL.LU R57, [R1+0x8c4] ;  /* 0x0008c40001397983 */ /* 0x000ea80000300800 */
[----:B------:R-:W3:Y:S04]  /*75dd0*/  LDL.LU R58, [R1+0x8c8] ;  /* 0x0008c800013a7983 */ /* 0x000ee80000300800 */
[----:B------:R-:W3:Y:S04]  /*75de0*/  LDL.LU R59, [R1+0x8cc] ;  /* 0x0008cc00013b7983 */ /* 0x000ee80000300800 */
[----:B---3--:R-:W-:Y:S04]  /*75df0*/  STL.64 [R1+0x38c8], R58 ;  /* 0x0038c83a01007387 */ /* 0x008fe80000100a00 */
[----:B--2---:R-:W-:Y:S04]  /*75e00*/  STL.64 [R1+0x38c0], R56 ;  /* 0x0038c03801007387 */ /* 0x004fe80000100a00 */
[----:B------:R-:W2:Y:S04]  /*75e10*/  LDL R34, [R1+0x108] ;  /* 0x0001080001227983 */ /* 0x000ea80000100800 */
[----:B------:R-:W2:Y:S04]  /*75e20*/  LDL R35, [R1+0x10c] ;  /* 0x00010c0001237983 */ /* 0x000ea80000100800 */
[----:B--2---:R-:W-:Y:S04]  /*75e30*/  STL.64 [R1+0x38d0], R34 ;  /* 0x0038d02201007387 */ /* 0x004fe80000100a00 */
[----:B------:R-:W2:Y:S04]  /*75e40*/  LDL.LU R40, [R1+0x8d0] ;  /* 0x0008d00001287983 */ /* 0x000ea80000300800 */
[----:B------:R-:W2:Y:S04]  /*75e50*/  LDL.LU R41, [R1+0x8d4] ;  /* 0x0008d40001297983 */ /* 0x000ea80000300800 */
[----:B------:R-:W3:Y:S04]  /*75e60*/  LDL.LU R42, [R1+0x8d8] ;  /* 0x0008d800012a7983 */ /* 0x000ee80000300800 */
[----:B------:R-:W3:Y:S04]  /*75e70*/  LDL.LU R43, [R1+0x8dc] ;  /* 0x0008dc00012b7983 */ /* 0x000ee80000300800 */
        /* <DEDUP_REMOVED lines=9> */
[----:B------:R-:W2:Y:S04]  /*75f10*/  LDL.LU R44, [R1+0x920] ;  /* 0x00092000012c7983 */ /* 0x000ea80000300800 */
[----:B------:R-:W2:Y:S04]  /*75f20*/  LDL.LU R45, [R1+0x924] ;  /* 0x00092400012d7983 */ /* 0x000ea80000300800 */
[----:B------:R-:W2:Y:S04]  /*75f30*/  LDL.LU R46, [R1+0x928] ;  /* 0x00092800012e7983 */ /* 0x000ea80000300800 */
[----:B------:R-:W2:Y:S04]  /*75f40*/  LDL.LU R47, [R1+0x92c] ;  /* 0x00092c00012f7983 */ /* 0x000ea80000300800 */
[----:B------:R-:W2:Y:S04]  /*75f50*/  LDL R54, [R1+0x168] ;  /* 0x0001680001367983 */ /* 0x000ea80000100800 */
[----:B------:R-:W2:Y:S04]  /*75f60*/  LDL R55, [R1+0x16c] ;  /* 0x00016c0001377983 */ /* 0x000ea80000100800 */
[----:B0-----:R-:W2:Y:S04]  /*75f70*/  LDL R18, [R1+0x178] ;  /* 0x0001780001127983 */ /* 0x001ea80000100800 */
[----:B------:R-:W2:Y:S04]  /*75f80*/  LDL R19, [R1+0x17c] ;  /* 0x00017c0001137983 */ /* 0x000ea80000100800 */
        /* <DEDUP_REMOVED lines=8> */
[----:B---3--:R-:W-:Y:S04]  /*76010*/  STL.64 [R1+0x38e0], R42 ;  /* 0x0038e02a01007387 */ /* 0x008fe80000100a00 */
[----:B------:R0:W-:Y:S04]  /*76020*/  STL.64 [R1+0x38d8], R40 ;  /* 0x0038d82801007387 */ /* 0x0001e80000100a00 */
[----:B------:R-:W3:Y:S04]  /*76030*/  LDL R14, [R1+0x118] ;  /* 0x00011800010e7983 */ /* 0x000ee80000100800 */
[----:B------:R-:W3:Y:S04]  /*76040*/  LDL R15, [R1+0x11c] ;  /* 0x00011c00010f7983 */ /* 0x000ee80000100800 */
[----:B------:R-:W3:Y:S04]  /*76050*/  LDL R22, [R1+0x128] ;  /* 0x0001280001167983 */ /* 0x000ee80000100800 */
[----:B------:R-:W3:Y:S04]  /*76060*/  LDL R23, [R1+0x12c] ;  /* 0x00012c0001177983 */ /* 0x000ee80000100800 */
[----:B------:R-:W3:Y:S04]  /*76070*/  LDL.LU R56, [R1+0x8f0] ;  /* 0x0008f00001387983 */ /* 0x000ee80000300800 */
[----:B------:R-:W3:Y:S04]  /*76080*/  LDL.LU R57, [R1+0x8f4] ;  /* 0x0008f40001397983 */ /* 0x000ee80000300800 */
[----:B------:R-:W3:Y:S04]  /*76090*/  LDL.LU R58, [R1+0x8f8] ;  /* 0x0008f800013a7983 */ /* 0x000ee80000300800 */
[----:B------:R-:W3:Y:S04]  /*760a0*/  LDL.LU R59, [R1+0x8fc] ;  /* 0x0008fc00013b7983 */ /* 0x000ee80000300800 */
[----:B------:R-:W3:Y:S04]  /*760b0*/  LDL R34, [R1+0x138] ;  /* 0x0001380001227983 */ /* 0x000ee80000100800 */
[----:B------:R-:W3:Y:S04]  /*760c0*/  LDL R35, [R1+0x13c] ;  /* 0x00013c0001237983 */ /* 0x000ee80000100800 */
        /* <DEDUP_REMOVED lines=12> */
[----:B----4-:R0:W-:Y:S04]  /*76190*/  STL.64 [R1+0x3828], R6 ;  /* 0x0038280601007387 */ /* 0x0101e80000100a00 */
[----:B------:R-:W4:Y:S04]  /*761a0*/  LDL.LU R4, [R1+0x880] ;  /* 0x0008800001047983 */ /* 0x000f280000300800 */
[----:B------:R-:W4:Y:S04]  /*761b0*/  LDL.LU R5, [R1+0x884] ;  /* 0x0008840001057983 */ /* 0x000f280000300800 */
[----:B0-----:R-:W4:Y:S04]  /*761c0*/  LDL.LU R6, [R1+0x888] ;  /* 0x0008880001067983 */ /* 0x001f280000300800 */
[----:B------:R-:W4:Y:S01]  /*761d0*/  LDL.LU R7, [R1+0x88c] ;  /* 0x00088c0001077983 */ /* 0x000f220000300800 */
[C---:B--2---:R-:W-:Y:S03]  /*761e0*/  HMMA.16816.F32.BF16 R16, R8.reuse, R18, R28 ;  /* 0x000000120810723c */ /* 0x044fe6000004181c */
[----:B------:R-:W2:Y:S05]  /*761f0*/  LDL.LU.64 R30, [R1+0x3900] ;  /* 0x00390000011e7983 */ /* 0x000eaa0000300a00 */
[C---:B------:R-:W-:Y:S11]  /*76200*/  HMMA.16816.F32.BF16 R52, R8.reuse, R54, R24 ;  /* 0x000000360834723c */ /* 0x040ff60000041818 */
[----:B------:R-:W-:Y:S04]  /*76210*/  STL.64 [R1+0x19d0], R16 ;  /* 0x0019d01001007387 */ /* 0x000fe80000100a00 */
[----:B------:R0:W-:Y:S04]  /*76220*/  STL.64 [R1+0x19d8], R18 ;  /* 0x0019d81201007387 */ /* 0x0001e80000100a00 */
[----:B0-----:R-:W4:Y:S04]  /*76230*/  LDL.LU.64 R18, [R1+0x38f8] ;  /* 0x0038f80001127983 */ /* 0x001f280000300a00 */
[----:B------:R-:W4:Y:S04]  /*76240*/  LDL.LU.64 R16, [R1+0x38f0] ;  /* 0x0038f00001107983 */ /* 0x000f280000300a00 */
[----:B------:R-:W4:Y:S04]  /*76250*/  LDL.LU.64 R26, [R1+0x38e8] ;  /* 0x0038e800011a7983 */ /* 0x000f280000300a00 */
[----:B------:R-:W-:Y:S04]  /*76260*/  STL.64 [R1+0x19c0], R52 ;  /* 0x0019c03401007387 */ /* 0x000fe80000100a00 */
[----:B------:R-:W-:Y:S01]  /*76270*/  STL.64 [R1+0x19c8], R54 ;  /* 0x0019c83601007387 */ /* 0x000fe20000100a00 */
[C---:B---3--:R-:W-:Y:S08]  /*76280*/  HMMA.16816.F32.BF16 R20, R8.reuse, R22, R56 ;  /* 0x000000160814723c */ /* 0x048ff00000041838 */
[C---:B------:R-:W-:Y:S08]  /*76290*/  HMMA.16816.F32.BF16 R32, R8.reuse, R34, R40 ;  /* 0x000000220820723c */ /* 0x040ff00000041828 */
[C---:B------:R-:W-:Y:S08]  /*762a0*/  HMMA.16816.F32.BF16 R12, R8.reuse, R14, R36 ;  /* 0x0000000e080c723c */ /* 0x040ff00000041824 */
[C---:B--2---:R-:W-:Y:S08]  /*762b0*/  HMMA.16816.F32.BF16 R44, R8.reuse, R30, R44 ;  /* 0x0000001e082c723c */ /* 0x044ff0000004182c */
[C---:B----4-:R-:W-:Y:S01]  /*762c0*/  HMMA.16816.F32.BF16 R28, R8.reuse, R26, R16 ;  /* 0x0000001a081c723c */ /* 0x050fe20000041810 */
[----:B------:R-:W2:Y:S10]  /*762d0*/  LDL R18, [R1+0x88] ;  /* 0x0000880001127983 */ /* 0x000eb40000100800 */
[----:B------:R-:W-:Y:S04]  /*762e0*/  STL.64 [R1+0x19b0], R44 ;  /* 0x0019b02c01007387 */ /* 0x000fe80000100a00 */
[----:B------:R-:W-:Y:S04]  /*762f0*/  STL.64 [R1+0x19b8], R46 ;  /* 0x0019b82e01007387 */ /* 0x000fe80000100a00 */
[----:B------:R0:W-:Y:S04]  /*76300*/  STL.64 [R1+0x19a0], R28 ;  /* 0x0019a01c01007387 */ /* 0x0001e80000100a00 */
[----:B------:R1:W-:Y:S04]  /*76310*/  STL.64 [R1+0x19a8], R30 ;  /* 0x0019a81e01007387 */ /* 0x0003e80000100a00 */
[----:B------:R-:W2:Y:S04]  /*76320*/  LDL R19, [R1+0x8c] ;  /* 0x00008c0001137983 */ /* 0x000ea80000100800 */
[----:B0-----:R-:W2:Y:S04]  /*76330*/  LDL.LU R28, [R1+0x850] ;  /* 0x00085000011c7983 */ /* 0x001ea80000300800 */
[----:B------:R-:W2:Y:S04]  /*76340*/  LDL.LU R29, [R1+0x854] ;  /* 0x00085400011d7983 */ /* 0x000ea80000300800 */
[----:B-1----:R-:W2:Y:S04]  /*76350*/  LDL.LU R30, [R1+0x858] ;  /* 0x00085800011e7983 */ /* 0x002ea80000300800 */
[----:B------:R-:W2:Y:S04]  /*76360*/  LDL.LU R31, [R1+0x85c] ;  /* 0x00085c00011f7983 */ /* 0x000ea80000300800 */
[----:B------:R-:W3:Y:S04]  /*76370*/  LDL R46, [R1+0x98] ;  /* 0x00009800012e7983 */ /* 0x000ee80000100800 */
[----:B------:R-:W3:Y:S04]  /*76380*/  LDL R47, [R1+0x9c] ;  /* 0x00009c00012f7983 */ /* 0x000ee80000100800 */
[----:B------:R-:W3:Y:S04]  /*76390*/  LDL.LU R52, [R1+0x860] ;  /* 0x0008600001347983 */ /* 0x000ee80000300800 */
[----:B------:R-:W3:Y:S04]  /*763a0*/  LDL.LU R53, [R1+0x864] ;  /* 0x0008640001357983 */ /* 0x000ee80000300800 */
[----:B------:R-:W3:Y:S04]  /*763b0*/  LDL.LU R54, [R1+0x868] ;  /* 0x0008680001367983 */ /* 0x000ee80000300800 */
[----:B------:R-:W3:Y:S04]  /*763c0*/  LDL.LU R55, [R1+0x86c] ;  /* 0x00086c0001377983 */ /* 0x000ee80000300800 */
[----:B------:R0:W-:Y:S04]  /*763d0*/  STL.64 [R1+0x3830], R26 ;  /* 0x0038301a01007387 */ /* 0x0001e80000100a00 */
[----:B0-----:R-:W4:Y:S04]  /*763e0*/  LDL R26, [R1+0xc8] ;  /* 0x0000c800011a7983 */ /* 0x001f280000100800 */
[----:B------:R-:W4:Y:S04]  /*763f0*/  LDL R27, [R1+0xcc] ;  /* 0x0000cc00011b7983 */ /* 0x000f280000100800 */
        /* <DEDUP_REMOVED lines=9> */
[----:B0-----:R-:W3:Y:S04]  /*76490*/  LDL.LU.64 R22, [R1+0x38b8] ;  /* 0x0038b80001167983 */ /* 0x001ee80000300a00 */
[----:B------:R-:W4:Y:S04]  /*764a0*/  LDL.LU.64 R38, [R1+0x38b0] ;  /* 0x0038b00001267983 */ /* 0x000f280000300a00 */
[----:B------:R-:W4:Y:S04]  /*764b0*/  LDL.LU.64 R36, [R1+0x38a8] ;  /* 0x0038a80001247983 */ /* 0x000f280000300a00 */
[----:B------:R-:W-:Y:S04]  /*764c0*/  STL.64 [R1+0x1970], R12 ;  /* 0x0019700c01007387 */ /* 0x000fe80000100a00 */
[----:B------:R0:W-:Y:S04]  /*764d0*/  STL.64 [R1+0x1978], R14 ;  /* 0x0019780e01007387 */ /* 0x0001e80000100a00 */
[----:B0-----:R-:W4:Y:S01]  /*764e0*/  LDL.LU.64 R14, [R1+0x38a0] ;  /* 0x0038a000010e7983 */ /* 0x001f220000300a00 */
[----:B--2---:R-:W-:Y:S03]  /*764f0*/  HMMA.16816.F32.BF16 R32, R8, R34, R40 ;  /* 0x000000220820723c */ /* 0x004fe60000041828 */
[----:B------:R-:W2:-:S15]  /*76500*/  LDL.LU.64 R42, [R1+0x3898] ;  /* 0x00389800012a7983 */ /* 0x000e9e0000300a00 */
[----:B------:R-:W-:Y:S01]  /*76510*/  NOP ;  /* 0x0000000000007918 */ /* 0x000fe20000000000 */
[----:B------:R-:W-:Y:S04]  /*76520*/  STL.64 [R1+0x1960], R32 ;  /* 0x0019602001007387 */ /* 0x000fe80000100a00 */
[----:B------:R0:W-:Y:S01]  /*76530*/  STL.64 [R1+0x1968], R34 ;  /* 0x0019682201007387 */ /* 0x0001e20000100a00 */
[C---:B---3--:R-:W-:Y:S03]  /*76540*/  HMMA.16816.F32.BF16 R20, R8.reuse, R22, R56 ;  /* 0x000000160814723c */ /* 0x048fe60000041838 */
[----:B0-----:R-:W3:Y:S04]  /*76550*/  LDL.LU.64 R34, [R1+0x3890] ;  /* 0x0038900001227983 */ /* 0x001ee80000300a00 */
[----:B------:R-:W3:Y:S04]  /*76560*/  LDL.LU.64 R32, [R1+0x3888] ;  /* 0x0038880001207983 */ /* 0x000ee80000300a00 */
[----:B------:R-:W3:Y:S08]  /*76570*/  LDL.LU.64 R56, [R1+0x3880] ;  /* 0x0038800001387983 */ /* 0x000ef00000300a00 */
        /* <DEDUP_REMOVED lines=8> */
[----:B0-----:R-:W4:Y:S01]  /*76600*/  LDL.LU.64 R14, [R1+0x3860] ;  /* 0x00386000010e7983 */ /* 0x001f220000300a00 */
[----:B--2---:R-:W-:Y:S03]  /*76610*/  HMMA.16816.F32.BF16 R40, R8, R42, R48 ;  /* 0x0000002a0828723c */ /* 0x004fe60000041830 */
[----:B------:R-:W2:-:S15]  /*76620*/  LDL.LU.64 R48, [R1+0x3858] ;  /* 0x0038580001307983 */ /* 0x000e9e0000300a00 */
[----:B------:R-:W-:Y:S01]  /*76630*/  NOP ;  /* 0x0000000000007918 */ /* 0x000fe20000000000 */
[----:B------:R0:W-:Y:S04]  /*76640*/  STL.64 [R1+0x1900], R40 ;  /* 0x0019002801007387 */ /* 0x0001e80000100a00 */
[----:B------:R-:W-:Y:S04]  /*76650*/  STL.64 [R1+0x1908], R42 ;  /* 0x0019082a01007387 */ /* 0x000fe80000100a00 */
[----:B0-----:R-:W2:Y:S01]  /*76660*/  LDL.LU.64 R40, [R1+0x3850] ;  /* 0x0038500001287983 */ /* 0x001ea20000300a00 */
[----:B---3--:R-:W-:Y:S03]  /*76670*/  HMMA.16816.F32.BF16 R24, R8, R26, R32 ;  /* 0x0000001a0818723c */ /* 0x008fe60000041820 */
[----:B------:R-:W3:-:S15]  /*76680*/  LDL.LU.64 R32, [R1+0x3848] ;  /* 0x0038480001207983 */ /* 0x000ede0000300a00 */
[----:B------:R-:W-:Y:S01]  /*76690*/  NOP ;  /* 0x0000000000007918 */ /* 0x000fe20000000000 */
[----:B------:R-:W-:Y:S04]  /*766a0*/  STL.64 [R1+0x18e0], R24 ;  /* 0x0018e01801007387 */ /* 0x000fe80000100a00 */
[----:B------:R4:W-:Y:S02]  /*766b0*/  STL.64 [R1+0x18e8], R26 ;  /* 0x0018e81a01007387 */ /* 0x0009e40000100a00 */
[C---:B----4-:R-:W-:Y:S08]  /*766c0*/  HMMA.16816.F32.BF16 R24, R8.reuse, R38, R4 ;  /* 0x000000260818723c */ /* 0x050ff00000041804 */
[----:B------:R-:W-:Y:S01]  /*766d0*/  HMMA.16816.F32.BF16 R4, R8, R14, R20 ;  /* 0x0000000e0804723c */ /* 0x000fe20000041814 */
[----:B------:R-:W4:Y:S10]  /*766e0*/  LDL R14, [R1+0x58] ;  /* 0x00005800010e7983 */ /* 0x000f340000100800 */
[----:B------:R-:W-:Y:S04]  /*766f0*/  STL.64 [R1+0x18c0], R24 ;  /* 0x0018c01801007387 */ /* 0x000fe80000100a00 */
[----:B------:R-:W-:Y:S04]  /*76700*/  STL.64 [R1+0x18c8], R26 ;  /* 0x0018c81a01007387 */ /* 0x000fe80000100a00 */
[----:B------:R-:W-:Y:S04]  /*76710*/  STL.64 [R1+0x18a0], R4 ;  /* 0x0018a00401007387 */ /* 0x000fe80000100a00 */
[----:B------:R-:W-:Y:S04]  /*76720*/  STL.64 [R1+0x18a8], R6 ;  /* 0x0018a80601007387 */ /* 0x000fe80000100a00 */
[----:B------:R-:W4:Y:S01]  /*76730*/  LDL R15, [R1+0x5c] ;  /* 0x00005c00010f7983 */ /* 0x000f220000100800 */
[----:B--2---:R-:W-:-:S02]  /*76740*/  IMAD.MOV.U32 R43, RZ, RZ, R48 ;  /* 0x000000ffff2b7224 */ /* 0x004fc400078e0030 */
[----:B------:R-:W-:Y:S01]  /*76750*/  IMAD.MOV.U32 R42, RZ, RZ, R49 ;  /* 0x000000ffff2a7224 */ /* 0x000fe200078e0031 */
[----:B----4-:R0:W-:Y:S04]  /*76760*/  STL.64 [R1+0x3840], R14 ;  /* 0x0038400e01007387 */ /* 0x0101e80000100a00 */
[----:B------:R-:W2:Y:S04]  /*76770*/  LDL.LU R48, [R1+0x830] ;  /* 0x0008300001307983 */ /* 0x000ea80000300800 */
[----:B------:R-:W2:Y:S04]  /*76780*/  LDL.LU R49, [R1+0x834] ;  /* 0x0008340001317983 */ /* 0x000ea80000300800 */
[----:B------:R-:W2:Y:S04]  /*76790*/  LDL.LU R50, [R1+0x838] ;  /* 0x0008380001327983 */ /* 0x000ea80000300800 */
[----:B------:R-:W2:Y:S04]  /*767a0*/  LDL.LU R51, [R1+0x83c] ;  /* 0x00083c0001337983 */ /* 0x000ea80000300800 */
[----:B------:R-:W4:Y:S04]  /*767b0*/  LDL R22, [R1+0x78] ;  /* 0x0000780001167983 */ /* 0x000f280000100800 */
[----:B------:R-:W4:Y:S04]  /*767c0*/  LDL R23, [R1+0x7c] ;  /* 0x00007c0001177983 */ /* 0x000f280000100800 */
[----:B------:R-:W4:Y:S04]  /*767d0*/  LDL.LU R12, [R1+0x840] ;  /* 0x00084000010c7983 */ /* 0x000f280000300800 */
[----:B------:R-:W4:Y:S04]  /*767e0*/  LDL.LU R13, [R1+0x844] ;  /* 0x00084400010d7983 */ /* 0x000f280000300800 */
[----:B0-----:R-:W4:Y:S04]  /*767f0*/  LDL.LU R14, [R1+0x848] ;  /* 0x00084800010e7983 */ /* 0x001f280000300800 */
[----:B------:R-:W4:Y:S01]  /*76800*/  LDL.LU R15, [R1+0x84c] ;  /* 0x00084c00010f7983 */ /* 0x000f220000300800 */
[C---:B------:R-:W-:Y:S03]  /*76810*/  HMMA.16816.F32.BF16 R24, R8.reuse, R46, R52 ;  /* 0x0000002e0818723c */ /* 0x040fe60000041834 */
[----:B------:R-:W2:Y:S04]  /*76820*/  LDL.LU R36, [R1+0x820] ;  /* 0x0008200001247983 */ /* 0x000ea80000300800 */
[----:B------:R-:W2:Y:S01]  /*76830*/  LDL.LU R37, [R1+0x824] ;  /* 0x0008240001257983 */ /* 0x000ea20000300800 */
[----:B------:R-:W-:Y:S03]  /*76840*/  HMMA.16816.F32.BF16 R4, R8, R18, R28 ;  /* 0x000000120804723c */ /* 0x000fe6000004181c */
[----:B------:R-:W2:Y:S04]  /*76850*/  LDL.LU R38, [R1+0x828] ;  /* 0x0008280001267983 */ /* 0x000ea80000300800 */
[----:B------:R-:W2:Y:S01]  /*76860*/  LDL.LU R39, [R1+0x82c] ;  /* 0x00082c0001277983 */ /* 0x000ea20000300800 */
[----:B---3--:R-:W-:-:S02]  /*76870*/  IMAD.MOV.U32 R31, RZ, RZ, R32 ;  /* 0x000000ffff1f7224 */ /* 0x008fc400078e0020 */
[----:B------:R-:W-:Y:S01]  /*76880*/  IMAD.MOV.U32 R30, RZ, RZ, R33 ;  /* 0x000000ffff1e7224 */ /* 0x000fe200078e0021 */
[----:B------:R0:W-:Y:S04]  /*76890*/  STL.64 [R1+0x1880], R24 ;  /* 0x0018801801007387 */ /* 0x0001e80000100a00 */
[----:B------:R1:W-:Y:S04]  /*768a0*/  STL.64 [R1+0x1888], R26 ;  /* 0x0018881a01007387 */ /* 0x0003e80000100a00 */
[----:B------:R3:W-:Y:S04]  /*768b0*/  STL.64 [R1+0x1870], R4 ;  /* 0x0018700401007387 */ /* 0x0007e80000100a00 */
[----:B------:R0:W-:Y:S04]  /*768c0*/  STL.64 [R1+0x1878], R6 ;  /* 0x0018780601007387 */ /* 0x0001e80000100a00 */
[----:B------:R-:W2:Y:S04]  /*768d0*/  LDL.LU R32, [R1+0x7e0] ;  /* 0x0007e00001207983 */ /* 0x000ea80000300800 */
[----:B------:R-:W2:Y:S04]  /*768e0*/  LDL.LU R33, [R1+0x7e4] ;  /* 0x0007e40001217983 */ /* 0x000ea80000300800 */
[----:B------:R-:W2:Y:S04]  /*768f0*/  LDL.LU R34, [R1+0x7e8] ;  /* 0x0007e80001227983 */ /* 0x000ea80000300800 */
[----:B------:R-:W2:Y:S01]  /*76900*/  LDL.LU R35, [R1+0x7ec] ;  /* 0x0007ec0001237983 */ /* 0x000ea20000300800 */
[----:B------:R-:W-:Y:S01]  /*76910*/  MOV R59, R40 ;  /* 0x00000028003b7202 */ /* 0x000fe20000000f00 */
[----:B------:R-:W-:-:S02]  /*76920*/  IMAD.MOV.U32 R58, RZ, RZ, R41 ;  /* 0x000000ffff3a7224 */ /* 0x000fc400078e0029 */
[----:B0-----:R-:W2:Y:S01]  /*76930*/  LDL.LU R24, [R1+0x810] ;  /* 0x0008100001187983 */ /* 0x001ea20000300800 */
[----:B------:R-:W-:Y:S02]  /*76940*/  IMAD.MOV.U32 R46, RZ, RZ, R57 ;  /* 0x000000ffff2e7224 */ /* 0x000fe400078e0039 */
[----:B------:R-:W-:Y:S01]  /*76950*/  IMAD.MOV.U32 R47, RZ, RZ, R56 ;  /* 0x000000ffff2f7224 */ /* 0x000fe200078e0038 */
[----:B------:R-:W2:Y:S04]  /*76960*/  LDL.LU R25, [R1+0x814] ;  /* 0x0008140001197983 */ /* 0x000ea80000300800 */
[----:B-1----:R-:W2:Y:S04]  /*76970*/  LDL.LU R26, [R1+0x818] ;  /* 0x00081800011a7983 */ /* 0x002ea80000300800 */
[----:B------:R-:W2:Y:S04]  /*76980*/  LDL.LU R27, [R1+0x81c] ;  /* 0x00081c00011b7983 */ /* 0x000ea80000300800 */
[----:B---3--:R-:W3:Y:S04]  /*76990*/  LDL.LU R4, [R1+0x800] ;  /* 0x0008000001047983 */ /* 0x008ee80000300800 */
        /* <DEDUP_REMOVED lines=11> */
[----:B----4-:R-:W-:Y:S03]  /*76a50*/  HMMA.16816.F32.BF16 R20, R8, R22, R12 ;  /* 0x000000160814723c */ /* 0x010fe6000004180c */
[----:B------:R-:W4:-:S15]  /*76a60*/  LDL.LU.64 R14, [R1+0x3840] ;  /* 0x00384000010e7983 */ /* 0x000f1e0000300a00 */
[----:B------:R-:W-:Y:S01]  /*76a70*/  NOP ;  /* 0x0000000000007918 */ /* 0x000fe20000000000 */
[----:B------:R-:W-:Y:S04]  /*76a80*/  STL.64 [R1+0x1860], R20 ;  /* 0x0018601401007387 */ /* 0x000fe80000100a00 */
[----:B------:R0:W-:Y:S04]  /*76a90*/  STL.64 [R1+0x1868], R22 ;  /* 0x0018681601007387 */ /* 0x0001e80000100a00 */
[----:B0-----:R-:W4:Y:S01]  /*76aa0*/  LDL.LU.64 R22, [R1+0x3838] ;  /* 0x0038380001167983 */ /* 0x001f220000300a00 */
[----:B--2---:R-:W-:Y:S03]  /*76ab0*/  HMMA.16816.F32.BF16 R48, R8, R42, R48 ;  /* 0x0000002a0830723c */ /* 0x004fe60000041830 */
[----:B------:R-:W2:-:S15]  /*76ac0*/  LDL.LU R40, [R1+0x7a0] ;  /* 0x0007a00001287983 */ /* 0x000e9e0000300800 */
[----:B------:R-:W-:Y:S01]  /*76ad0*/  NOP ;  /* 0x0000000000007918 */ /* 0x000fe20000000000 */
[----:B------:R0:W-:Y:S04]  /*76ae0*/  STL.64 [R1+0x1850], R48 ;  /* 0x0018503001007387 */ /* 0x0001e80000100a00 */
[----:B------:R1:W-:Y:S01]  /*76af0*/  STL.64 [R1+0x1858], R50 ;  /* 0x0018583201007387 */ /* 0x0003e20000100a00 */
[C---:B------:R-:W-:Y:S08]  /*76b00*/  HMMA.16816.F32.BF16 R28, R8.reuse, R30, R32 ;  /* 0x0000001e081c723c */ /* 0x040ff00000041820 */
[C---:B---3--:R-:W-:Y:S08]  /*76b10*/  HMMA.16816.F32.BF16 R56, R8.reuse, R58, R4 ;  /* 0x0000003a0838723c */ /* 0x048ff00000041804 */
[C---:B------:R-:W-:Y:S08]  /*76b20*/  HMMA.16816.F32.BF16 R44, R8.reuse, R46, R52 ;  /* 0x0000002e082c723c */ /* 0x040ff00000041834 */
[----:B----4-:R-:W-:-:S15]  /*76b30*/  HMMA.16816.F32.BF16 R12, R8, R14, R36 ;  /* 0x0000000e080c723c */ /* 0x010fde0000041824 */
[----:B------:R-:W-:-:S04]  /*76b40*/  NOP ;  /* 0x0000000000007918 */ /* 0x000fc80000000000 */
[----:B------:R3:W-:Y:S04]  /*76b50*/  STL.64 [R1+0x1840], R12 ;  /* 0x0018400c01007387 */ /* 0x0007e80000100a00 */
[----:B------:R4:W-:Y:S04]  /*76b60*/  STL.64 [R1+0x1848], R14 ;  /* 0x0018480e01007387 */ /* 0x0009e80000100a00 */
[----:B------:R-:W2:Y:S04]  /*76b70*/  LDL.LU R41, [R1+0x7a4] ;  /* 0x0007a40001297983 */ /* 0x000ea80000300800 */
[----:B------:R-:W2:Y:S01]  /*76b80*/  LDL.LU R42, [R1+0x7a8] ;  /* 0x0007a800012a7983 */ /* 0x000ea20000300800 */
[C---:B------:R-:W-:Y:S03]  /*76b90*/  HMMA.16816.F32.BF16 R24, R8.reuse, R22, R24 ;  /* 0x000000160818723c */ /* 0x040fe60000041818 */
[----:B------:R-:W2:Y:S04]  /*76ba0*/  LDL.LU R43, [R1+0x7ac] ;  /* 0x0007ac00012b7983 */ /* 0x000ea80000300800 */
[----:B------:R-:W2:Y:S04]  /*76bb0*/  LDL.LU R36, [R1+0x7b0] ;  /* 0x0007b00001247983 */ /* 0x000ea80000300800 */
[----:B------:R-:W2:Y:S04]  /*76bc0*/  LDL.LU R37, [R1+0x7b4] ;  /* 0x0007b40001257983 */ /* 0x000ea80000300800 */
[----:B------:R-:W2:Y:S04]  /*76bd0*/  LDL.LU R38, [R1+0x7b8] ;  /* 0x0007b80001267983 */ /* 0x000ea80000300800 */
[----:B------:R-:W2:Y:S04]  /*76be0*/  LDL.LU R39, [R1+0x7bc] ;  /* 0x0007bc0001277983 */ /* 0x000ea80000300800 */
[----:B0-----:R-:W2:Y:S04]  /*76bf0*/  LDL.LU R48, [R1+0x780] ;  /* 0x0007800001307983 */ /* 0x001ea80000300800 */
[----:B------:R-:W2:Y:S04]  /*76c00*/  LDL.LU R49, [R1+0x784] ;  /* 0x0007840001317983 */ /* 0x000ea80000300800 */
[----:B-1----:R-:W2:Y:S04]  /*76c10*/  LDL.LU R50, [R1+0x788] ;  /* 0x0007880001327983 */ /* 0x002ea80000300800 */
[----:B------:R-:W2:Y:S04]  /*76c20*/  LDL.LU R51, [R1+0x78c] ;  /* 0x00078c0001337983 */ /* 0x000ea80000300800 */
[----:B---3--:R-:W3:Y:S04]  /*76c30*/  LDL.LU R12, [R1+0x770] ;  /* 0x00077000010c7983 */ /* 0x008ee80000300800 */
[----:B------:R-:W3:Y:S04]  /*76c40*/  LDL.LU R13, [R1+0x774] ;  /* 0x00077400010d7983 */ /* 0x000ee80000300800 */
[----:B----4-:R-:W3:Y:S04]  /*76c50*/  LDL.LU R14, [R1+0x778] ;  /* 0x00077800010e7983 */ /* 0x010ee80000300800 */
[----:B------:R-:W3:Y:S04]  /*76c60*/  LDL.LU R15, [R1+0x77c] ;  /* 0x00077c00010f7983 */ /* 0x000ee80000300800 */
[----:B------:R-:W-:Y:S04]  /*76c70*/  STL.64 [R1+0x1830], R24 ;  /* 0x0018301801007387 */ /* 0x000fe80000100a00 */
[----:B------:R0:W-:Y:S04]  /*76c80*/  STL.64 [R1+0x1838], R26 ;  /* 0x0018381a01007387 */ /* 0x0001e80000100a00 */
[----:B0-----:R-:W4:Y:S04]  /*76c90*/  LDL.LU.64 R26, [R1+0x3830] ;  /* 0x00383000011a7983 */ /* 0x001f280000300a00 */
[----:B------:R0:W-:Y:S04]  /*76ca0*/  STL.64 [R1+0x37a0], R22 ;  /* 0x0037a01601007387 */ /* 0x0001e80000100a00 */
[----:B------:R-:W2:Y:S04]  /*76cb0*/  LDL.LU R20, [R1+0x7d0] ;  /* 0x0007d00001147983 */ /* 0x000ea80000300800 */
[----:B------:R-:W2:Y:S04]  /*76cc0*/  LDL.LU R21, [R1+0x7d4] ;  /* 0x0007d40001157983 */ /* 0x000ea80000300800 */
[----:B0-----:R-:W2:Y:S04]  /*76cd0*/  LDL.LU R22, [R1+0x7d8] ;  /* 0x0007d80001167983 */ /* 0x001ea80000300800 */
[----:B------:R-:W2:Y:S04]  /*76ce0*/  LDL.LU R23, [R1+0x7dc] ;  /* 0x0007dc0001177983 */ /* 0x000ea80000300800 */
[----:B------:R-:W2:Y:S04]  /*76cf0*/  LDL.LU.64 R6, [R1+0x3828] ;  /* 0x0038280001067983 */ /* 0x000ea80000300a00 */
[----:B------:R-:W-:Y:S04]  /*76d00*/  STL.64 [R1+0x1820], R56 ;  /* 0x0018203801007387 */ /* 0x000fe80000100a00 */
[----:B------:R0:W-:Y:S04]  /*76d10*/  STL.64 [R1+0x1828], R58 ;  /* 0x0018283a01007387 */ /* 0x0001e80000100a00 */
[----:B0-----:R-:W3:Y:S04]  /*76d20*/  LDL.LU.64 R58, [R1+0x3820] ;  /* 0x00382000013a7983 */ /* 0x001ee80000300a00 */
[----:B------:R-:W3:Y:S04]  /*76d30*/  LDL.LU.64 R54, [R1+0x3818] ;  /* 0x0038180001367983 */ /* 0x000ee80000300a00 */
[----:B------:R-:W-:Y:S04]  /*76d40*/  STL.64 [R1+0x1810], R44 ;  /* 0x0018102c01007387 */ /* 0x000fe80000100a00 */
[----:B------:R0:W-:Y:S04]  /*76d50*/  STL.64 [R1+0x1818], R46 ;  /* 0x0018182e01007387 */ /* 0x0001e80000100a00 */
[----:B0-----:R-:W3:Y:S04]  /*76d60*/  LDL.LU.64 R46, [R1+0x3810] ;  /* 0x00381000012e7983 */ /* 0x001ee80000300a00 */
[----:B------:R-:W3:Y:S04]  /*76d70*/  LDL.LU.64 R34, [R1+0x3808] ;  /* 0x0038080001227983 */ /* 0x000ee80000300a00 */
[----:B------:R-:W-:Y:S04]  /*76d80*/  STL.64 [R1+0x1800], R28 ;  /* 0x0018001c01007387 */ /* 0x000fe80000100a00 */
[----:B------:R0:W-:Y:S04]  /*76d90*/  STL.64 [R1+0x1808], R30 ;  /* 0x0018081e01007387 */ /* 0x0001e80000100a00 */
[----:B0-----:R-:W4:Y:S01]  /*76da0*/  LDL.LU.64 R30, [R1+0x3800] ;  /* 0x00380000011e7983 */ /* 0x001f220000300a00 */
[----:B--2---:R-:W-:Y:S03]  /*76db0*/  HMMA.16816.F32.BF16 R20, R8, R6, R20 ;  /* 0x000000060814723c */ /* 0x004fe60000041814 */
[----:B------:R0:W-:Y:S04]  /*76dc0*/  STL.64 [R1+0x3740], R6 ;  /* 0x0037400601007387 */ /* 0x0001e80000100a00 */
[----:B------:R-:W2:-:S12]  /*76dd0*/  LDL.LU R4, [R1+0x760] ;  /* 0x0007600001047983 */ /* 0x000e980000300800 */
[----:B------:R-:W-:Y:S04]  /*76de0*/  STL.64 [R1+0x17f0], R20 ;  /* 0x0017f01401007387 */ /* 0x000fe80000100a00 */
[----:B------:R4:W-:Y:S04]  /*76df0*/  STL.64 [R1+0x17f8], R22 ;  /* 0x0017f81601007387 */ /* 0x0009e80000100a00 */
[----:B------:R-:W2:Y:S04]  /*76e00*/  LDL.LU R5, [R1+0x764] ;  /* 0x0007640001057983 */ /* 0x000ea80000300800 */
[----:B0-----:R-:W2:Y:S04]  /*76e10*/  LDL.LU R6, [R1+0x768] ;  /* 0x0007680001067983 */ /* 0x001ea80000300800 */
[----:B------:R-:W2:Y:S01]  /*76e20*/  LDL.LU R7, [R1+0x76c] ;  /* 0x00076c0001077983 */ /* 0x000ea20000300800 */
[C---:B---3--:R-:W-:Y:S08]  /*76e30*/  HMMA.16816.F32.BF16 R36, R8.reuse, R34, R36 ;  /* 0x000000220824723c */ /* 0x048ff00000041824 */
[----:B----4-:R-:W-:Y:S01]  /*76e40*/  HMMA.16816.F32.BF16 R20, R8, R30, R16 ;  /* 0x0000001e0814723c */ /* 0x010fe20000041810 */
[----:B------:R-:W3:-:S15]  /*76e50*/  LDL.LU R16, [R1+0x1130] ;  /* 0x0011300001107983 */ /* 0x000ede0000300800 */
[----:B------:R-:W-:-:S03]  /*76e60*/  NOP ;  /* 0x0000000000007918 */ /* 0x000fc60000000000 */
[----:B------:R-:W-:Y:S04]  /*76e70*/  STL.64 [R1+0x17e0], R20 ;  /* 0x0017e01401007387 */ /* 0x000fe80000100a00 */
[----:B------:R0:W-:Y:S04]  /*76e80*/  STL.64 [R1+0x17e8], R22 ;  /* 0x0017e81601007387 */ /* 0x0001e80000100a00 */
[----:B------:R-:W3:Y:S04]  /*76e90*/  LDL.LU R17, [R1+0x1134] ;  /* 0x0011340001117983 */ /* 0x000ee80000300800 */
[----:B------:R-:W3:Y:S04]  /*76ea0*/  LDL.LU R18, [R1+0x1138] ;  /* 0x0011380001127983 */ /* 0x000ee80000300800 */
[----:B------:R-:W3:Y:S04]  /*76eb0*/  LDL.LU R19, [R1+0x113c] ;  /* 0x00113c0001137983 */ /* 0x000ee80000300800 */
[----:B0-----:R-:W3:Y:S04]  /*76ec0*/  LDL.64 R22, [R1+0x168] ;  /* 0x0001680001167983 */ /* 0x001ee80000100a00 */
[----:B------:R0:W-:Y:S04]  /*76ed0*/  STL.64 [R1+0x37d0], R30 ;  /* 0x0037d01e01007387 */ /* 0x0001e80000100a00 */
[----:B------:R-:W4:Y:S04]  /*76ee0*/  LDL.LU R28, [R1+0x790] ;  /* 0x00079000011c7983 */ /* 0x000f280000300800 */
[----:B------:R-:W4:Y:S04]  /*76ef0*/  LDL.LU R29, [R1+0x794] ;  /* 0x00079400011d7983 */ /* 0x000f280000300800 */
[----:B0-----:R-:W4:Y:S04]  /*76f00*/  LDL.LU R30, [R1+0x798] ;  /* 0x00079800011e7983 */ /* 0x001f280000300800 */
[----:B------:R-:W4:Y:S04]  /*76f10*/  LDL.LU R31, [R1+0x79c] ;  /* 0x00079c00011f7983 */ /* 0x000f280000300800 */
[----:B------:R-:W-:Y:S04]  /*76f20*/  STL.64 [R1+0x17d0], R36 ;  /* 0x0017d02401007387 */ /* 0x000fe80000100a00 */
[----:B------:R0:W-:Y:S04]  /*76f30*/  STL.64 [R1+0x17d8], R38 ;  /* 0x0017d82601007387 */ /* 0x0001e80000100a00 */
[----:B0-----:R-:W2:Y:S04]  /*76f40*/  LDL.LU.64 R38, [R1+0x37f8] ;  /* 0x0037f80001267983 */ /* 0x001ea80000300a00 */
[----:B------:R0:W-:Y:S04]  /*76f50*/  STL.64 [R1+0x37a8], R34 ;  /* 0x0037a82201007387 */ /* 0x0001e80000100a00 */
[----:B0-----:R-:W3:Y:S01]  /*76f60*/  LDL.64 R34, [R1+0x178] ;  /* 0x0001780001227983 */ /* 0x001ee20000100a00 */
[----:B--2---:R-:W-:-:S15]  /*76f70*/  HMMA.16816.F32.BF16 R40, R8, R38, R40 ;  /* 0x000000260828723c */ /* 0x004fde0000041828 */
[----:B------:R-:W-:-:S04]  /*76f80*/  NOP ;  /* 0x0000000000007918 */ /* 0x000fc80000000000 */
[----:B------:R-:W-:Y:S04]  /*76f90*/  STL.64 [R1+0x17c0], R40 ;  /* 0x0017c02801007387 */ /* 0x000fe80000100a00 */
[----:B------:R0:W-:Y:S04]  /*76fa0*/  STL.64 [R1+0x17c8], R42 ;  /* 0x0017c82a01007387 */ /* 0x0001e80000100a00 */
[----:B0-----:R-:W4:Y:S01]  /*76fb0*/  LDL.LU.64 R42, [R1+0x37f0] ;  /* 0x0037f000012a7983 */ /* 0x001f220000300a00 */
[C---:B------:R-:W-:Y:S08]  /*76fc0*/  HMMA.16816.F32.BF16 R48, R8.reuse, R46, R48 ;  /* 0x0000002e0830723c */ /* 0x040ff00000041830 */
[----:B----4-:R-:W-:-:S15]  /*76fd0*/  HMMA.16816.F32.BF16 R28, R8, R42, R28 ;  /* 0x0000002a081c723c */ /* 0x010fde000004181c */
[----:B------:R-:W-:-:S04]  /*76fe0*/  NOP ;  /* 0x0000000000007918 */ /* 0x000fc80000000000 */
[----:B------:R-:W-:Y:S04]  /*76ff0*/  STL.64 [R1+0x17b0], R28 ;  /* 0x0017b01c01007387 */ /* 0x000fe80000100a00 */
[----:B------:R0:W-:Y:S04]  /*77000*/  STL.64 [R1+0x17b8], R30 ;  /* 0x0017b81e01007387 */ /* 0x0001e80000100a00 */
[----:B0-----:R-:W2:Y:S04]  /*77010*/  LDL.64 R30, [R1+0x158] ;  /* 0x00015800011e7983 */ /* 0x001ea80000100a00 */
[----:B------:R0:W-:Y:S04]  /*77020*/  STL.64 [R1+0x37b0], R42 ;  /* 0x0037b02a01007387 */ /* 0x0001e80000100a00 */
[----:B------:R-:W4:Y:S04]  /*77030*/  LDL.LU R40, [R1+0x1140] ;  /* 0x0011400001287983 */ /* 0x000f280000300800 */
[----:B------:R-:W4:Y:S04]  /*77040*/  LDL.LU R41, [R1+0x1144] ;  /* 0x0011440001297983 */ /* 0x000f280000300800 */
[----:B0-----:R-:W4:Y:S04]  /*77050*/  LDL.LU R42, [R1+0x1148] ;  /* 0x00114800012a7983 */ /* 0x001f280000300800 */
[----:B------:R-:W4:Y:S04]  /*77060*/  LDL.LU R43, [R1+0x114c] ;  /* 0x00114c00012b7983 */ /* 0x000f280000300800 */
[----:B------:R-:W-:Y:S04]  /*77070*/  STL.64 [R1+0x17a0], R48 ;  /* 0x0017a03001007387 */ /* 0x000fe80000100a00 */
[----:B------:R0:W-:Y:S04]  /*77080*/  STL.64 [R1+0x17a8], R50 ;  /* 0x0017a83201007387 */ /* 0x0001e80000100a00 */
[----:B0-----:R-:W2:Y:S01]  /*77090*/  LDL.LU.64 R50, [R1+0x37e8] ;  /* 0x0037e80001327983 */ /* 0x001ea20000300a00 */
[C---:B------:R-:W-:Y:S08]  /*770a0*/  HMMA.16816.F32.BF16 R4, R8.reuse, R54, R4 ;  /* 0x000000360804723c */ /* 0x040ff00000041804 */
[----:B--2---:R-:W-:-:S15]  /*770b0*/  HMMA.16816.F32.BF16 R12, R8, R50, R12 ;  /* 0x00000032080c723c */ /* 0x004fde000004180c */
[----:B------:R-:W-:-:S04]  /*770c0*/  NOP ;  /* 0x0000000000007918 */ /* 0x000fc80000000000 */
[----:B------:R-:W-:Y:S04]  /*770d0*/  STL.64 [R1+0x1790], R12 ;  /* 0x0017900c01007387 */ /* 0x000fe80000100a00 */
[----:B------:R0:W-:Y:S04]  /*770e0*/  STL.64 [R1+0x1798], R14 ;  /* 0x0017980e01007387 */ /* 0x0001e80000100a00 */
[----:B0-----:R-:W2:Y:S04]  /*770f0*/  LDL.LU.64 R14, [R1+0x37e0] ;  /* 0x0037e000010e7983 */ /* 0x001ea80000300a00 */
[----:B------:R-:W2:Y:S04]  /*77100*/  LDL.LU.64 R12, [R1+0x37d8] ;  /* 0x0037d800010c7983 */ /* 0x000ea80000300a00 */
[----:B------:R0:W-:Y:S04]  /*77110*/  STL.64 [R1+0x37b8], R50 ;  /* 0x0037b83201007387 */ /* 0x0001e80000100a00 */
[----:B------:R-:W2:Y:S04]  /*77120*/  LDL.LU R48, [R1+0x1120] ;  /* 0x0011200001307983 */ /* 0x000ea80000300800 */
[----:B------:R-:W2:Y:S04]  /*77130*/  LDL.LU R49, [R1+0x1124] ;  /* 0x0011240001317983 */ /* 0x000ea80000300800 */
[----:B0-----:R-:W2:Y:S04]  /*77140*/  LDL.LU R50, [R1+0x1128] ;  /* 0x0011280001327983 */ /* 0x001ea80000300800 */
[----:B------:R-:W2:Y:S04]  /*77150*/  LDL.LU R51, [R1+0x112c] ;  /* 0x00112c0001337983 */ /* 0x000ea80000300800 */
[----:B------:R0:W-:Y:S04]  /*77160*/  STL.64 [R1+0x1780], R4 ;  /* 0x0017800401007387 */ /* 0x0001e80000100a00 */
[----:B------:R1:W-:Y:S04]  /*77170*/  STL.64 [R1+0x1788], R6 ;  /* 0x0017880601007387 */ /* 0x0003e80000100a00 */
[----:B0-----:R-:W2:Y:S04]  /*77180*/  LDL.LU R4, [R1+0x1110] ;  /* 0x0011100001047983 */ /* 0x001ea80000300800 */
[----:B------:R-:W2:Y:S04]  /*77190*/  LDL.LU R5, [R1+0x1114] ;  /* 0x0011140001057983 */ /* 0x000ea80000300800 */
[----:B-1----:R-:W2:Y:S04]  /*771a0*/  LDL.LU R6, [R1+0x1118] ;  /* 0x0011180001067983 */ /* 0x002ea80000300800 */
[----:B------:R-:W2:Y:S04]  /*771b0*/  LDL.LU R7, [R1+0x111c] ;  /* 0x00111c0001077983 */ /* 0x000ea80000300800 */
[----:B------:R0:W-:Y:S04]  /*771c0*/  STL [R1+0x3710], R54 ;  /* 0x0037103601007387 */ /* 0x0001e80000100800 */
[----:B------:R1:W-:Y:S04]  /*771d0*/  STL [R1+0x370c], R55 ;  /* 0x00370c3701007387 */ /* 0x0003e80000100800 */
[----:B------:R-:W2:Y:S04]  /*771e0*/  LDL.LU R52, [R1+0x2f0] ;  /* 0x0002f00001347983 */ /* 0x000ea80000300800 */
[----:B------:R-:W2:Y:S04]  /*771f0*/  LDL.LU R53, [R1+0x2f4] ;  /* 0x0002f40001357983 */ /* 0x000ea80000300800 */
[----:B0-----:R-:W2:Y:S04]  /*77200*/  LDL.LU R54, [R1+0x2f8] ;  /* 0x0002f80001367983 */ /* 0x001ea80000300800 */
[----:B-1----:R-:W2:Y:S04]  /*77210*/  LDL.LU R55, [R1+0x2fc] ;  /* 0x0002fc0001377983 */ /* 0x002ea80000300800 */
[----:B------:R-:W-:Y:S01]  /*77220*/  STL.64 [R1+0x37c0], R58 ;  /* 0x0037c03a01007387 */ /* 0x000fe20000100a00 */
[----:B--2---:R-:W-:Y:S03]  /*77230*/  HMMA.16816.F32.BF16 R52, R8, R58, R52 ;  /* 0x0000003a0834723c */ /* 0x004fe60000041834 */
[----:B------:R-:W2:-:S15]  /*77240*/  LDL.LU.64 R10, [R1+0xc8] ;  /* 0x0000c800010a7983 */ /* 0x000e9e0000300a00 */
[----:B------:R-:W-:Y:S01]  /*77250*/  NOP ;  /* 0x0000000000007918 */ /* 0x000fe20000000000 */
[----:B------:R-:W-:Y:S04]  /*77260*/  STL.64 [R1+0x1760], R52 ;  /* 0x0017603401007387 */ /* 0x000fe80000100a00 */
[----:B------:R-:W-:Y:S01]  /*77270*/  STL.64 [R1+0x1768], R54 ;  /* 0x0017683601007387 */ /* 0x000fe20000100a00 */
[----:B---3--:R-:W-:Y:S02]  /*77280*/  IMAD.MOV.U32 R44, RZ, RZ, R35 ;  /* 0x000000ffff2c7224 */ /* 0x008fe400078e0023 */
[----:B------:R-:W-:Y:S01]  /*77290*/  IMAD.MOV.U32 R45, RZ, RZ, R34 ;  /* 0x000000ffff2d7224 */ /* 0x000fe200078e0022 */
[C---:B------:R-:W-:Y:S01]  /*772a0*/  HMMA.16816.F32.BF16 R4, R12.reuse, R26, R4 ;  /* 0x0000001a0c04723c */ /* 0x040fe20000041804 */
[----:B--2---:R4:W-:Y:S07]  /*772b0*/  STL.64 [R1+0x37c8], R10 ;  /* 0x0037c80a01007387 */ /* 0x0049ee0000100a00 */
[----:B----4-:R-:W-:-:S15]  /*772c0*/  HMMA.16816.F32.BF16 R8, R12, R34, R40 ;  /* 0x000000220c08723c */ /* 0x010fde0000041828 */
[----:B------:R-:W-:-:S04]  /*772d0*/  NOP ;  /* 0x0000000000007918 */ /* 0x000fc80000000000 */
[----:B------:R-:W-:Y:S04]  /*772e0*/  STL.64 [R1+0x3f0], R8 ;  /* 0x0003f00801007387 */ /* 0x000fe80000100a00 */
[----:B------:R0:W-:Y:S04]  /*772f0*/  STL.64 [R1+0x3f8], R10 ;  /* 0x0003f80a01007387 */ /* 0x0001e80000100a00 */
[----:B------:R-:W2:Y:S01]  /*77300*/  LDL.64 R42, [R1+0x138] ;  /* 0x00013800012a7983 */ /* 0x000ea20000100a00 */
[----:B0-----:R-:W-:Y:S03]  /*77310*/  HMMA.16816.F32.BF16 R8, R12, R22, R16 ;  /* 0x000000160c08723c */ /* 0x001fe60000041810 */
[----:B------:R-:W-:Y:S04]  /*77320*/  STL [R1+0x3718], R44 ;  /* 0x0037182c01007387 */ /* 0x000fe80000100800 */
[----:B------:R-:W-:-:S12]  /*77330*/  STL [R1+0x3714], R45 ;  /* 0x0037142d01007387 */ /* 0x000fd80000100800 */
[----:B------:R-:W-:Y:S04]  /*77340*/  STL.64 [R1+0x3e0], R8 ;  /* 0x0003e00801007387 */ /* 0x000fe80000100a00 */
[----:B------:R0:W-:Y:S01]  /*77350*/  STL.64 [R1+0x3e8], R10 ;  /* 0x0003e80a01007387 */ /* 0x0001e20000100a00 */
[----:B------:R-:W-:Y:S02]  /*77360*/  IMAD.MOV.U32 R16, RZ, RZ, R23 ;  /* 0x000000ffff107224 */ /* 0x000fe400078e0017 */
[----:B------:R-:W-:Y:S01]  /*77370*/  IMAD.MOV.U32 R17, RZ, RZ, R22 ;  /* 0x000000ffff117224 */ /* 0x000fe200078e0016 */
[----:B------:R-:W3:Y:S01]  /*77380*/  LDL.LU R32, [R1+0x10f0] ;  /* 0x0010f00001207983 */ /* 0x000ee20000300800 */
[----:B------:R-:W-:-:S03]  /*77390*/  IMAD.MOV.U32 R18, RZ, RZ, R31 ;  /* 0x000000ffff127224 */ /* 0x000fc600078e001f */
[----:B------:R-:W3:Y:S01]  /*773a0*/  LDL.LU R33, [R1+0x10f4] ;  /* 0x0010f40001217983 */ /* 0x000ee20000300800 */
[----:B0-----:R-:W-:Y:S03]  /*773b0*/  HMMA.16816.F32.BF16 R8, R12, R30, R48 ;  /* 0x0000001e0c08723c */ /* 0x001fe60000041830 */
[----:B------:R-:W3:Y:S01]  /*773c0*/  LDL.LU R34, [R1+0x10f8] ;  /* 0x0010f80001227983 */ /* 0x000ee20000300800 */
[----:B------:R-:W-:-:S03]  /*773d0*/  IMAD.MOV.U32 R19, RZ, RZ, R30 ;  /* 0x000000ffff137224 */ /* 0x000fc600078e001e */
[----:B------:R-:W3:Y:S04]  /*773e0*/  LDL.LU R35, [R1+0x10fc] ;  /* 0x0010fc0001237983 */ /* 0x000ee80000300800 */
[----:B------:R-:W3:Y:S04]  /*773f0*/  LDL.64 R22, [R1+0x128] ;  /* 0x0001280001167983 */ /* 0x000ee80000100a00 */
[----:B------:R0:W-:Y:S04]  /*77400*/  STL [R1+0x3720], R16 ;  /* 0x0037201001007387 */ /* 0x0001e80000100800 */
[----:B------:R1:W-:Y:S04]  /*77410*/  STL [R1+0x371c], R17 ;  /* 0x00371c1101007387 */ /* 0x0003e80000100800 */
[----:B------:R-:W-:Y:S04]  /*77420*/  STL.64 [R1+0x3d0], R8 ;  /* 0x0003d00801007387 */ /* 0x000fe80000100a00 */
[----:B------:R-:W-:Y:S04]  /*77430*/  STL.64 [R1+0x3d8], R10 ;  /* 0x0003d80a01007387 */ /* 0x000fe80000100a00 */
[----:B------:R4:W-:Y:S04]  /*77440*/  STL [R1+0x3728], R18 ;  /* 0x0037281201007387 */ /* 0x0009e80000100800 */
[----:B------:R4:W-:Y:S04]  /*77450*/  STL [R1+0x3724], R19 ;  /* 0x0037241301007387 */ /* 0x0009e80000100800 */
[----:B0-----:R-:W3:Y:S04]  /*77460*/  LDL.LU R16, [R1+0x1100] ;  /* 0x0011000001107983 */ /* 0x001ee80000300800 */
[----:B-1----:R-:W3:Y:S04]  /*77470*/  LDL.LU R17, [R1+0x1104] ;  /* 0x0011040001117983 */ /* 0x002ee80000300800 */
[----:B----4-:R-:W4:Y:S04]  /*77480*/  LDL.LU R18, [R1+0x1108] ;  /* 0x0011080001127983 */ /* 0x010f280000300800 */
[----:B------:R-:W4:Y:S04]  /*77490*/  LDL.LU R19, [R1+0x110c] ;  /* 0x00110c0001137983 */ /* 0x000f280000300800 */
[----:B------:R-:W4:Y:S04]  /*774a0*/  LDL.LU R28, [R1+0x10e0] ;  /* 0x0010e000011c7983 */ /* 0x000f280000300800 */
[----:B------:R-:W-:Y:S04]  /*774b0*/  STL.64 [R1+0x3c0], R4 ;  /* 0x0003c00401007387 */ /* 0x000fe80000100a00 */
[----:B------:R0:W-:Y:S04]  /*774c0*/  STL.64 [R1+0x3c8], R6 ;  /* 0x0003c80601007387 */ /* 0x0001e80000100a00 */
        /* <DEDUP_REMOVED lines=13> */
[----:B0-----:R-:W4:Y:S01]  /*775a0*/  LDL.64 R6, [R1+0xf8] ;  /* 0x0000f80001067983 */ /* 0x001f220000100a00 */
[----:B--2---:R-:W-:-:S02]  /*775b0*/  IMAD.MOV.U32 R61, RZ, RZ, R42 ;  /* 0x000000ffff3d7224 */ /* 0x004fc400078e002a */
[----:B------:R-:W-:Y:S01]  /*775c0*/  IMAD.MOV.U32 R60, RZ, RZ, R43 ;  /* 0x000000ffff3c7224 */ /* 0x000fe200078e002b */
[----:B---3--:R-:W-:Y:S01]  /*775d0*/  HMMA.16816.F32.BF16 R32, R12, R22, R32 ;  /* 0x000000160c20723c */ /* 0x008fe20000041820 */
[----:B------:R-:W-:Y:S02]  /*775e0*/  IMAD.MOV.U32 R37, RZ, RZ, R22 ;  /* 0x000000ffff257224 */ /* 0x000fe400078e0016 */
[----:B------:R-:W-:-:S05]  /*775f0*/  IMAD.MOV.U32 R36, RZ, RZ, R23 ;  /* 0x000000ffff247224 */ /* 0x000fca00078e0017 */
[----:B----4-:R-:W-:-:S15]  /*77600*/  HMMA.16816.F32.BF16 R16, R12, R42, R16 ;  /* 0x0000002a0c10723c */ /* 0x010fde0000041810 */
[----:B------:R-:W-:-:S04]  /*77610*/  NOP ;  /* 0x0000000000007918 */ /* 0x000fc80000000000 */
[----:B------:R0:W-:Y:S04]  /*77620*/  STL.64 [R1+0x3b0], R16 ;  /* 0x0003b01001007387 */ /* 0x0001e80000100a00 */
[----:B------:R1:W-:Y:S01]  /*77630*/  STL.64 [R1+0x3b8], R18 ;  /* 0x0003b81201007387 */ /* 0x0003e20000100a00 */
[C---:B------:R-:W-:Y:S03]  /*77640*/  HMMA.16816.F32.BF16 R28, R12.reuse, R10, R28 ;  /* 0x0000000a0c1c723c */ /* 0x040fe6000004181c */
[----:B0-----:R-:W2:Y:S04]  /*77650*/  LDL.LU R16, [R1+0x10b0] ;  /* 0x0010b00001107983 */ /* 0x001ea80000300800 */
[----:B------:R-:W2:Y:S04]  /*77660*/  LDL.LU R17, [R1+0x10b4] ;  /* 0x0010b40001117983 */ /* 0x000ea80000300800 */
[----:B-1----:R-:W2:Y:S04]  /*77670*/  LDL.LU R18, [R1+0x10b8] ;  /* 0x0010b80001127983 */ /* 0x002ea80000300800 */
[----:B------:R-:W2:Y:S04]  /*77680*/  LDL.LU R19, [R1+0x10bc] ;  /* 0x0010bc0001137983 */ /* 0x000ea80000300800 */
[----:B------:R-:W2:Y:S04]  /*77690*/  LDL.64 R42, [R1+0xe8] ;  /* 0x0000e800012a7983 */ /* 0x000ea80000100a00 */
[----:B------:R-:W-:Y:S04]  /*776a0*/  STL [R1+0x372c], R61 ;  /* 0x00372c3d01007387 */ /* 0x000fe80000100800 */
[----:B------:R0:W-:Y:S04]  /*776b0*/  STL.64 [R1+0x3a0], R32 ;  /* 0x0003a02001007387 */ /* 0x0001e80000100a00 */
[----:B------:R1:W-:Y:S04]  /*776c0*/  STL.64 [R1+0x3a8], R34 ;  /* 0x0003a82201007387 */ /* 0x0003e80000100a00 */
[----:B0-----:R-:W3:Y:S04]  /*776d0*/  LDL.LU R32, [R1+0x10a0] ;  /* 0x0010a00001207983 */ /* 0x001ee80000300800 */
[----:B------:R-:W3:Y:S04]  /*776e0*/  LDL.LU R33, [R1+0x10a4] ;  /* 0x0010a40001217983 */ /* 0x000ee80000300800 */
[----:B-1----:R-:W3:Y:S04]  /*776f0*/  LDL.LU R34, [R1+0x10a8] ;  /* 0x0010a80001227983 */ /* 0x002ee80000300800 */
[----:B------:R-:W3:Y:S04]  /*77700*/  LDL.LU R35, [R1+0x10ac] ;  /* 0x0010ac0001237983 */ /* 0x000ee80000300800 */
[----:B------:R-:W3:Y:S04]  /*77710*/  LDL.64 R22, [R1+0xd8] ;  /* 0x0000d80001167983 */ /* 0x000ee80000100a00 */
[----:B------:R0:W-:Y:S04]  /*77720*/  STL.64 [R1+0x3738], R38 ;  /* 0x0037382601007387 */ /* 0x0001e80000100a00 */
[----:B------:R-:W-:Y:S04]  /*77730*/  STL.64 [R1+0x3730], R36 ;  /* 0x0037302401007387 */ /* 0x000fe80000100a00 */
[----:B0-----:R-:W4:Y:S04]  /*77740*/  LDL.64 R38, [R1+0xb8] ;  /* 0x0000b80001267983 */ /* 0x001f280000100a00 */
[----:B------:R-:W-:Y:S04]  /*77750*/  STL.64 [R1+0x390], R28 ;  /* 0x0003901c01007387 */ /* 0x000fe80000100a00 */
[----:B------:R0:W-:Y:S04]  /*77760*/  STL.64 [R1+0x398], R30 ;  /* 0x0003981e01007387 */ /* 0x0001e80000100a00 */
[----:B0-----:R-:W3:Y:S01]  /*77770*/  LDL.LU.64 R30, [R1+0x37d0] ;  /* 0x0037d000011e7983 */ /* 0x001ee20000300a00 */
[----:B------:R-:W-:Y:S01]  /*77780*/  HMMA.16816.F32.BF16 R52, R12, R58, R52 ;  /* 0x0000003a0c34723c */ /* 0x000fe20000041834 */
[----:B------:R-:W-:-:S02]  /*77790*/  IMAD.MOV.U32 R29, RZ, RZ, R10 ;  /* 0x000000ffff1d7224 */ /* 0x000fc400078e000a */
[----:B------:R-:W-:Y:S02]  /*777a0*/  IMAD.MOV.U32 R28, RZ, RZ, R11 ;  /* 0x000000ffff1c7224 */ /* 0x000fe400078e000b */
[----:B------:R-:W4:Y:S03]  /*777b0*/  LDL.LU.64 R10, [R1+0x37c8] ;  /* 0x0037c800010a7983 */ /* 0x000f260000300a00 */
[----:B------:R-:W-:Y:S01]  /*777c0*/  HMMA.16816.F32.BF16 R48, R12, R6, R48 ;  /* 0x000000060c30723c */ /* 0x000fe20000041830 */
[----:B------:R-:W-:-:S07]  /*777d0*/  IMAD.MOV.U32 R45, RZ, RZ, R6 ;  /* 0x000000ffff2d7224 */ /* 0x000fce00078e0006 */
[----:B--2---:R-:W-:Y:S01]  /*777e0*/  HMMA.16816.F32.BF16 R16, R12, R42, R16 ;  /* 0x0000002a0c10723c */ /* 0x004fe20000041810 */
[----:B------:R-:W-:Y:S01]  /*777f0*/  IMAD.MOV.U32 R44, RZ, RZ, R43 ;  /* 0x000000ffff2c7224 */ /* 0x000fe200078e002b */
[----:B---3--:R-:W-:Y:S04]  /*77800*/  STL.64 [R1+0x3750], R30 ;  /* 0x0037501e01007387 */ /* 0x008fe80000100a00 */
        /* <DEDUP_REMOVED lines=8> */
[----:B-1----:R-:W-:Y:S02]  /*77890*/  IMAD.MOV.U32 R55, RZ, RZ, R58 ;  /* 0x000000ffff377224 */ /* 0x002fe400078e003a */
[----:B------:R-:W3:Y:S04]  /*778a0*/  LDL.LU.64 R58, [R1+0x37c0] ;  /* 0x0037c000013a7983 */ /* 0x000ee80000300a00 */
[----:B------:R-:W-:Y:S04]  /*778b0*/  STL.64 [R1+0x300], R48 ;  /* 0x0003003001007387 */ /* 0x000fe80000100a00 */
[----:B------:R0:W-:Y:S01]  /*778c0*/  STL.64 [R1+0x308], R50 ;  /* 0x0003083201007387 */ /* 0x0001e20000100a00 */
[----:B------:R-:W-:-:S03]  /*778d0*/  IMAD.MOV.U32 R54, RZ, RZ, R7 ;  /* 0x000000ffff367224 */ /* 0x000fc600078e0007 */
[----:B0-----:R-:W2:Y:S04]  /*778e0*/  LDL.LU.64 R50, [R1+0x37b8] ;  /* 0x0037b80001327983 */ /* 0x001ea80000300a00 */
[----:B------:R-:W2:Y:S04]  /*778f0*/  LDL.LU R4, [R1+0x1070] ;  /* 0x0010700001047983 */ /* 0x000ea80000300800 */
[----:B------:R-:W2:Y:S04]  /*77900*/  LDL.LU R5, [R1+0x1074] ;  /* 0x0010740001057983 */ /* 0x000ea80000300800 */
[----:B------:R-:W2:Y:S04]  /*77910*/  LDL.LU R6, [R1+0x1078] ;  /* 0x0010780001067983 */ /* 0x000ea80000300800 */
[----:B------:R-:W2:Y:S04]  /*77920*/  LDL.LU R7, [R1+0x107c] ;  /* 0x00107c0001077983 */ /* 0x000ea80000300800 */
[----:B------:R0:W-:Y:S04]  /*77930*/  STL.64 [R1+0x2f0], R16 ;  /* 0x0002f01001007387 */ /* 0x0001e80000100a00 */
[----:B------:R-:W-:Y:S01]  /*77940*/  STL.64 [R1+0x2f8], R18 ;  /* 0x0002f81201007387 */ /* 0x000fe20000100a00 */
[----:B0-----:R-:W-:-:S03]  /*77950*/  IMAD.MOV.U32 R17, RZ, RZ, R42 ;  /* 0x000000ffff117224 */ /* 0x001fc600078e002a */
[----:B------:R-:W2:Y:S04]  /*77960*/  LDL.LU.64 R42, [R1+0x37b0] ;  /* 0x0037b000012a7983 */ /* 0x000ea80000300a00 */
[----:B------:R-:W-:Y:S04]  /*77970*/  STL.64 [R1+0x3760], R46 ;  /* 0x0037602e01007387 */ /* 0x000fe80000100a00 */
[----:B------:R0:W-:Y:S04]  /*77980*/  STL.64 [R1+0x3758], R44 ;  /* 0x0037582c01007387 */ /* 0x0001e80000100a00 */
[----:B0-----:R-:W2:Y:S04]  /*77990*/  LDL.LU R44, [R1+0x1090] ;  /* 0x00109000012c7983 */ /* 0x001ea80000300800 */
[----:B------:R-:W2:Y:S04]  /*779a0*/  LDL.LU R45, [R1+0x1094] ;  /* 0x00109400012d7983 */ /* 0x000ea80000300800 */
[----:B------:R-:W2:Y:S04]  /*779b0*/  LDL.LU R46, [R1+0x1098] ;  /* 0x00109800012e7983 */ /* 0x000ea80000300800 */
[----:B------:R-:W2:Y:S01]  /*779c0*/  LDL.LU R47, [R1+0x109c] ;  /* 0x00109c00012f7983 */ /* 0x000ea20000300800 */
[----:B------:R-:W-:Y:S01]  /*779d0*/  HMMA.16816.F32.BF16 R32, R12, R22, R32 ;  /* 0x000000160c20723c */ /* 0x000fe20000041820 */
[----:B------:R-:W-:-:S02]  /*779e0*/  IMAD.MOV.U32 R19, RZ, RZ, R22 ;  /* 0x000000ffff137224 */ /* 0x000fc400078e0016 */
[----:B------:R-:W-:-:S15]  /*779f0*/  IMAD.MOV.U32 R16, RZ, RZ, R23 ;  /* 0x000000ffff107224 */ /* 0x000fde00078e0017 */
[----:B------:R-:W-:Y:S01]  /*77a00*/  NOP ;  /* 0x0000000000007918 */ /* 0x000fe20000000000 */
[----:B------:R-:W-:Y:S04]  /*77a10*/  STL.64 [R1+0x2e0], R32 ;  /* 0x0002e02001007387 */ /* 0x000fe80000100a00 */
[----:B------:R0:W-:Y:S04]  /*77a20*/  STL.64 [R1+0x2e8], R34 ;  /* 0x0002e82201007387 */ /* 0x0001e80000100a00 */
[----:B0-----:R-:W3:Y:S04]  /*77a30*/  LDL.LU.64 R34, [R1+0x37a8] ;  /* 0x0037a80001227983 */ /* 0x001ee80000300a00 */
[----:B------:R-:W3:Y:S04]  /*77a40*/  LDL.LU.64 R22, [R1+0x37a0] ;  /* 0x0037a00001167983 */ /* 0x000ee80000300a00 */
[----:B----4-:R0:W-:Y:S01]  /*77a50*/  STL.64 [R1+0x3798], R10 ;  /* 0x0037980a01007387 */ /* 0x0101e20000100a00 */
[C---:B--2---:R-:W-:Y:S03]  /*77a60*/  HMMA.16816.F32.BF16 R44, R12.reuse, R10, R44 ;  /* 0x0000000a0c2c723c */ /* 0x044fe6000004182c */
[----:B0-----:R-:W2:Y:S05]  /*77a70*/  LDL.64 R10, [R1+0xa8] ;  /* 0x0000a800010a7983 */ /* 0x001eaa0000100a00 */
[----:B------:R-:W-:Y:S01]  /*77a80*/  HMMA.16816.F32.BF16 R28, R12, R38, R28 ;  /* 0x000000260c1c723c */ /* 0x000fe2000004181c */
[----:B------:R-:W-:-:S02]  /*77a90*/  IMAD.MOV.U32 R25, RZ, RZ, R39 ;  /* 0x000000ffff197224 */ /* 0x000fc400078e0027 */
[----:B------:R-:W-:-:S08]  /*77aa0*/  IMAD.MOV.U32 R52, RZ, RZ, R38 ;  /* 0x000000ffff347224 */ /* 0x000fd000078e0026 */
[----:B------:R-:W-:Y:S04]  /*77ab0*/  STL.64 [R1+0x2d0], R44 ;  /* 0x0002d02c01007387 */ /* 0x000fe80000100a00 */
[----:B------:R-:W-:Y:S04]  /*77ac0*/  STL.64 [R1+0x2d8], R46 ;  /* 0x0002d82e01007387 */ /* 0x000fe80000100a00 */
[----:B------:R0:W-:Y:S04]  /*77ad0*/  STL.64 [R1+0x2c0], R28 ;  /* 0x0002c01c01007387 */ /* 0x0001e80000100a00 */
[----:B------:R1:W-:Y:S04]  /*77ae0*/  STL.64 [R1+0x2c8], R30 ;  /* 0x0002c81e01007387 */ /* 0x0003e80000100a00 */
[----:B0-----:R-:W4:Y:S04]  /*77af0*/  LDL.LU R28, [R1+0x1040] ;  /* 0x00104000011c7983 */ /* 0x001f280000300800 */
[----:B------:R-:W4:Y:S04]  /*77b00*/  LDL.LU R29, [R1+0x1044] ;  /* 0x00104400011d7983 */ /* 0x000f280000300800 */
[----:B-1----:R-:W4:Y:S04]  /*77b10*/  LDL.LU R30, [R1+0x1048] ;  /* 0x00104800011e7983 */ /* 0x002f280000300800 */
[----:B------:R-:W4:Y:S04]  /*77b20*/  LDL.LU R31, [R1+0x104c] ;  /* 0x00104c00011f7983 */ /* 0x000f280000300800 */
[----:B------:R-:W3:Y:S04]  /*77b30*/  LDL.64 R46, [R1+0x88] ;  /* 0x00008800012e7983 */ /* 0x000ee80000100a00 */
[----:B------:R-:W3:Y:S04]  /*77b40*/  LDL.64 R38, [R1+0x78] ;  /* 0x0000780001267983 */ /* 0x000ee80000100a00 */
[----:B------:R-:W-:Y:S04]  /*77b50*/  STL.64 [R1+0x3790], R26 ;  /* 0x0037901a01007387 */ /* 0x000fe80000100a00 */
[----:B------:R0:W-:Y:S04]  /*77b60*/  STL [R1+0x3788], R25 ;  /* 0x0037881901007387 */ /* 0x0001e80000100800 */
[----:B------:R-:W3:Y:S04]  /*77b70*/  LDL.LU R24, [R1+0x1050] ;  /* 0x0010500001187983 */ /* 0x000ee80000300800 */
[----:B0-----:R-:W4:Y:S04]  /*77b80*/  LDL.LU R25, [R1+0x1054] ;  /* 0x0010540001197983 */ /* 0x001f280000300800 */
[----:B------:R-:W4:Y:S04]  /*77b90*/  LDL.LU R26, [R1+0x1058] ;  /* 0x00105800011a7983 */ /* 0x000f280000300800 */
[----:B------:R-:W4:Y:S04]  /*77ba0*/  LDL.LU R27, [R1+0x105c] ;  /* 0x00105c00011b7983 */ /* 0x000f280000300800 */
[----:B------:R-:W-:Y:S04]  /*77bb0*/  STL.64 [R1+0x3770], R54 ;  /* 0x0037703601007387 */ /* 0x000fe80000100a00 */
[----:B------:R0:W-:Y:S04]  /*77bc0*/  STL.64 [R1+0x3768], R52 ;  /* 0x0037683401007387 */ /* 0x0001e80000100a00 */
[----:B0-----:R-:W4:Y:S04]  /*77bd0*/  LDL.LU R52, [R1+0x1060] ;  /* 0x0010600001347983 */ /* 0x001f280000300800 */
[----:B------:R-:W4:Y:S04]  /*77be0*/  LDL.LU R53, [R1+0x1064] ;  /* 0x0010640001357983 */ /* 0x000f280000300800 */
[----:B------:R-:W4:Y:S04]  /*77bf0*/  LDL.LU R54, [R1+0x1068] ;  /* 0x0010680001367983 */ /* 0x000f280000300800 */
[----:B------:R-:W4:Y:S01]  /*77c00*/  LDL.LU R55, [R1+0x106c] ;  /* 0x00106c0001377983 */ /* 0x000f220000300800 */
[----:B--2---:R-:W-:Y:S01]  /*77c10*/  HMMA.16816.F32.BF16 R4, R12, R10, R4 ;  /* 0x0000000a0c04723c */ /* 0x004fe20000041804 */
[----:B------:R-:W-:Y:S01]  /*77c20*/  IMAD.MOV.U32 R18, RZ, RZ, R11 ;  /* 0x000000ffff127224 */ /* 0x000fe200078e000b */
[----:B------:R-:W-:-:S15]  /*77c30*/  MOV R61, R10 ;  /* 0x0000000a003d7202 */ /* 0x000fde0000000f00 */
[----:B------:R-:W-:Y:S02]  /*77c40*/  NOP ;  /* 0x0000000000007918 */ /* 0x000fe40000000000 */
[----:B------:R-:W-:Y:S04]  /*77c50*/  STL.64 [R1+0x2b0], R4 ;  /* 0x0002b00401007387 */ /* 0x000fe80000100a00 */
[----:B------:R0:W-:Y:S01]  /*77c60*/  STL.64 [R1+0x2b8], R6 ;  /* 0x0002b80601007387 */ /* 0x0001e20000100a00 */
[----:B------:R-:W-:-:S03]  /*77c70*/  IMAD.MOV.U32 R41, RZ, RZ, R7 ;  /* 0x000000ffff297224 */ /* 0x000fc600078e0007 */
[----:B------:R-:W2:Y:S01]  /*77c80*/  LDL.LU R8, [R1+0x1030] ;  /* 0x0010300001087983 */ /* 0x000ea20000300800 */
[----:B------:R-:W-:-:S03]  /*77c90*/  IMAD.MOV.U32 R33, RZ, RZ, R6 ;  /* 0x000000ffff217224 */ /* 0x000fc600078e0006 */
[----:B------:R-:W2:Y:S04]  /*77ca0*/  LDL.LU R9, [R1+0x1034] ;  /* 0x0010340001097983 */ /* 0x000ea80000300800 */
[----:B------:R-:W2:Y:S04]  /*77cb0*/  LDL.LU R10, [R1+0x1038] ;  /* 0x00103800010a7983 */ /* 0x000ea80000300800 */
[----:B------:R-:W2:Y:S04]  /*77cc0*/  LDL.LU R11, [R1+0x103c] ;  /* 0x00103c00010b7983 */ /* 0x000ea80000300800 */
[----:B0-----:R-:W2:Y:S04]  /*77cd0*/  LDL.64 R6, [R1+0x68] ;  /* 0x0000680001067983 */ /* 0x001ea80000100a00 */
[----:B------:R0:W-:Y:S04]  /*77ce0*/  STL.64 [R1+0x3780], R18 ;  /* 0x0037801201007387 */ /* 0x0001e80000100a00 */
[----:B------:R-:W-:Y:S04]  /*77cf0*/  STL.64 [R1+0x3778], R16 ;  /* 0x0037781001007387 */ /* 0x000fe80000100a00 */
[----:B0-----:R-:W4:Y:S01]  /*77d00*/  LDL.64 R18, [R1+0x98] ;  /* 0x0000980001127983 */ /* 0x001f220000100a00 */
[----:B------:R-:W-:-:S05]  /*77d10*/  IMAD.MOV.U32 R40, RZ, RZ, R5 ;  /* 0x000000ffff287224 */ /* 0x000fca00078e0005 */
[----:B------:R-:W-:Y:S04]  /*77d20*/  STL [R1+0x3464], R40 ;  /* 0x0034642801007387 */ /* 0x000fe80000100800 */
[----:B------:R0:W-:Y:S01]  /*77d30*/  STL [R1+0x3460], R41 ;  /* 0x0034602901007387 */ /* 0x0001e20000100800 */
[----:B---3--:R-:W-:Y:S02]  /*77d40*/  IMAD.MOV.U32 R20, RZ, RZ, R38 ;  /* 0x000000ffff147224 */ /* 0x008fe400078e0026 */
[----:B------:R-:W-:Y:S01]  /*77d50*/  IMAD.MOV.U32 R3, RZ, RZ, R39 ;  /* 0x000000ffff037224 */ /* 0x000fe200078e0027 */
[----:B----4-:R-:W-:Y:S01]  /*77d60*/  HMMA.16816.F32.BF16 R52, R12, R18, R52 ;  /* 0x000000120c34723c */ /* 0x010fe20000041834 */
[----:B0-----:R-:W-:Y:S02]  /*77d70*/  IMAD.MOV.U32 R41, RZ, RZ, R18 ;  /* 0x000000ffff297224 */ /* 0x001fe400078e0012 */
[----:B------:R-:W-:-:S05]  /*77d80*/  IMAD.MOV.U32 R40, RZ, RZ, R19 ;  /* 0x000000ffff287224 */ /* 0x000fca00078e0013 */
[----:B------:R-:W-:Y:S11]  /*77d90*/  HMMA.16816.F32.BF16 R16, R12, R46, R24 ;  /* 0x0000002e0c10723c */ /* 0x000ff60000041818 */
[----:B------:R-:W-:-:S02]  /*77da0*/  IMAD.MOV.U32 R57, RZ, RZ, R55 ;  /* 0x000000ffff397224 */ /* 0x000fc400078e0037 */
[----:B------:R-:W-:Y:S01]  /*77db0*/  IMAD.MOV.U32 R56, RZ, RZ, R53 ;  /* 0x000000ffff387224 */ /* 0x000fe200078e0035 */
[----:B------:R-:W-:Y:S01]  /*77dc0*/  STL.64 [R1+0x2a0], R52 ;  /* 0x0002a03401007387 */ /* 0x000fe20000100a00 */
[----:B------:R-:W-:Y:S02]  /*77dd0*/  IMAD.MOV.U32 R48, RZ, RZ, R52 ;  /* 0x000000ffff307224 */ /* 0x000fe400078e0034 */
[----:B------:R-:W-:Y:S01]  /*77de0*/  IMAD.MOV.U32 R49, RZ, RZ, R54 ;  /* 0x000000ffff317224 */ /* 0x000fe200078e0036 */
[----:B------:R-:W-:Y:S04]  /*77df0*/  STL.64 [R1+0x2a8], R54 ;  /* 0x0002a83601007387 */ /* 0x000fe80000100a00 */
[----:B------:R-:W-:Y:S04]  /*77e00*/  STL.64 [R1+0x3700], R58 ;  /* 0x0037003a01007387 */ /* 0x000fe80000100a00 */
[----:B------:R-:W-:Y:S04]  /*77e10*/  STL.64 [R1+0x36f8], R56 ;  /* 0x0036f83801007387 */ /* 0x000fe80000100a00 */
[----:B------:R-:W-:Y:S04]  /*77e20*/  STL [R1+0x343c], R48 ;  /* 0x00343c3001007387 */ /* 0x000fe80000100800 */
[----:B------:R-:W-:Y:S04]  /*77e30*/  STL [R1+0x3438], R49 ;  /* 0x0034383101007387 */ /* 0x000fe80000100800 */
[----:B------:R-:W-:Y:S04]  /*77e40*/  STL.64 [R1+0x290], R16 ;  /* 0x0002901001007387 */ /* 0x000fe80000100a00 */
[----:B------:R0:W-:Y:S01]  /*77e50*/  STL.64 [R1+0x298], R18 ;  /* 0x0002981201007387 */ /* 0x0001e20000100a00 */
[C---:B--2---:R-:W-:Y:S03]  /*77e60*/  HMMA.16816.F32.BF16 R8, R12.reuse, R6, R8 ;  /* 0x000000060c08723c */ /* 0x044fe60000041808 */
[----:B------:R-:W2:Y:S04]  /*77e70*/  LDL.LU R24, [R1+0x1020] ;  /* 0x0010200001187983 */ /* 0x000ea80000300800 */
[----:B------:R-:W2:Y:S01]  /*77e80*/  LDL.LU R25, [R1+0x1024] ;  /* 0x0010240001197983 */ /* 0x000ea20000300800 */
[----:B0-----:R-:W-:Y:S03]  /*77e90*/  HMMA.16816.F32.BF16 R16, R12, R38, R28 ;  /* 0x000000260c10723c */ /* 0x001fe6000004181c */
[----:B------:R-:W2:Y:S04]  /*77ea0*/  LDL.LU R26, [R1+0x1028] ;  /* 0x00102800011a7983 */ /* 0x000ea80000300800 */
[----:B------:R-:W2:Y:S04]  /*77eb0*/  LDL.LU R27, [R1+0x102c] ;  /* 0x00102c00011b7983 */ /* 0x000ea80000300800 */
[----:B------:R-:W2:Y:S08]  /*77ec0*/  LDL.64 R58, [R1+0x58] ;  /* 0x00005800013a7983 */ /* 0x000eb00000100a00 */
[----:B------:R0:W-:Y:S04]  /*77ed0*/  STL.64 [R1+0x280], R16 ;  /* 0x0002801001007387 */ /* 0x0001e80000100a00 */
[----:B------:R1:W-:Y:S04]  /*77ee0*/  STL.64 [R1+0x288], R18 ;  /* 0x0002881201007387 */ /* 0x0003e80000100a00 */
[----:B------:R-:W3:Y:S04]  /*77ef0*/  LDL.LU R36, [R1+0x1010] ;  /* 0x0010100001247983 */ /* 0x000ee80000300800 */
[----:B------:R-:W3:Y:S04]  /*77f00*/  LDL.LU R37, [R1+0x1014] ;  /* 0x0010140001257983 */ /* 0x000ee80000300800 */
[----:B------:R-:W3:Y:S04]  /*77f10*/  LDL.LU R38, [R1+0x1018] ;  /* 0x0010180001267983 */ /* 0x000ee80000300800 */
[----:B------:R-:W3:Y:S04]  /*77f20*/  LDL.LU R39, [R1+0x101c] ;  /* 0x00101c0001277983 */ /* 0x000ee80000300800 */
[----:B0-----:R-:W4:Y:S04]  /*77f30*/  LDL.LU R16, [R1+0x1000] ;  /* 0x0010000001107983 */ /* 0x001f280000300800 */
[----:B------:R-:W4:Y:S04]  /*77f40*/  LDL.LU R17, [R1+0x1004] ;  /* 0x0010040001117983 */ /* 0x000f280000300800 */
[----:B-1----:R-:W4:Y:S01]  /*77f50*/  LDL.LU R18, [R1+0x1008] ;  /* 0x0010080001127983 */ /* 0x002f220000300800 */
[----:B------:R-:W-:-:S03]  /*77f60*/  IMAD.MOV.U32 R49, RZ, RZ, R46 ;  /* 0x000000ffff317224 */ /* 0x000fc600078e002e */
[----:B------:R-:W4:Y:S01]  /*77f70*/  LDL.LU R19, [R1+0x100c] ;  /* 0x00100c0001137983 */ /* 0x000f220000300800 */
[----:B------:R-:W-:-:S03]  /*77f80*/  IMAD.MOV.U32 R48, RZ, RZ, R47 ;  /* 0x000000ffff307224 */ /* 0x000fc600078e002f */
[----:B------:R-:W4:Y:S04]  /*77f90*/  LDL.64 R54, [R1+0x38] ;  /* 0x0000380001367983 */ /* 0x000f280000100a00 */
[----:B------:R-:W3:Y:S04]  /*77fa0*/  LDL.LU R44, [R1+0xff0] ;  /* 0x000ff000012c7983 */ /* 0x000ee80000300800 */
[----:B------:R-:W3:Y:S04]  /*77fb0*/  LDL.LU R45, [R1+0xff4] ;  /* 0x000ff400012d7983 */ /* 0x000ee80000300800 */
[----:B------:R-:W3:Y:S04]  /*77fc0*/  LDL.LU R46, [R1+0xff8] ;  /* 0x000ff800012e7983 */ /* 0x000ee80000300800 */
[----:B------:R-:W3:Y:S04]  /*77fd0*/  LDL.LU R47, [R1+0xffc] ;  /* 0x000ffc00012f7983 */ /* 0x000ee80000300800 */
[----:B------:R-:W3:Y:S04]  /*77fe0*/  LDL.64 R30, [R1+0x28] ;  /* 0x00002800011e7983 */ /* 0x000ee80000100a00 */
[----:B------:R-:W-:Y:S04]  /*77ff0*/  STL.64 [R1+0x270], R8 ;  /* 0x0002700801007387 */ /* 0x000fe80000100a00 */
[----:B------:R0:W-:Y:S04]  /*78000*/  STL.64 [R1+0x278], R10 ;  /* 0x0002780a01007387 */ /* 0x0001e80000100a00 */
[----:B0-----:R-:W3:Y:S01]  /*78010*/  LDL.LU.64 R10, [R1+0x3798] ;  /* 0x00379800010a7983 */ /* 0x001ee20000300a00 */
[----:B------:R-:W-:-:S02]  /*78020*/  IMAD.MOV.U32 R32, RZ, RZ, R4 ;  /* 0x000000ffff207224 */ /* 0x000fc400078e0004 */
[----:B------:R-:W-:Y:S01]  /*78030*/  IMAD.MOV.U32 R9, RZ, RZ, R6 ;  /* 0x000000ffff097224 */ /* 0x000fe200078e0006 */
[----:B------:R-:W4:Y:S01]  /*78040*/  LDL.LU R4, [R1+0xfe0] ;  /* 0x000fe00001047983 */ /* 0x000f220000300800 */
[----:B------:R-:W-:-:S03]  /*78050*/  IMAD.MOV.U32 R8, RZ, RZ, R7 ;  /* 0x000000ffff087224 */ /* 0x000fc600078e0007 */
[----:B------:R-:W4:Y:S04]  /*78060*/  LDL.LU R5, [R1+0xfe4] ;  /* 0x000fe40001057983 */ /* 0x000f280000300800 */
[----:B------:R-:W4:Y:S04]  /*78070*/  LDL.LU R6, [R1+0xfe8] ;  /* 0x000fe80001067983 */ /* 0x000f280000300800 */
[----:B------:R-:W4:Y:S01]  /*78080*/  LDL.LU R7, [R1+0xfec] ;  /* 0x000fec0001077983 */ /* 0x000f220000300800 */
[C---:B--2---:R-:W-:Y:S03]  /*78090*/  HMMA.16816.F32.BF16 R24, R12.reuse, R58, R24 ;  /* 0x0000003a0c18723c */ /* 0x044fe60000041818 */
[----:B---3--:R-:W-:Y:S04]  /*780a0*/  STL.64 [R1+0x35f8], R10 ;  /* 0x0035f80a01007387 */ /* 0x008fe80000100a00 */
[----:B------:R0:W-:Y:S04]  /*780b0*/  STL.64 [R1+0x35f0], R8 ;  /* 0x0035f00801007387 */ /* 0x0001e80000100a00 */
[----:B0-----:R-:W2:Y:S04]  /*780c0*/  LDL.LU R8, [R1+0xfd0] ;  /* 0x000fd00001087983 */ /* 0x001ea80000300800 */
[----:B------:R-:W2:Y:S04]  /*780d0*/  LDL.LU R9, [R1+0xfd4] ;  /* 0x000fd40001097983 */ /* 0x000ea80000300800 */
[----:B------:R-:W2:Y:S04]  /*780e0*/  LDL.LU R10, [R1+0xfd8] ;  /* 0x000fd800010a7983 */ /* 0x000ea80000300800 */
[----:B------:R-:W2:Y:S04]  /*780f0*/  LDL.LU R11, [R1+0xfdc] ;  /* 0x000fdc00010b7983 */ /* 0x000ea80000300800 */
[----:B------:R-:W-:Y:S04]  /*78100*/  STL.64 [R1+0x260], R24 ;  /* 0x0002601801007387 */ /* 0x000fe80000100a00 */
[----:B------:R0:W-:Y:S04]  /*78110*/  STL.64 [R1+0x268], R26 ;  /* 0x0002681a01007387 */ /* 0x0001e80000100a00 */
[----:B0-----:R-:W3:Y:S01]  /*78120*/  LDL.LU.64 R26, [R1+0x3790] ;  /* 0x00379000011a7983 */ /* 0x001ee20000300a00 */
[----:B------:R-:W-:Y:S01]  /*78130*/  HMMA.16816.F32.BF16 R36, R12, R22, R36 ;  /* 0x000000160c24723c */ /* 0x000fe20000041824 */
[----:B------:R-:W-:-:S02]  /*78140*/  IMAD.MOV.U32 R24, RZ, RZ, R58 ;  /* 0x000000ffff187224 */ /* 0x000fc400078e003a */
[----:B------:R-:W2:Y:S01]  /*78150*/  LDL.LU R25, [R1+0x3788] ;  /* 0x0037880001197983 */ /* 0x000ea20000300800 */
[----:B------:R-:W-:-:S03]  /*78160*/  IMAD.MOV.U32 R21, RZ, RZ, R59 ;  /* 0x000000ffff157224 */ /* 0x000fc600078e003b */
[----:B------:R-:W2:Y:S01]  /*78170*/  LDL.LU R56, [R1+0xfb0] ;  /* 0x000fb00001387983 */ /* 0x000ea20000300800 */
[C---:B----4-:R-:W-:Y:S03]  /*78180*/  HMMA.16816.F32.BF16 R16, R12.reuse, R54, R16 ;  /* 0x000000360c10723c */ /* 0x050fe60000041810 */
[----:B------:R-:W2:Y:S04]  /*78190*/  LDL.LU R57, [R1+0xfb4] ;  /* 0x000fb40001397983 */ /* 0x000ea80000300800 */
[----:B------:R-:W2:Y:S01]  /*781a0*/  LDL.LU R58, [R1+0xfb8] ;  /* 0x000fb800013a7983 */ /* 0x000ea20000300800 */
[----:B------:R-:W-:Y:S03]  /*781b0*/  HMMA.16816.F32.BF16 R44, R12, R30, R44 ;  /* 0x0000001e0c2c723c */ /* 0x000fe6000004182c */
[----:B------:R-:W2:Y:S01]  /*781c0*/  LDL.LU R59, [R1+0xfbc] ;  /* 0x000fbc00013b7983 */ /* 0x000ea20000300800 */
[----:B------:R-:W-:-:S02]  /*781d0*/  IMAD.MOV.U32 R2, RZ, RZ, R54 ;  /* 0x000000ffff027224 */ /* 0x000fc400078e0036 */
[----:B------:R-:W-:Y:S01]  /*781e0*/  IMAD.MOV.U32 R0, RZ, RZ, R55 ;  /* 0x000000ffff007224 */ /* 0x000fe200078e0037 */
[----:B---3--:R-:W-:Y:S04]  /*781f0*/  STL.64 [R1+0x36a0], R26 ;  /* 0x0036a01a01007387 */ /* 0x008fe80000100a00 */
[----:B------:R-:W-:Y:S04]  /*78200*/  STL [R1+0x3698], R24 ;  /* 0x0036981801007387 */ /* 0x000fe80000100800 */
[----:B------:R0:W-:Y:S04]  /*78210*/  STL.64 [R1+0x250], R36 ;  /* 0x0002502401007387 */ /* 0x0001e80000100a00 */
[----:B------:R1:W-:Y:S04]  /*78220*/  STL.64 [R1+0x258], R38 ;  /* 0x0002582601007387 */ /* 0x0003e80000100a00 */
[----:B0-----:R-:W3:Y:S04]  /*78230*/  LDL.LU R36, [R1+0xfa0] ;  /* 0x000fa00001247983 */ /* 0x001ee80000300800 */
[----:B------:R-:W3:Y:S04]  /*78240*/  LDL.LU R37, [R1+0xfa4] ;  /* 0x000fa40001257983 */ /* 0x000ee80000300800 */
[----:B-1----:R-:W3:Y:S04]  /*78250*/  LDL.LU R38, [R1+0xfa8] ;  /* 0x000fa80001267983 */ /* 0x002ee80000300800 */
[----:B------:R-:W3:Y:S04]  /*78260*/  LDL.LU R39, [R1+0xfac] ;  /* 0x000fac0001277983 */ /* 0x000ee80000300800 */
[----:B------:R0:W-:Y:S04]  /*78270*/  STL.64 [R1+0x35b0], R22 ;  /* 0x0035b01601007387 */ /* 0x0001e80000100a00 */
[----:B------:R-:W-:Y:S04]  /*78280*/  STL.64 [R1+0x240], R16 ;  /* 0x0002401001007387 */ /* 0x000fe80000100a00 */
[----:B------:R1:W-:Y:S01]  /*78290*/  STL.64 [R1+0x248], R18 ;  /* 0x0002481201007387 */ /* 0x0003e20000100a00 */
[----:B0-----:R-:W-:Y:S01]  /*782a0*/  IMAD.MOV.U32 R23, RZ, RZ, R30 ;  /* 0x000000ffff177224 */ /* 0x001fe200078e001e */
[----:B------:R-:W-:-:S02]  /*782b0*/  MOV R22, R31 ;  /* 0x0000001f00167202 */ /* 0x000fc40000000f00 */
[----:B-1----:R-:W4:Y:S04]  /*782c0*/  LDL.LU.64 R18, [R1+0x3780] ;  /* 0x0037800001127983 */ /* 0x002f280000300a00 */
        /* <DEDUP_REMOVED lines=9> */
[----:B------:R0:W-:Y:S04]  /*78360*/  STL.64 [R1+0x35e8], R22 ;  /* 0x0035e81601007387 */ /* 0x0001e80000100a00 */
[----:B------:R-:W-:Y:S04]  /*78370*/  STL.64 [R1+0x35e0], R20 ;  /* 0x0035e01401007387 */ /* 0x000fe80000100a00 */
[----:B0-----:R-:W2:Y:S02]  /*78380*/  LDL.64 R22, [R1+0x18] ;  /* 0x0000180001167983 */ /* 0x001ea40000100a00 */
[----:B--2---:R-:W-:-:S15]  /*78390*/  HMMA.16816.F32.BF16 R4, R12, R22, R4 ;  /* 0x000000160c04723c */ /* 0x004fde0000041804 */
[----:B------:R-:W-:-:S04]  /*783a0*/  NOP ;  /* 0x0000000000007918 */ /* 0x000fc80000000000 */
[----:B------:R-:W-:Y:S04]  /*783b0*/  STL.64 [R1+0x220], R4 ;  /* 0x0002200401007387 */ /* 0x000fe80000100a00 */
[----:B------:R0:W-:Y:S04]  /*783c0*/  STL.64 [R1+0x228], R6 ;  /* 0x0002280601007387 */ /* 0x0001e80000100a00 */
[----:B0-----:R-:W2:Y:S01]  /*783d0*/  LDL.LU.64 R6, [R1+0x3740] ;  /* 0x0037400001067983 */ /* 0x001ea20000300a00 */
[----:B------:R-:W-:Y:S01]  /*783e0*/  HMMA.16816.F32.BF16 R56, R12, R30, R56 ;  /* 0x0000001e0c38723c */ /* 0x000fe20000041838 */
[----:B------:R-:W-:-:S02]  /*783f0*/  IMAD.MOV.U32 R5, RZ, RZ, R22 ;  /* 0x000000ffff057224 */ /* 0x000fc400078e0016 */
[----:B------:R-:W-:Y:S01]  /*78400*/  IMAD.MOV.U32 R4, RZ, RZ, R23 ;  /* 0x000000ffff047224 */ /* 0x000fe200078e0017 */
[----:B------:R-:W4:Y:S04]  /*78410*/  LDL.LU R20, [R1+0xf80] ;  /* 0x000f800001147983 */ /* 0x000f280000300800 */
[----:B------:R-:W4:Y:S01]  /*78420*/  LDL.LU R21, [R1+0xf84] ;  /* 0x000f840001157983 */ /* 0x000f220000300800 */
[C---:B---3--:R-:W-:Y:S03]  /*78430*/  HMMA.16816.F32.BF16 R36, R12.reuse, R34, R36 ;  /* 0x000000220c24723c */ /* 0x048fe60000041824 */
[----:B------:R-:W4:Y:S04]  /*78440*/  LDL.LU R22, [R1+0xf88] ;  /* 0x000f880001167983 */ /* 0x000f280000300800 */
[----:B------:R-:W4:Y:S01]  /*78450*/  LDL.LU R23, [R1+0xf8c] ;  /* 0x000f8c0001177983 */ /* 0x000f220000300800 */
[----:B--2---:R-:W-:Y:S03]  /*78460*/  HMMA.16816.F32.BF16 R8, R12, R6, R8 ;  /* 0x000000060c08723c */ /* 0x004fe60000041808 */
[----:B------:R-:W-:Y:S04]  /*78470*/  STL.64 [R1+0x3578], R6 ;  /* 0x0035780601007387 */ /* 0x000fe80000100a00 */
[----:B------:R0:W-:-:S12]  /*78480*/  STL.64 [R1+0x3600], R4 ;  /* 0x0036000401007387 */ /* 0x0001d80000100a00 */
[----:B------:R1:W-:Y:S04]  /*78490*/  STL.64 [R1+0x210], R8 ;  /* 0x0002100801007387 */ /* 0x0003e80000100a00 */
[----:B------:R2:W-:Y:S04]  /*784a0*/  STL.64 [R1+0x218], R10 ;  /* 0x0002180a01007387 */ /* 0x0005e80000100a00 */
[----:B0-----:R-:W3:Y:S04]  /*784b0*/  LDL.LU R4, [R1+0xf90] ;  /* 0x000f900001047983 */ /* 0x001ee80000300800 */
[----:B------:R-:W3:Y:S04]  /*784c0*/  LDL.LU R5, [R1+0xf94] ;  /* 0x000f940001057983 */ /* 0x000ee80000300800 */
[----:B------:R-:W3:Y:S04]  /*784d0*/  LDL.LU R6, [R1+0xf98] ;  /* 0x000f980001067983 */ /* 0x000ee80000300800 */
[----:B------:R-:W3:Y:S04]  /*784e0*/  LDL.LU R7, [R1+0xf9c] ;  /* 0x000f9c0001077983 */ /* 0x000ee80000300800 */
[----:B-1----:R-:W3:Y:S04]  /*784f0*/  LDL.LU R8, [R1+0xf70] ;  /* 0x000f700001087983 */ /* 0x002ee80000300800 */
[----:B------:R0:W-:Y:S04]  /*78500*/  STL.64 [R1+0x200], R56 ;  /* 0x0002003801007387 */ /* 0x0001e80000100a00 */
[----:B------:R1:W-:Y:S04]  /*78510*/  STL.64 [R1+0x208], R58 ;  /* 0x0002083a01007387 */ /* 0x0003e80000100a00 */
[----:B------:R-:W3:Y:S04]  /*78520*/  LDL.LU R9, [R1+0xf74] ;  /* 0x000f740001097983 */ /* 0x000ee80000300800 */
[----:B--2---:R-:W2:Y:S04]  /*78530*/  LDL.LU R10, [R1+0xf78] ;  /* 0x000f7800010a7983 */ /* 0x004ea80000300800 */
[----:B------:R-:W2:Y:S04]  /*78540*/  LDL.LU R11, [R1+0xf7c] ;  /* 0x000f7c00010b7983 */ /* 0x000ea80000300800 */
[----:B0-----:R-:W2:Y:S04]  /*78550*/  LDL.LU R56, [R1+0xf60] ;  /* 0x000f600001387983 */ /* 0x001ea80000300800 */
[----:B------:R-:W2:Y:S04]  /*78560*/  LDL.LU R57, [R1+0xf64] ;  /* 0x000f640001397983 */ /* 0x000ea80000300800 */
[----:B-1----:R-:W2:Y:S04]  /*78570*/  LDL.LU R58, [R1+0xf68] ;  /* 0x000f6800013a7983 */ /* 0x002ea80000300800 */
[----:B------:R-:W2:Y:S04]  /*78580*/  LDL.LU R59, [R1+0xf6c] ;  /* 0x000f6c00013b7983 */ /* 0x000ea80000300800 */
[----:B------:R-:W-:Y:S04]  /*78590*/  STL.64 [R1+0x3570], R30 ;  /* 0x0035701e01007387 */ /* 0x000fe80000100a00 */
[----:B------:R-:W-:Y:S04]  /*785a0*/  STL.64 [R1+0x1f0], R36 ;  /* 0x0001f02401007387 */ /* 0x000fe80000100a00 */
[----:B------:R0:W-:Y:S04]  /*785b0*/  STL.64 [R1+0x1f8], R38 ;  /* 0x0001f82601007387 */ /* 0x0001e80000100a00 */
[----:B0-----:R-:W3:Y:S01]  /*785c0*/  LDL.LU.64 R38, [R1+0x3738] ;  /* 0x0037380001267983 */ /* 0x001ee20000300a00 */
[----:B------:R-:W-:-:S02]  /*785d0*/  IMAD.MOV.U32 R30, RZ, RZ, R49 ;  /* 0x000000ffff1e7224 */ /* 0x000fc400078e0031 */
[----:B------:R-:W-:Y:S01]  /*785e0*/  IMAD.MOV.U32 R31, RZ, RZ, R48 ;  /* 0x000000ffff1f7224 */ /* 0x000fe200078e0030 */
[----:B------:R-:W2:Y:S04]  /*785f0*/  LDL.LU.64 R36, [R1+0x3730] ;  /* 0x0037300001247983 */ /* 0x000ea80000300a00 */
[----:B------:R-:W-:Y:S04]  /*78600*/  STL.64 [R1+0x3568], R34 ;  /* 0x0035682201007387 */ /* 0x000fe80000100a00 */
[----:B------:R0:W-:Y:S01]  /*78610*/  STL.64 [R1+0x3560], R32 ;  /* 0x0035602001007387 */ /* 0x0001e20000100a00 */
[----:B---3--:R-:W-:-:S15]  /*78620*/  HMMA.16816.F32.BF16 R4, R12, R38, R4 ;  /* 0x000000260c04723c */ /* 0x008fde0000041804 */
[----:B------:R-:W-:-:S04]  /*78630*/  NOP ;  /* 0x0000000000007918 */ /* 0x000fc80000000000 */
[----:B------:R-:W-:Y:S04]  /*78640*/  STL.64 [R1+0x1e0], R4 ;  /* 0x0001e00401007387 */ /* 0x000fe80000100a00 */
[----:B------:R4:W-:Y:S04]  /*78650*/  STL.64 [R1+0x1e8], R6 ;  /* 0x0001e80601007387 */ /* 0x0009e80000100a00 */
[----:B------:R-:W-:Y:S04]  /*78660*/  STL.64 [R1+0x3608], R30 ;  /* 0x0036081e01007387 */ /* 0x000fe80000100a00 */
[----:B0-----:R-:W3:Y:S04]  /*78670*/  LDL.LU R32, [R1+0xe40] ;  /* 0x000e400001207983 */ /* 0x001ee80000300800 */
[----:B------:R-:W3:Y:S04]  /*78680*/  LDL.LU R33, [R1+0xe44] ;  /* 0x000e440001217983 */ /* 0x000ee80000300800 */
[----:B------:R-:W2:Y:S04]  /*78690*/  LDL.LU R34, [R1+0xe48] ;  /* 0x000e480001227983 */ /* 0x000ea80000300800 */
[----:B------:R-:W2:Y:S01]  /*786a0*/  LDL.LU R35, [R1+0xe4c] ;  /* 0x000e4c0001237983 */ /* 0x000ea20000300800 */
[----:B----4-:R-:W-:Y:S03]  /*786b0*/  HMMA.16816.F32.BF16 R4, R12, R42, R20 ;  /* 0x0000002a0c04723c */ /* 0x010fe60000041814 */
[----:B--2---:R-:W-:Y:S04]  /*786c0*/  STL.64 [R1+0x3618], R34 ;  /* 0x0036182201007387 */ /* 0x004fe80000100a00 */
[----:B---3--:R-:W-:Y:S04]  /*786d0*/  STL.64 [R1+0x3610], R32 ;  /* 0x0036102001007387 */ /* 0x008fe80000100a00 */
[----:B------:R0:W-:Y:S02]  /*786e0*/  STL.64 [R1+0x3580], R38 ;  /* 0x0035802601007387 */ /* 0x0001e40000100a00 */
[----:B0-----:R-:W-:-:S02]  /*786f0*/  IMAD.MOV.U32 R38, RZ, RZ, R41 ;  /* 0x000000ffff267224 */ /* 0x001fc400078e0029 */
[----:B------:R-:W-:-:S05]  /*78700*/  IMAD.MOV.U32 R39, RZ, RZ, R40 ;  /* 0x000000ffff277224 */ /* 0x000fca00078e0028 */
[----:B------:R-:W-:Y:S04]  /*78710*/  STL.64 [R1+0x3620], R38 ;  /* 0x0036202601007387 */ /* 0x000fe80000100a00 */
[----:B------:R0:W-:Y:S04]  /*78720*/  STL.64 [R1+0x3588], R42 ;  /* 0x0035882a01007387 */ /* 0x0001e80000100a00 */
[----:B------:R-:W2:Y:S04]  /*78730*/  LDL.LU R40, [R1+0xe50] ;  /* 0x000e500001287983 */ /* 0x000ea80000300800 */
[----:B------:R-:W-:Y:S04]  /*78740*/  STL.64 [R1+0x1d0], R4 ;  /* 0x0001d00401007387 */ /* 0x000fe80000100a00 */
[----:B------:R1:W-:Y:S04]  /*78750*/  STL.64 [R1+0x1d8], R6 ;  /* 0x0001d80601007387 */ /* 0x0003e80000100a00 */
[----:B------:R-:W2:Y:S04]  /*78760*/  LDL.LU R41, [R1+0xe54] ;  /* 0x000e540001297983 */ /* 0x000ea80000300800 */
[----:B0-----:R-:W3:Y:S04]  /*78770*/  LDL.LU R42, [R1+0xe58] ;  /* 0x000e5800012a7983 */ /* 0x001ee80000300800 */
[----:B------:R-:W3:Y:S01]  /*78780*/  LDL.LU R43, [R1+0xe5c] ;  /* 0x000e5c00012b7983 */ /* 0x000ee20000300800 */
[----:B-1----:R-:W-:Y:S01]  /*78790*/  HMMA.16816.F32.BF16 R4, R12, R46, R8 ;  /* 0x0000002e0c04723c */ /* 0x002fe20000041808 */
[----:B------:R-:W-:-:S02]  /*787a0*/  IMAD.MOV.U32 R10, RZ, RZ, R19 ;  /* 0x000000ffff0a7224 */ /* 0x000fc400078e0013 */
[----:B------:R-:W-:Y:S01]  /*787b0*/  IMAD.MOV.U32 R11, RZ, RZ, R16 ;  /* 0x000000ffff0b7224 */ /* 0x000fe200078e0010 */
[----:B---3--:R-:W-:Y:S04]  /*787c0*/  STL.64 [R1+0x3630], R42 ;  /* 0x0036302a01007387 */ /* 0x008fe80000100a00 */
[----:B--2---:R-:W-:Y:S04]  /*787d0*/  STL.64 [R1+0x3628], R40 ;  /* 0x0036282801007387 */ /* 0x004fe80000100a00 */
[----:B------:R-:W-:Y:S07]  /*787e0*/  STL.64 [R1+0x3558], R46 ;  /* 0x0035582e01007387 */ /* 0x000fee0000100a00 */
[----:B------:R-:W-:Y:S04]  /*787f0*/  STL.64 [R1+0x1c0], R4 ;  /* 0x0001c00401007387 */ /* 0x000fe80000100a00 */
[----:B------:R0:W-:Y:S02]  /*78800*/  STL.64 [R1+0x1c8], R6 ;  /* 0x0001c80601007387 */ /* 0x0001e40000100a00 */
[----:B0-----:R-:W-:Y:S01]  /*78810*/  HMMA.16816.F32.BF16 R4, R12, R50, R56 ;  /* 0x000000320c04723c */ /* 0x001fe20000041838 */
[----:B------:R-:W-:-:S02]  /*78820*/  IMAD.MOV.U32 R46, RZ, RZ, R61 ;  /* 0x000000ffff2e7224 */ /* 0x000fc400078e003d */
[----:B------:R-:W-:Y:S01]  /*78830*/  IMAD.MOV.U32 R47, RZ, RZ, R18 ;  /* 0x000000ffff2f7224 */ /* 0x000fe200078e0012 */
[----:B------:R-:W2:Y:S04]  /*78840*/  LDL.LU R61, [R1+0x372c] ;  /* 0x00372c00013d7983 */ /* 0x000ea80000300800 */
[----:B------:R-:W3:Y:S04]  /*78850*/  LDL.LU R18, [R1+0x3728] ;  /* 0x0037280001127983 */ /* 0x000ee80000300800 */
[----:B------:R-:W-:Y:S04]  /*78860*/  STL.64 [R1+0x3638], R46 ;  /* 0x0036382e01007387 */ /* 0x000fe80000100a00 */
[----:B------:R-:W4:Y:S04]  /*78870*/  LDL.LU R19, [R1+0x3724] ;  /* 0x0037240001137983 */ /* 0x000f280000300800 */
[----:B------:R0:W-:Y:S04]  /*78880*/  STL.64 [R1+0x1b0], R4 ;  /* 0x0001b00401007387 */ /* 0x0001e80000100a00 */
[----:B------:R1:W-:Y:S04]  /*78890*/  STL.64 [R1+0x1b8], R6 ;  /* 0x0001b80601007387 */ /* 0x0003e80000100a00 */
[----:B------:R-:W2:Y:S04]  /*788a0*/  LDL.LU R16, [R1+0x3720] ;  /* 0x0037200001107983 */ /* 0x000ea80000300800 */
[----:B------:R-:W-:Y:S04]  /*788b0*/  STL.64 [R1+0x3640], R10 ;  /* 0x0036400a01007387 */ /* 0x000fe80000100a00 */
[----:B0-----:R-:W2:Y:S04]  /*788c0*/  LDL.LU R4, [R1+0xe90] ;  /* 0x000e900001047983 */ /* 0x001ea80000300800 */
[----:B------:R-:W2:Y:S04]  /*788d0*/  LDL.LU R5, [R1+0xe94] ;  /* 0x000e940001057983 */ /* 0x000ea80000300800 */
[----:B-1----:R-:W2:Y:S04]  /*788e0*/  LDL.LU R6, [R1+0xe98] ;  /* 0x000e980001067983 */ /* 0x002ea80000300800 */
        /* <DEDUP_REMOVED lines=24> */
[----:B------:R-:W-:Y:S02]  /*78a70*/  IMAD.MOV.U32 R47, RZ, RZ, R53 ;  /* 0x000000ffff2f7224 */ /* 0x000fe400078e0035 */
[----:B0-----:R-:W-:Y:S02]  /*78a80*/  IMAD.MOV.U32 R6, RZ, RZ, R29 ;  /* 0x000000ffff067224 */ /* 0x001fe400078e001d */
[----:B------:R-:W-:Y:S01]  /*78a90*/  IMAD.MOV.U32 R7, RZ, RZ, R28 ;  /* 0x000000ffff077224 */ /* 0x000fe200078e001c */
[----:B--2---:R0:W-:Y:S04]  /*78aa0*/  STL.64 [R1+0x3680], R42 ;  /* 0x0036802a01007387 */ /* 0x0041e80000100a00 */
[----:B------:R-:W-:Y:S04]  /*78ab0*/  STL.64 [R1+0x3678], R40 ;  /* 0x0036782801007387 */ /* 0x000fe80000100a00 */
[----:B------:R-:W2:Y:S04]  /*78ac0*/  LDL.LU R55, [R1+0x370c] ;  /* 0x00370c0001377983 */ /* 0x000ea80000300800 */
[----:B------:R-:W2:Y:S04]  /*78ad0*/  LDL.LU R53, [R1+0x3708] ;  /* 0x0037080001357983 */ /* 0x000ea80000300800 */
[----:B------:R-:W-:Y:S04]  /*78ae0*/  STL.64 [R1+0x3688], R46 ;  /* 0x0036882e01007387 */ /* 0x000fe80000100a00 */
[----:B------:R0:W-:Y:S04]  /*78af0*/  STL.64 [R1+0x3690], R6 ;  /* 0x0036900601007387 */ /* 0x0001e80000100a00 */
[----:B------:R-:W2:Y:S04]  /*78b00*/  LDL.LU R28, [R1+0xed0] ;  /* 0x000ed000011c7983 */ /* 0x000ea80000300800 */
[----:B------:R-:W2:Y:S04]  /*78b10*/  LDL.LU R29, [R1+0xed4] ;  /* 0x000ed400011d7983 */ /* 0x000ea80000300800 */
[----:B-1----:R-:W2:Y:S04]  /*78b20*/  LDL.LU R30, [R1+0xed8] ;  /* 0x000ed800011e7983 */ /* 0x002ea80000300800 */
        /* <DEDUP_REMOVED lines=13> */
[----:B------:R0:W-:Y:S04]  /*78c00*/  STL.64 [R1+0x36c0], R36 ;  /* 0x0036c02401007387 */ /* 0x0001e80000100a00 */
[----:B------:R2:W-:Y:S04]  /*78c10*/  STL.64 [R1+0x36d0], R42 ;  /* 0x0036d02a01007387 */ /* 0x0005e80000100a00 */
[----:B------:R-:W2:Y:S04]  /*78c20*/  LDL.LU R4, [R1+0xf00] ;  /* 0x000f000001047983 */ /* 0x000ea80000300800 */
[----:B------:R-:W2:Y:S04]  /*78c30*/  LDL.LU R5, [R1+0xf04] ;  /* 0x000f040001057983 */ /* 0x000ea80000300800 */
[----:B------:R-:W2:Y:S04]  /*78c40*/  LDL.LU R6, [R1+0xf08] ;  /* 0x000f080001067983 */ /* 0x000ea80000300800 */
[----:B------:R-:W2:Y:S01]  /*78c50*/  LDL.LU R7, [R1+0xf0c] ;  /* 0x000f0c0001077983 */ /* 0x000ea20000300800 */
[----:B-1----:R-:W-:-:S03]  /*78c60*/  IMAD.MOV.U32 R35, RZ, RZ, R16 ;  /* 0x000000ffff237224 */ /* 0x002fc600078e0010 */
[----:B--2---:R-:W-:Y:S04]  /*78c70*/  STL.64 [R1+0x36e0], R6 ;  /* 0x0036e00601007387 */ /* 0x004fe80000100a00 */
        /* <DEDUP_REMOVED lines=9> */
[----:B------:R-:W-:Y:S01]  /*78d10*/  IMAD.MOV.U32 R34, RZ, RZ, R17 ;  /* 0x000000ffff227224 */ /* 0x000fe200078e0011 */
[----:B----4-:R-:W-:Y:S01]  /*78d20*/  MOV R26, R19 ;  /* 0x00000013001a7202 */ /* 0x010fe20000000f00 */
[----:B---3--:R-:W-:Y:S01]  /*78d30*/  IMAD.MOV.U32 R27, RZ, RZ, R18 ;  /* 0x000000ffff1b7224 */ /* 0x008fe200078e0012 */
[----:B------:R-:W3:Y:S04]  /*78d40*/  LDL.LU R16, [R1+0xf40] ;  /* 0x000f400001107983 */ /* 0x000ee80000300800 */
[----:B------:R-:W3:Y:S04]  /*78d50*/  LDL.LU R17, [R1+0xf44] ;  /* 0x000f440001117983 */ /* 0x000ee80000300800 */
[----:B------:R-:W3:Y:S04]  /*78d60*/  LDL.LU R18, [R1+0xf48] ;  /* 0x000f480001127983 */ /* 0x000ee80000300800 */
[----:B------:R-:W3:Y:S04]  /*78d70*/  LDL.LU R19, [R1+0xf4c] ;  /* 0x000f4c0001137983 */ /* 0x000ee80000300800 */
[----:B0-----:R-:W4:Y:S04]  /*78d80*/  LDL.LU R36, [R1+0xf20] ;  /* 0x000f200001247983 */ /* 0x001f280000300800 */
[----:B------:R-:W4:Y:S04]  /*78d90*/  LDL.LU R37, [R1+0xf24] ;  /* 0x000f240001257983 */ /* 0x000f280000300800 */
[----:B------:R-:W4:Y:S04]  /*78da0*/  LDL.LU R38, [R1+0xf28] ;  /* 0x000f280001267983 */ /* 0x000f280000300800 */
[----:B------:R-:W4:Y:S01]  /*78db0*/  LDL.LU R39, [R1+0xf2c] ;  /* 0x000f2c0001277983 */ /* 0x000f220000300800 */
[----:B------:R-:W-:-:S03]  /*78dc0*/  IMAD.MOV.U32 R43, RZ, RZ, R44 ;  /* 0x000000ffff2b7224 */ /* 0x000fc600078e002c */
[----:B-1----:R-:W3:Y:S01]  /*78dd0*/  LDL.LU R4, [R1+0xf30] ;  /* 0x000f300001047983 */ /* 0x002ee20000300800 */
[----:B------:R-:W-:-:S03]  /*78de0*/  IMAD.MOV.U32 R42, RZ, RZ, R45 ;  /* 0x000000ffff2a7224 */ /* 0x000fc600078e002d */
        /* <DEDUP_REMOVED lines=24> */
[----:B0-----:R-:W3:Y:S04]  /*78f70*/  LDL.LU.64 R58, [R1+0x3700] ;  /* 0x00370000013a7983 */ /* 0x001ee80000300a00 */
[----:B------:R-:W2:Y:S04]  /*78f80*/  LDL.LU.64 R56, [R1+0x36f8] ;  /* 0x0036f80001387983 */ /* 0x000ea80000300a00 */
[----:B------:R0:W-:Y:S04]  /*78f90*/  STL.64 [R1+0x3598], R54 ;  /* 0x0035983601007387 */ /* 0x0001e80000100a00 */
[----:B------:R-:W-:Y:S01]  /*78fa0*/  STL [R1+0x3590], R53 ;  /* 0x0035903501007387 */ /* 0x000fe20000100800 */
[----:B---3--:R-:W-:Y:S03]  /*78fb0*/  HMMA.16816.F32.BF16 R12, R12, R58, R16 ;  /* 0x0000003a0c0c723c */ /* 0x008fe60000041810 */
[----:B------:R-:W3:Y:S04]  /*78fc0*/  LDL.LU.64 R18, [R1+0x36f0] ;  /* 0x0036f00001127983 */ /* 0x000ee80000300a00 */
[----:B------:R-:W3:Y:S01]  /*78fd0*/  LDL.LU.64 R16, [R1+0x36e8] ;  /* 0x0036e80001107983 */ /* 0x000ee20000300a00 */
[----:B0-----:R-:W-:-:S11]  /*78fe0*/  IMAD.MOV.U32 R55, RZ, RZ, R25 ;  /* 0x000000ffff377224 */ /* 0x001fd600078e0019 */
[----:B------:R-:W-:Y:S04]  /*78ff0*/  STL.64 [R1+0x190], R12 ;  /* 0x0001900c01007387 */ /* 0x000fe80000100a00 */
[----:B------:R-:W-:Y:S04]  /*79000*/  STL.64 [R1+0x198], R14 ;  /* 0x0001980e01007387 */ /* 0x000fe80000100a00 */
[----:B------:R-:W-:Y:S04]  /*79010*/  STL.64 [R1+0x35a8], R58 ;  /* 0x0035a83a01007387 */ /* 0x000fe80000100a00 */
[----:B--2---:R0:W-:Y:S04]  /*79020*/  STL.64 [R1+0x35a0], R56 ;  /* 0x0035a03801007387 */ /* 0x0041e80000100a00 */
[----:B0-----:R-:W2:Y:S04]  /*79030*/  LDL.LU R56, [R1+0xe70] ;  /* 0x000e700001387983 */ /* 0x001ea80000300800 */
[----:B------:R-:W2:Y:S04]  /*79040*/  LDL.LU R57, [R1+0xe74] ;  /* 0x000e740001397983 */ /* 0x000ea80000300800 */
[----:B------:R-:W2:Y:S04]  /*79050*/  LDL.LU R58, [R1+0xe78] ;  /* 0x000e7800013a7983 */ /* 0x000ea80000300800 */
[----:B------:R-:W2:Y:S01]  /*79060*/  LDL.LU R59, [R1+0xe7c] ;  /* 0x000e7c00013b7983 */ /* 0x000ea20000300800 */
[C---:B---3--:R-:W-:Y:S03]  /*79070*/  HMMA.16816.F32.BF16 R40, R16.reuse, R42, R4 ;  /* 0x0000002a1028723c */ /* 0x048fe60000041804 */
[----:B------:R-:W3:Y:S04]  /*79080*/  LDL.LU.64 R6, [R1+0x36e0] ;  /* 0x0036e00001067983 */ /* 0x000ee80000300a00 */
[----:B------:R-:W3:Y:S01]  /*79090*/  LDL.LU.64 R4, [R1+0x36d8] ;  /* 0x0036d80001047983 */ /* 0x000ee20000300a00 */
[C---:B----4-:R-:W-:Y:S08]  /*790a0*/  HMMA.16816.F32.BF16 R32, R16.reuse, R34, R36 ;  /* 0x000000221020723c */ /* 0x050ff00000041824 */
[C---:B------:R-:W-:Y:S03]  /*790b0*/  HMMA.16816.F32.BF16 R24, R16.reuse, R26, R28 ;  /* 0x0000001a1018723c */ /* 0x040fe6000004181c */
[----:B------:R-:W-:Y:S04]  /*790c0*/  STL.64 [R1+0x950], R40 ;  /* 0x0009502801007387 */ /* 0x000fe80000100a00 */
[----:B------:R0:W-:Y:S04]  /*790d0*/  STL.64 [R1+0x958], R42 ;  /* 0x0009582a01007387 */ /* 0x0001e80000100a00 */
[----:B0-----:R-:W4:Y:S04]  /*790e0*/  LDL.LU.64 R42, [R1+0x36d0] ;  /* 0x0036d000012a7983 */ /* 0x001f280000300a00 */
[----:B------:R-:W2:Y:S04]  /*790f0*/  LDL.LU.64 R38, [R1+0x36c8] ;  /* 0x0036c80001267983 */ /* 0x000ea80000300a00 */
        /* <DEDUP_REMOVED lines=9> */
[----:B------:R-:W2:Y:S01]  /*79190*/  LDL.LU R24, [R1+0x3698] ;  /* 0x0036980001187983 */ /* 0x000ea20000300800 */
[C---:B----4-:R-:W-:Y:S08]  /*791a0*/  HMMA.16816.F32.BF16 R40, R16.reuse, R42, R44 ;  /* 0x0000002a1028723c */ /* 0x050ff0000004182c */
[----:B---3--:R-:W-:-:S15]  /*791b0*/  HMMA.16816.F32.BF16 R4, R16, R26, R4 ;  /* 0x0000001a1004723c */ /* 0x008fde0000041804 */
[----:B------:R-:W-:-:S04]  /*791c0*/  NOP ;  /* 0x0000000000007918 */ /* 0x000fc80000000000 */
[----:B------:R-:W-:Y:S04]  /*791d0*/  STL.64 [R1+0x8f0], R4 ;  /* 0x0008f00401007387 */ /* 0x000fe80000100a00 */
[----:B------:R0:W-:Y:S04]  /*791e0*/  STL.64 [R1+0x8f8], R6 ;  /* 0x0008f80601007387 */ /* 0x0001e80000100a00 */
[----:B0-----:R-:W3:Y:S04]  /*791f0*/  LDL.LU.64 R6, [R1+0x3690] ;  /* 0x0036900001067983 */ /* 0x001ee80000300a00 */
[----:B------:R-:W-:Y:S04]  /*79200*/  STL.64 [R1+0x35b8], R26 ;  /* 0x0035b81a01007387 */ /* 0x000fe80000100a00 */
[----:B------:R-:W4:Y:S01]  /*79210*/  LDL.LU.64 R46, [R1+0x3688] ;  /* 0x00368800012e7983 */ /* 0x000f220000300a00 */
[C---:B--2---:R-:W-:Y:S03]  /*79220*/  HMMA.16816.F32.BF16 R32, R16.reuse, R34, R36 ;  /* 0x000000221020723c */ /* 0x044fe60000041824 */
        /* <DEDUP_REMOVED lines=13> */
[----:B------:R0:W-:Y:S04]  /*79300*/  STL.64 [R1+0x548], R6 ;  /* 0x0005480601007387 */ /* 0x0001e80000100a00 */
[----:B0-----:R-:W4:Y:S04]  /*79310*/  LDL.LU.64 R6, [R1+0x3650] ;  /* 0x0036500001067983 */ /* 0x001f280000300a00 */
        /* <DEDUP_REMOVED lines=10> */
[----:B0-----:R-:W2:Y:S01]  /*793c0*/  LDL.LU.64 R38, [R1+0x3620] ;  /* 0x0036200001267983 */ /* 0x001ea20000300a00 */
[----:B---3--:R-:W-:Y:S03]  /*793d0*/  HMMA.16816.F32.BF16 R28, R16, R30, R32 ;  /* 0x0000001e101c723c */ /* 0x008fe60000041820 */
[----:B------:R-:W3:Y:S04]  /*793e0*/  LDL.LU.64 R34, [R1+0x3618] ;  /* 0x0036180001227983 */ /* 0x000ee80000300a00 */
[----:B------:R-:W3:-:S12]  /*793f0*/  LDL.LU.64 R32, [R1+0x3610] ;  /* 0x0036100001207983 */ /* 0x000ed80000300a00 */
[----:B------:R-:W-:Y:S04]  /*79400*/  STL.64 [R1+0x510], R28 ;  /* 0x0005101c01007387 */ /* 0x000fe80000100a00 */
[----:B------:R0:W-:Y:S04]  /*79410*/  STL.64 [R1+0x518], R30 ;  /* 0x0005181e01007387 */ /* 0x0001e80000100a00 */
[----:B0-----:R-:W3:Y:S01]  /*79420*/  LDL.LU.64 R30, [R1+0x3608] ;  /* 0x00360800011e7983 */ /* 0x001ee20000300a00 */
[----:B----4-:R-:W-:Y:S03]  /*79430*/  HMMA.16816.F32.BF16 R8, R16, R10, R4 ;  /* 0x0000000a1008723c */ /* 0x010fe60000041804 */
[----:B------:R-:W4:-:S15]  /*79440*/  LDL.LU.64 R4, [R1+0x3600] ;  /* 0x0036000001047983 */ /* 0x000f1e0000300a00 */
[----:B------:R-:W-:Y:S01]  /*79450*/  NOP ;  /* 0x0000000000007918 */ /* 0x000fe20000000000 */
[----:B------:R-:W-:Y:S04]  /*79460*/  STL.64 [R1+0x500], R8 ;  /* 0x0005000801007387 */ /* 0x000fe80000100a00 */
[----:B------:R0:W-:Y:S04]  /*79470*/  STL.64 [R1+0x508], R10 ;  /* 0x0005080a01007387 */ /* 0x0001e80000100a00 */
[----:B0-----:R-:W4:Y:S01]  /*79480*/  LDL.LU.64 R10, [R1+0x35f8] ;  /* 0x0035f800010a7983 */ /* 0x001f220000300a00 */
[----:B------:R-:W-:Y:S01]  /*79490*/  IMAD.MOV.U32 R54, RZ, RZ, R52 ;  /* 0x000000ffff367224 */ /* 0x000fe200078e0034 */
[C---:B--2---:R-:W-:Y:S02]  /*794a0*/  HMMA.16816.F32.BF16 R44, R16.reuse, R46, R48 ;  /* 0x0000002e102c723c */ /* 0x044fe40000041830 */
[----:B------:R-:W2:Y:S06]  /*794b0*/  LDL.LU.64 R8, [R1+0x35f0] ;  /* 0x0035f00001087983 */ /* 0x000eac0000300a00 */
[C---:B------:R-:W-:Y:S08]  /*794c0*/  HMMA.16816.F32.BF16 R52, R16.reuse, R54, R56 ;  /* 0x000000361034723c */ /* 0x040ff00000041838 */
[C---:B------:R-:W-:Y:S08]  /*794d0*/  HMMA.16816.F32.BF16 R36, R16.reuse, R38, R40 ;  /* 0x000000261024723c */ /* 0x040ff00000041828 */
[C---:B---3--:R-:W-:Y:S08]  /*794e0*/  HMMA.16816.F32.BF16 R28, R16.reuse, R30, R32 ;  /* 0x0000001e101c723c */ /* 0x048ff00000041820 */
[----:B----4-:R-:W-:-:S15]  /*794f0*/  HMMA.16816.F32.BF16 R20, R16, R10, R20 ;  /* 0x0000000a1014723c */ /* 0x010fde0000041814 */
[----:B------:R-:W-:-:S04]  /*79500*/  NOP ;  /* 0x0000000000007918 */ /* 0x000fc80000000000 */
[----:B------:R-:W-:Y:S04]  /*79510*/  STL.64 [R1+0x4f0], R20 ;  /* 0x0004f01401007387 */ /* 0x000fe80000100a00 */
[----:B------:R0:W-:Y:S04]  /*79520*/  STL.64 [R1+0x4f8], R22 ;  /* 0x0004f81601007387 */ /* 0x0001e80000100a00 */
[----:B0-----:R-:W3:Y:S04]  /*79530*/  LDL.LU.64 R22, [R1+0x35e8] ;  /* 0x0035e80001167983 */ /* 0x001ee80000300a00 */
[----:B------:R-:W4:Y:S04]  /*79540*/  LDL.LU.64 R20, [R1+0x35e0] ;  /* 0x0035e00001147983 */ /* 0x000f280000300a00 */
[----:B------:R0:W-:Y:S04]  /*79550*/  STL.64 [R1+0x3510], R10 ;  /* 0x0035100a01007387 */ /* 0x0001e80000100a00 */
[----:B------:R-:W-:Y:S04]  /*79560*/  STL.64 [R1+0x4e0], R52 ;  /* 0x0004e03401007387 */ /* 0x000fe80000100a00 */
[----:B------:R-:W-:Y:S04]  /*79570*/  STL.64 [R1+0x4e8], R54 ;  /* 0x0004e83601007387 */ /* 0x000fe80000100a00 */
[----:B------:R-:W-:Y:S01]  /*79580*/  STL.64 [R1+0x4d0], R44 ;  /* 0x0004d02c01007387 */ /* 0x000fe20000100a00 */
[----:B0-----:R-:W-:-:S02]  /*79590*/  IMAD.MOV.U32 R10, RZ, RZ, R5 ;  /* 0x000000ffff0a7224 */ /* 0x001fc400078e0005 */
[----:B------:R-:W-:Y:S01]  /*795a0*/  IMAD.MOV.U32 R11, RZ, RZ, R4 ;  /* 0x000000ffff0b7224 */ /* 0x000fe200078e0004 */
[----:B------:R2:W-:Y:S04]  /*795b0*/  STL.64 [R1+0x4d8], R46 ;  /* 0x0004d82e01007387 */ /* 0x0005e80000100a00 */
[----:B------:R-:W-:Y:S04]  /*795c0*/  STL.64 [R1+0x4b0], R28 ;  /* 0x0004b01c01007387 */ /* 0x000fe80000100a00 */
[----:B------:R-:W-:Y:S04]  /*795d0*/  STL.64 [R1+0x4c0], R36 ;  /* 0x0004c02401007387 */ /* 0x000fe80000100a00 */
[----:B------:R3:W-:Y:S04]  /*795e0*/  STL.64 [R1+0x4c8], R38 ;  /* 0x0004c82601007387 */ /* 0x0007e80000100a00 */
[----:B------:R-:W-:Y:S04]  /*795f0*/  STL.64 [R1+0x4b8], R30 ;  /* 0x0004b81e01007387 */ /* 0x000fe80000100a00 */
[----:B------:R0:W-:Y:S04]  /*79600*/  STL.64 [R1+0x35c0], R10 ;  /* 0x0035c00a01007387 */ /* 0x0001e80000100a00 */
[----:B------:R-:W4:Y:S04]  /*79610*/  LDL.LU R4, [R1+0xdd0] ;  /* 0x000dd00001047983 */ /* 0x000f280000300800 */
[----:B------:R-:W4:Y:S04]  /*79620*/  LDL.LU R5, [R1+0xdd4] ;  /* 0x000dd40001057983 */ /* 0x000f280000300800 */
[----:B------:R-:W4:Y:S04]  /*79630*/  LDL.LU R6, [R1+0xdd8] ;  /* 0x000dd80001067983 */ /* 0x000f280000300800 */
[----:B------:R-:W4:Y:S01]  /*79640*/  LDL.LU R7, [R1+0xddc] ;  /* 0x000ddc0001077983 */ /* 0x000f220000300800 */
[----:B--2---:R-:W-:-:S02]  /*79650*/  IMAD.MOV.U32 R47, RZ, RZ, R8 ;  /* 0x000000ffff2f7224 */ /* 0x004fc400078e0008 */
[----:B------:R-:W-:Y:S02]  /*79660*/  IMAD.MOV.U32 R46, RZ, RZ, R9 ;  /* 0x000000ffff2e7224 */ /* 0x000fe400078e0009 */
[----:B---3--:R-:W-:Y:S02]  /*79670*/  IMAD.MOV.U32 R38, RZ, RZ, R23 ;  /* 0x000000ffff267224 */ /* 0x008fe400078e0017 */
[----:B------:R-:W-:Y:S02]  /*79680*/  IMAD.MOV.U32 R39, RZ, RZ, R22 ;  /* 0x000000ffff277224 */ /* 0x000fe400078e0016 */
[----:B------:R-:W-:Y:S01]  /*79690*/  IMAD.MOV.U32 R22, RZ, RZ, R24 ;  /* 0x000000ffff167224 */ /* 0x000fe200078e0018 */
[----:B----4-:R-:W-:Y:S04]  /*796a0*/  STL.64 [R1+0x35d0], R6 ;  /* 0x0035d00601007387 */ /* 0x010fe80000100a00 */
[----:B------:R-:W-:Y:S04]  /*796b0*/  STL.64 [R1+0x35c8], R4 ;  /* 0x0035c80401007387 */ /* 0x000fe80000100a00 */
[----:B------:R1:W-:Y:S04]  /*796c0*/  STL.64 [R1+0x35d8], R38 ;  /* 0x0035d82601007387 */ /* 0x0003e80000100a00 */
[----:B------:R-:W2:Y:S04]  /*796d0*/  LDL.LU R8, [R1+0xe20] ;  /* 0x000e200001087983 */ /* 0x000ea80000300800 */
[----:B------:R-:W2:Y:S04]  /*796e0*/  LDL.LU R9, [R1+0xe24] ;  /* 0x000e240001097983 */ /* 0x000ea80000300800 */
[----:B0-----:R-:W2:Y:S04]  /*796f0*/  LDL.LU R10, [R1+0xe28] ;  /* 0x000e2800010a7983 */ /* 0x001ea80000300800 */
[----:B------:R-:W2:Y:S04]  /*79700*/  LDL.LU R11, [R1+0xe2c] ;  /* 0x000e2c00010b7983 */ /* 0x000ea80000300800 */
[----:B------:R-:W3:Y:S04]  /*79710*/  LDL.LU R36, [R1+0xe30] ;  /* 0x000e300001247983 */ /* 0x000ee80000300800 */
[----:B------:R-:W3:Y:S04]  /*79720*/  LDL.LU R37, [R1+0xe34] ;  /* 0x000e340001257983 */ /* 0x000ee80000300800 */
[----:B-1----:R-:W3:Y:S04]  /*79730*/  LDL.LU R38, [R1+0xe38] ;  /* 0x000e380001267983 */ /* 0x002ee80000300800 */
[----:B------:R-:W3:Y:S04]  /*79740*/  LDL.LU R39, [R1+0xe3c] ;  /* 0x000e3c0001277983 */ /* 0x000ee80000300800 */
[----:B------:R-:W4:Y:S04]  /*79750*/  LDL.LU R24, [R1+0xe10] ;  /* 0x000e100001187983 */ /* 0x000f280000300800 */
[----:B------:R-:W4:Y:S04]  /*79760*/  LDL.LU R25, [R1+0xe14] ;  /* 0x000e140001197983 */ /* 0x000f280000300800 */
[----:B------:R-:W4:Y:S04]  /*79770*/  LDL.LU R26, [R1+0xe18] ;  /* 0x000e1800011a7983 */ /* 0x000f280000300800 */
[----:B------:R-:W4:Y:S01]  /*79780*/  LDL.LU R27, [R1+0xe1c] ;  /* 0x000e1c00011b7983 */ /* 0x000f220000300800 */
[----:B------:R-:W-:-:S02]  /*79790*/  IMAD.MOV.U32 R6, RZ, RZ, R20 ;  /* 0x000000ffff067224 */ /* 0x000fc400078e0014 */
[----:B------:R-:W-:Y:S01]  /*797a0*/  IMAD.MOV.U32 R7, RZ, RZ, R3 ;  /* 0x000000ffff077224 */ /* 0x000fe200078e0003 */
        /* <DEDUP_REMOVED lines=24> */
[----:B------:R-:W4:Y:S04]  /*79930*/  LDL.LU R12, [R1+0xd90] ;  /* 0x000d9000010c7983 */ /* 0x000f280000300800 */
[----:B------:R-:W4:Y:S04]  /*79940*/  LDL.LU R13, [R1+0xd94] ;  /* 0x000d9400010d7983 */ /* 0x000f280000300800 */
[----:B0-----:R-:W4:Y:S04]  /*79950*/  LDL.LU R14, [R1+0xd98] ;  /* 0x000d9800010e7983 */ /* 0x001f280000300800 */
[----:B------:R-:W4:Y:S01]  /*79960*/  LDL.LU R15, [R1+0xd9c] ;  /* 0x000d9c00010f7983 */ /* 0x000f220000300800 */
[C---:B--2---:R-:W-:Y:S08]  /*79970*/  HMMA.16816.F32.BF16 R44, R16.reuse, R46, R8 ;  /* 0x0000002e102c723c */ /* 0x044ff00000041808 */
[C---:B---3--:R-:W-:Y:S01]  /*79980*/  HMMA.16816.F32.BF16 R4, R16.reuse, R6, R36 ;  /* 0x000000061004723c */ /* 0x048fe20000041824 */
[----:B------:R-:W2:Y:S07]  /*79990*/  LDL.LU.64 R38, [R1+0x35d8] ;  /* 0x0035d80001267983 */ /* 0x000eae0000300a00 */
[----:B----4-:R-:W-:Y:S11]  /*799a0*/  HMMA.16816.F32.BF16 R20, R16, R22, R24 ;  /* 0x000000161014723c */ /* 0x010ff60000041818 */
[----:B------:R-:W-:Y:S04]  /*799b0*/  STL.64 [R1+0x4a0], R4 ;  /* 0x0004a00401007387 */ /* 0x000fe80000100a00 */
[----:B------:R0:W-:Y:S04]  /*799c0*/  STL.64 [R1+0x4a8], R6 ;  /* 0x0004a80601007387 */ /* 0x0001e80000100a00 */
[----:B0-----:R-:W3:Y:S04]  /*799d0*/  LDL.LU.64 R6, [R1+0x35d0] ;  /* 0x0035d00001067983 */ /* 0x001ee80000300a00 */
        /* <DEDUP_REMOVED lines=11> */
[----:B0-----:R-:W4:Y:S01]  /*79a90*/  LDL.LU.64 R22, [R1+0x35b0] ;  /* 0x0035b00001167983 */ /* 0x001f220000300a00 */
[----:B------:R-:W-:-:S02]  /*79aa0*/  IMAD.MOV.U32 R54, RZ, RZ, R2 ;  /* 0x000000ffff367224 */ /* 0x000fc400078e0002 */
[----:B------:R-:W-:-:S07]  /*79ab0*/  IMAD.MOV.U32 R55, RZ, RZ, R0 ;  /* 0x000000ffff377224 */ /* 0x000fce00078e0000 */
[C---:B------:R-:W-:Y:S08]  /*79ac0*/  HMMA.16816.F32.BF16 R52, R16.reuse, R54, R56 ;  /* 0x000000361034723c */ /* 0x040ff00000041838 */
[C---:B--2---:R-:W-:Y:S08]  /*79ad0*/  HMMA.16816.F32.BF16 R36, R16.reuse, R38, R40 ;  /* 0x000000261024723c */ /* 0x044ff00000041828 */
[C---:B---3--:R-:W-:Y:S08]  /*79ae0*/  HMMA.16816.F32.BF16 R8, R16.reuse, R10, R4 ;  /* 0x0000000a1008723c */ /* 0x048ff00000041804 */
[----:B----4-:R-:W-:Y:S01]  /*79af0*/  HMMA.16816.F32.BF16 R20, R16, R22, R48 ;  /* 0x000000161014723c */ /* 0x010fe20000041830 */
[----:B------:R-:W2:-:S15]  /*79b00*/  LDL.LU R48, [R1+0xd70] ;  /* 0x000d700001307983 */ /* 0x000e9e0000300800 */
[----:B------:R-:W-:-:S03]  /*79b10*/  NOP ;  /* 0x0000000000007918 */ /* 0x000fc60000000000 */
[----:B------:R0:W-:Y:S04]  /*79b20*/  STL.64 [R1+0x470], R20 ;  /* 0x0004701401007387 */ /* 0x0001e80000100a00 */
[----:B------:R1:W-:Y:S04]  /*79b30*/  STL.64 [R1+0x478], R22 ;  /* 0x0004781601007387 */ /* 0x0003e80000100a00 */
[----:B------:R-:W2:Y:S04]  /*79b40*/  LDL.LU R49, [R1+0xd74] ;  /* 0x000d740001317983 */ /* 0x000ea80000300800 */
[----:B------:R-:W2:Y:S04]  /*79b50*/  LDL.LU R50, [R1+0xd78] ;  /* 0x000d780001327983 */ /* 0x000ea80000300800 */
[----:B------:R-:W2:Y:S04]  /*79b60*/  LDL.LU R51, [R1+0xd7c] ;  /* 0x000d7c0001337983 */ /* 0x000ea80000300800 */
[----:B0-----:R-:W3:Y:S04]  /*79b70*/  LDL.LU R20, [R1+0xd60] ;  /* 0x000d600001147983 */ /* 0x001ee80000300800 */
[----:B------:R-:W3:Y:S04]  /*79b80*/  LDL.LU R21, [R1+0xd64] ;  /* 0x000d640001157983 */ /* 0x000ee80000300800 */
[----:B-1----:R-:W3:Y:S04]  /*79b90*/  LDL.LU R22, [R1+0xd68] ;  /* 0x000d680001167983 */ /* 0x002ee80000300800 */
[----:B------:R-:W3:Y:S04]  /*79ba0*/  LDL.LU R23, [R1+0xd6c] ;  /* 0x000d6c0001177983 */ /* 0x000ee80000300800 */
[----:B------:R-:W4:Y:S04]  /*79bb0*/  LDL.LU.64 R58, [R1+0x35a8] ;  /* 0x0035a800013a7983 */ /* 0x000f280000300a00 */
[----:B------:R-:W2:Y:S04]  /*79bc0*/  LDL.LU.64 R56, [R1+0x35a0] ;  /* 0x0035a00001387983 */ /* 0x000ea80000300a00 */
[----:B------:R-:W-:Y:S04]  /*79bd0*/  STL.64 [R1+0x460], R52 ;  /* 0x0004603401007387 */ /* 0x000fe80000100a00 */
[----:B------:R0:W-:Y:S04]  /*79be0*/  STL.64 [R1+0x468], R54 ;  /* 0x0004683601007387 */ /* 0x0001e80000100a00 */
[----:B0-----:R-:W2:Y:S04]  /*79bf0*/  LDL.LU.64 R54, [R1+0x3598] ;  /* 0x0035980001367983 */ /* 0x001ea80000300a00 */
[----:B------:R-:W2:Y:S04]  /*79c00*/  LDL.LU R53, [R1+0x3590] ;  /* 0x0035900001357983 */ /* 0x000ea80000300800 */
[----:B------:R-:W2:Y:S04]  /*79c10*/  LDL.LU.64 R42, [R1+0x3588] ;  /* 0x00358800012a7983 */ /* 0x000ea80000300a00 */
[----:B------:R-:W-:Y:S04]  /*79c20*/  STL.64 [R1+0x450], R36 ;  /* 0x0004502401007387 */ /* 0x000fe80000100a00 */
[----:B------:R0:W-:Y:S04]  /*79c30*/  STL.64 [R1+0x458], R38 ;  /* 0x0004582601007387 */ /* 0x0001e80000100a00 */
[----:B0-----:R-:W2:Y:S04]  /*79c40*/  LDL.LU.64 R38, [R1+0x3580] ;  /* 0x0035800001267983 */ /* 0x001ea80000300a00 */
[----:B------:R-:W2:Y:S04]  /*79c50*/  LDL.LU.64 R6, [R1+0x3578] ;  /* 0x0035780001067983 */ /* 0x000ea80000300a00 */
[----:B------:R0:W-:Y:S04]  /*79c60*/  STL.64 [R1+0x440], R8 ;  /* 0x0004400801007387 */ /* 0x0001e80000100a00 */
[----:B------:R1:W-:Y:S04]  /*79c70*/  STL.64 [R1+0x448], R10 ;  /* 0x0004480a01007387 */ /* 0x0003e80000100a00 */
[----:B0-----:R-:W3:Y:S04]  /*79c80*/  LDL.LU R8, [R1+0xd50] ;  /* 0x000d500001087983 */ /* 0x001ee80000300800 */
[----:B------:R-:W3:Y:S04]  /*79c90*/  LDL.LU R9, [R1+0xd54] ;  /* 0x000d540001097983 */ /* 0x000ee80000300800 */
[----:B-1----:R-:W3:Y:S04]  /*79ca0*/  LDL.LU R10, [R1+0xd58] ;  /* 0x000d5800010a7983 */ /* 0x002ee80000300800 */
[----:B------:R-:W3:Y:S01]  /*79cb0*/  LDL.LU R11, [R1+0xd5c] ;  /* 0x000d5c00010b7983 */ /* 0x000ee20000300800 */
        /* <DEDUP_REMOVED lines=15> */
[----:B------:R-:W2:Y:S01]  /*79db0*/  LDL.LU.64 R32, [R1+0x3560] ;  /* 0x0035600001207983 */ /* 0x000ea20000300a00 */
[C---:B------:R-:W-:Y:S08]  /*79dc0*/  HMMA.16816.F32.BF16 R12, R16.reuse, R38, R12 ;  /* 0x00000026100c723c */ /* 0x040ff0000004180c */
[C---:B------:R-:W-:Y:S08]  /*79dd0*/  HMMA.16816.F32.BF16 R44, R16.reuse, R42, R44 ;  /* 0x0000002a102c723c */ /* 0x040ff0000004182c */
[----:B---3--:R-:W-:Y:S01]  /*79de0*/  HMMA.16816.F32.BF16 R4, R16, R34, R4 ;  /* 0x000000221004723c */ /* 0x008fe20000041804 */
[----:B------:R0:W-:Y:S04]  /*79df0*/  STL.64 [R1+0x3470], R34 ;  /* 0x0034702201007387 */ /* 0x0001e80000100a00 */
[----:B--2---:R-:W-:-:S14]  /*79e00*/  STL.64 [R1+0x3468], R32 ;  /* 0x0034682001007387 */ /* 0x004fdc0000100a00 */
[----:B------:R1:W-:Y:S04]  /*79e10*/  STL.64 [R1+0x380], R4 ;  /* 0x0003800401007387 */ /* 0x0003e80000100a00 */
[----:B------:R2:W-:Y:S04]  /*79e20*/  STL.64 [R1+0x388], R6 ;  /* 0x0003880601007387 */ /* 0x0005e80000100a00 */
[----:B0-----:R-:W3:Y:S04]  /*79e30*/  LDL.LU.64 R34, [R1+0x168] ;  /* 0x0001680001227983 */ /* 0x001ee80000300a00 */
[----:B-1----:R-:W3:Y:S04]  /*79e40*/  LDL.LU R4, [R1+0xcb0] ;  /* 0x000cb00001047983 */ /* 0x002ee80000300800 */
[----:B------:R-:W-:Y:S04]  /*79e50*/  STL.64 [R1+0x370], R12 ;  /* 0x0003700c01007387 */ /* 0x000fe80000100a00 */
[----:B------:R0:W-:Y:S04]  /*79e60*/  STL.64 [R1+0x378], R14 ;  /* 0x0003780e01007387 */ /* 0x0001e80000100a00 */
[----:B------:R-:W3:Y:S04]  /*79e70*/  LDL.LU R5, [R1+0xcb4] ;  /* 0x000cb40001057983 */ /* 0x000ee80000300800 */
[----:B--2---:R-:W2:Y:S04]  /*79e80*/  LDL.LU R6, [R1+0xcb8] ;  /* 0x000cb80001067983 */ /* 0x004ea80000300800 */
[----:B------:R-:W2:Y:S04]  /*79e90*/  LDL.LU R7, [R1+0xcbc] ;  /* 0x000cbc0001077983 */ /* 0x000ea80000300800 */
[----:B0-----:R-:W2:Y:S04]  /*79ea0*/  LDL.LU.64 R14, [R1+0x158] ;  /* 0x00015800010e7983 */ /* 0x001ea80000300a00 */
        /* <DEDUP_REMOVED lines=12> */
[----:B0-----:R-:W2:Y:S01]  /*79f70*/  LDL.LU.64 R50, [R1+0x3550] ;  /* 0x0035500001327983 */ /* 0x001ea20000300a00 */
[C---:B------:R-:W-:Y:S03]  /*79f80*/  HMMA.16816.F32.BF16 R8, R16.reuse, R54, R8 ;  /* 0x000000361008723c */ /* 0x040fe60000041808 */
[----:B------:R-:W-:Y:S04]  /*79f90*/  STL [R1+0x345c], R46 ;  /* 0x00345c2e01007387 */ /* 0x000fe80000100800 */
[----:B------:R0:W-:Y:S04]  /*79fa0*/  STL [R1+0x3458], R47 ;  /* 0x0034582f01007387 */ /* 0x0001e80000100800 */
[----:B0-----:R-:W3:Y:S01]  /*79fb0*/  LDL.LU.64 R46, [R1+0x178] ;  /* 0x00017800012e7983 */ /* 0x001ee20000300a00 */
[----:B--2---:R-:W-:-:S15]  /*79fc0*/  HMMA.16816.F32.BF16 R20, R16, R50, R20 ;  /* 0x000000321014723c */ /* 0x004fde0000041814 */
[----:B------:R-:W-:-:S04]  /*79fd0*/  NOP ;  /* 0x0000000000007918 */ /* 0x000fc80000000000 */
[----:B------:R-:W-:Y:S04]  /*79fe0*/  STL.64 [R1+0x340], R20 ;  /* 0x0003401401007387 */ /* 0x000fe80000100a00 */
[----:B------:R0:W-:Y:S04]  /*79ff0*/  STL.64 [R1+0x348], R22 ;  /* 0x0003481601007387 */ /* 0x0001e80000100a00 */
[----:B0-----:R-:W2:Y:S04]  /*7a000*/  LDL.LU.64 R22, [R1+0x3548] ;  /* 0x0035480001167983 */ /* 0x001ea80000300a00 */
[----:B------:R-:W2:Y:S04]  /*7a010*/  LDL.LU.64 R20, [R1+0x3540] ;  /* 0x0035400001147983 */ /* 0x000ea80000300a00 */
[----:B------:R0:W-:Y:S04]  /*7a020*/  STL [R1+0x3444], R50 ;  /* 0x0034443201007387 */ /* 0x0001e80000100800 */
[----:B------:R1:W-:Y:S04]  /*7a030*/  STL [R1+0x3440], R51 ;  /* 0x0034403301007387 */ /* 0x0003e80000100800 */
[----:B------:R-:W2:Y:S04]  /*7a040*/  LDL.LU R48, [R1+0xcd0] ;  /* 0x000cd00001307983 */ /* 0x000ea80000300800 */
[----:B------:R-:W2:Y:S04]  /*7a050*/  LDL.LU R49, [R1+0xcd4] ;  /* 0x000cd40001317983 */ /* 0x000ea80000300800 */
[----:B0-----:R-:W2:Y:S04]  /*7a060*/  LDL.LU R50, [R1+0xcd8] ;  /* 0x000cd80001327983 */ /* 0x001ea80000300800 */
[----:B-1----:R-:W2:Y:S04]  /*7a070*/  LDL.LU R51, [R1+0xcdc] ;  /* 0x000cdc0001337983 */ /* 0x002ea80000300800 */
[----:B------:R0:W-:Y:S04]  /*7a080*/  STL.64 [R1+0x330], R8 ;  /* 0x0003300801007387 */ /* 0x0001e80000100a00 */
[----:B------:R1:W-:Y:S04]  /*7a090*/  STL.64 [R1+0x338], R10 ;  /* 0x0003380a01007387 */ /* 0x0003e80000100a00 */
[----:B0-----:R-:W2:Y:S04]  /*7a0a0*/  LDL.LU R8, [R1+0xca0] ;  /* 0x000ca00001087983 */ /* 0x001ea80000300800 */
[----:B------:R-:W2:Y:S04]  /*7a0b0*/  LDL.LU R9, [R1+0xca4] ;  /* 0x000ca40001097983 */ /* 0x000ea80000300800 */
[----:B-1----:R-:W2:Y:S04]  /*7a0c0*/  LDL.LU R10, [R1+0xca8] ;  /* 0x000ca800010a7983 */ /* 0x002ea80000300800 */
[----:B------:R-:W2:Y:S04]  /*7a0d0*/  LDL.LU R11, [R1+0xcac] ;  /* 0x000cac00010b7983 */ /* 0x000ea80000300800 */
[----:B------:R-:W-:Y:S04]  /*7a0e0*/  STL.64 [R1+0x3528], R54 ;  /* 0x0035283601007387 */ /* 0x000fe80000100a00 */
[----:B------:R0:W-:Y:S04]  /*7a0f0*/  STL [R1+0x3520], R53 ;  /* 0x0035203501007387 */ /* 0x0001e80000100800 */
[----:B------:R-:W2:Y:S04]  /*7a100*/  LDL.LU R52, [R1+0xd40] ;  /* 0x000d400001347983 */ /* 0x000ea80000300800 */
[----:B0-----:R-:W2:Y:S04]  /*7a110*/  LDL.LU R53, [R1+0xd44] ;  /* 0x000d440001357983 */ /* 0x001ea80000300800 */
[----:B------:R-:W2:Y:S04]  /*7a120*/  LDL.LU R54, [R1+0xd48] ;  /* 0x000d480001367983 */ /* 0x000ea80000300800 */
[----:B------:R-:W2:Y:S04]  /*7a130*/  LDL.LU R55, [R1+0xd4c] ;  /* 0x000d4c0001377983 */ /* 0x000ea80000300800 */
[----:B----4-:R-:W-:Y:S04]  /*7a140*/  STL.64 [R1+0x3420], R58 ;  /* 0x0034203a01007387 */ /* 0x010fe80000100a00 */
[----:B------:R-:W-:Y:S01]  /*7a150*/  STL.64 [R1+0x3418], R56 ;  /* 0x0034183801007387 */ /* 0x000fe20000100a00 */
[----:B---3--:R-:W-:Y:S01]  /*7a160*/  MOV R28, R47 ;  /* 0x0000002f001c7202 */ /* 0x008fe20000000f00 */
[----:B------:R-:W-:-:S02]  /*7a170*/  IMAD.MOV.U32 R29, RZ, RZ, R46 ;  /* 0x000000ffff1d7224 */ /* 0x000fc400078e002e */
[----:B------:R-:W-:Y:S02]  /*7a180*/  IMAD.MOV.U32 R36, RZ, RZ, R35 ;  /* 0x000000ffff247224 */ /* 0x000fe400078e0023 */
[----:B------:R-:W-:Y:S01]  /*7a190*/  IMAD.MOV.U32 R37, RZ, RZ, R34 ;  /* 0x000000ffff257224 */ /* 0x000fe200078e0022 */
[----:B--2---:R-:W-:Y:S08]  /*7a1a0*/  HMMA.16816.F32.BF16 R4, R20, R14, R4 ;  /* 0x0000000e1404723c */ /* 0x004ff00000041804 */
[----:B------:R-:W-:-:S15]  /*7a1b0*/  HMMA.16816.F32.BF16 R16, R16, R58, R52 ;  /* 0x0000003a1010723c */ /* 0x000fde0000041834 */
[----:B------:R-:W-:-:S04]  /*7a1c0*/  NOP ;  /* 0x0000000000007918 */ /* 0x000fc80000000000 */
[----:B------:R-:W-:Y:S04]  /*7a1d0*/  STL.64 [R1+0x320], R16 ;  /* 0x0003201001007387 */ /* 0x000fe80000100a00 */
[----:B------:R0:W-:Y:S02]  /*7a1e0*/  STL.64 [R1+0x328], R18 ;  /* 0x0003281201007387 */ /* 0x0001e40000100a00 */
[----:B0-----:R-:W-:-:S15]  /*7a1f0*/  HMMA.16816.F32.BF16 R16, R20, R46, R48 ;  /* 0x0000002e1410723c */ /* 0x001fde0000041830 */
[----:B------:R-:W-:-:S04]  /*7a200*/  NOP ;  /* 0x0000000000007918 */ /* 0x000fc80000000000 */
[----:B------:R-:W-:Y:S04]  /*7a210*/  STL.64 [R1+0x12e0], R16 ;  /* 0x0012e01001007387 */ /* 0x000fe80000100a00 */
[----:B------:R0:W-:Y:S02]  /*7a220*/  STL.64 [R1+0x12e8], R18 ;  /* 0x0012e81201007387 */ /* 0x0001e40000100a00 */
[C---:B0-----:R-:W-:Y:S02]  /*7a230*/  HMMA.16816.F32.BF16 R16, R20.reuse, R34, R40 ;  /* 0x000000221410723c */ /* 0x041fe40000041828 */
[----:B------:R0:W-:Y:S04]  /*7a240*/  STL [R1+0x344c], R28 ;  /* 0x00344c1c01007387 */ /* 0x0001e80000100800 */
[----:B------:R1:W-:Y:S04]  /*7a250*/  STL [R1+0x3448], R29 ;  /* 0x0034481d01007387 */ /* 0x0003e80000100800 */
[----:B------:R2:W-:Y:S09]  /*7a260*/  STL.64 [R1+0x3530], R30 ;  /* 0x0035301e01007387 */ /* 0x0005f20000100a00 */
[----:B------:R-:W-:Y:S04]  /*7a270*/  STL.64 [R1+0x12c0], R16 ;  /* 0x0012c01001007387 */ /* 0x000fe80000100a00 */
[----:B------:R-:W-:Y:S04]  /*7a280*/  STL.64 [R1+0x12c8], R18 ;  /* 0x0012c81201007387 */ /* 0x000fe80000100a00 */
[----:B------:R-:W-:Y:S04]  /*7a290*/  STL [R1+0x3454], R36 ;  /* 0x0034542401007387 */ /* 0x000fe80000100800 */
[----:B------:R-:W-:Y:S04]  /*7a2a0*/  STL [R1+0x3450], R37 ;  /* 0x0034502501007387 */ /* 0x000fe80000100800 */
[----:B------:R3:W-:Y:S04]  /*7a2b0*/  STL.64 [R1+0x3538], R38 ;  /* 0x0035382601007387 */ /* 0x0007e80000100a00 */
[----:B------:R-:W-:Y:S04]  /*7a2c0*/  STL.64 [R1+0x1290], R4 ;  /* 0x0012900401007387 */ /* 0x000fe80000100a00 */
[----:B------:R4:W-:Y:S04]  /*7a2d0*/  STL.64 [R1+0x1298], R6 ;  /* 0x0012980601007387 */ /* 0x0009e80000100a00 */
[----:B0-----:R-:W4:Y:S04]  /*7a2e0*/  LDL.LU R28, [R1+0xc80] ;  /* 0x000c8000011c7983 */ /* 0x001f280000300800 */
[----:B-1----:R-:W4:Y:S04]  /*7a2f0*/  LDL.LU R29, [R1+0xc84] ;  /* 0x000c8400011d7983 */ /* 0x002f280000300800 */
[----:B--2---:R-:W2:Y:S04]  /*7a300*/  LDL.LU R30, [R1+0xc88] ;  /* 0x000c8800011e7983 */ /* 0x004ea80000300800 */
[----:B------:R-:W2:Y:S04]  /*7a310*/  LDL.LU R31, [R1+0xc8c] ;  /* 0x000c8c00011f7983 */ /* 0x000ea80000300800 */
[----:B------:R-:W2:Y:S04]  /*7a320*/  LDL.LU R48, [R1+0xc90] ;  /* 0x000c900001307983 */ /* 0x000ea80000300800 */
[----:B------:R-:W2:Y:S04]  /*7a330*/  LDL.LU R49, [R1+0xc94] ;  /* 0x000c940001317983 */ /* 0x000ea80000300800 */
[----:B------:R-:W2:Y:S04]  /*7a340*/  LDL.LU R50, [R1+0xc98] ;  /* 0x000c980001327983 */ /* 0x000ea80000300800 */
[----:B------:R-:W2:Y:S04]  /*7a350*/  LDL.LU R51, [R1+0xc9c] ;  /* 0x000c9c0001337983 */ /* 0x000ea80000300800 */
[----:B---3--:R-:W2:Y:S04]  /*7a360*/  LDL.LU.64 R38, [R1+0x138] ;  /* 0x0001380001267983 */ /* 0x008ea80000300a00 */
[----:B------:R-:W3:Y:S01]  /*7a370*/  LDL.LU.64 R54, [R1+0x128] ;  /* 0x0001280001367983 */ /* 0x000ee20000300a00 */
[----:B----4-:R-:W-:Y:S01]  /*7a380*/  HMMA.16816.F32.BF16 R4, R20, R26, R8 ;  /* 0x0000001a1404723c */ /* 0x010fe20000041808 */
[----:B------:R-:W-:-:S02]  /*7a390*/  IMAD.MOV.U32 R59, RZ, RZ, R26 ;  /* 0x000000ffff3b7224 */ /* 0x000fc400078e001a */
        /* <DEDUP_REMOVED lines=8> */
[----:B------:R-:W4:Y:S04]  /*7a420*/  LDL.LU.64 R10, [R1+0x118] ;  /* 0x00011800010a7983 */ /* 0x000f280000300a00 */
        /* <DEDUP_REMOVED lines=14> */
[----:B------:R-:W4:Y:S04]  /*7a510*/  LDL.64 R46, [R1+0xe8] ;  /* 0x0000e800012e7983 */ /* 0x000f280000100a00 */
[----:B0-----:R-:W4:Y:S04]  /*7a520*/  LDL.LU.64 R6, [R1+0xd8] ;  /* 0x0000d80001067983 */ /* 0x001f280000300a00 */
[----:B------:R-:W4:Y:S04]  /*7a530*/  LDL.LU R12, [R1+0xc20] ;  /* 0x000c2000010c7983 */ /* 0x000f280000300800 */
[----:B------:R-:W4:Y:S04]  /*7a540*/  LDL.LU R13, [R1+0xc24] ;  /* 0x000c2400010d7983 */ /* 0x000f280000300800 */
[----:B------:R-:W4:Y:S04]  /*7a550*/  LDL.LU R14, [R1+0xc28] ;  /* 0x000c2800010e7983 */ /* 0x000f280000300800 */
[----:B------:R-:W4:Y:S04]  /*7a560*/  LDL.LU R15, [R1+0xc2c] ;  /* 0x000c2c00010f7983 */ /* 0x000f280000300800 */
[----:B------:R0:W-:Y:S04]  /*7a570*/  STL.64 [R1+0x3480], R58 ;  /* 0x0034803a01007387 */ /* 0x0001e80000100a00 */
[----:B------:R-:W-:Y:S04]  /*7a580*/  STL.64 [R1+0x3478], R56 ;  /* 0x0034783801007387 */ /* 0x000fe80000100a00 */
[----:B0-----:R-:W4:Y:S01]  /*7a590*/  LDL.LU.64 R58, [R1+0xf8] ;  /* 0x0000f800013a7983 */ /* 0x001f220000300a00 */
[C---:B--2---:R-:W-:Y:S08]  /*7a5a0*/  HMMA.16816.F32.BF16 R48, R20.reuse, R38, R48 ;  /* 0x000000261430723c */ /* 0x044ff00000041830 */
[----:B---3--:R-:W-:Y:S11]  /*7a5b0*/  HMMA.16816.F32.BF16 R28, R20, R54, R28 ;  /* 0x00000036141c723c */ /* 0x008ff6000004181c */
[----:B------:R0:W-:Y:S04]  /*7a5c0*/  STL.64 [R1+0x1250], R48 ;  /* 0x0012503001007387 */ /* 0x0001e80000100a00 */
[----:B------:R-:W-:Y:S01]  /*7a5d0*/  STL.64 [R1+0x1258], R50 ;  /* 0x0012583201007387 */ /* 0x000fe20000100a00 */
[----:B0-----:R-:W-:-:S02]  /*7a5e0*/  IMAD.MOV.U32 R48, RZ, RZ, R38 ;  /* 0x000000ffff307224 */ /* 0x001fc400078e0026 */
[----:B------:R-:W-:Y:S02]  /*7a5f0*/  IMAD.MOV.U32 R49, RZ, RZ, R39 ;  /* 0x000000ffff317224 */ /* 0x000fe400078e0027 */
[----:B------:R-:W2:Y:S04]  /*7a600*/  LDL.LU.64 R38, [R1+0x3538] ;  /* 0x0035380001267983 */ /* 0x000ea80000300a00 */
[----:B------:R-:W-:Y:S04]  /*7a610*/  STL.64 [R1+0x1230], R28 ;  /* 0x0012301c01007387 */ /* 0x000fe80000100a00 */
[----:B------:R0:W-:Y:S04]  /*7a620*/  STL.64 [R1+0x1238], R30 ;  /* 0x0012381e01007387 */ /* 0x0001e80000100a00 */
[----:B0-----:R-:W3:Y:S01]  /*7a630*/  LDL.LU.64 R30, [R1+0x3530] ;  /* 0x00353000011e7983 */ /* 0x001ee20000300a00 */
[----:B----4-:R-:W-:Y:S01]  /*7a640*/  HMMA.16816.F32.BF16 R40, R20, R10, R40 ;  /* 0x0000000a1428723c */ /* 0x010fe20000041828 */
[----:B------:R-:W-:-:S02]  /*7a650*/  IMAD.MOV.U32 R50, RZ, RZ, R54 ;  /* 0x000000ffff327224 */ /* 0x000fc400078e0036 */
[----:B------:R-:W-:Y:S02]  /*7a660*/  IMAD.MOV.U32 R51, RZ, RZ, R55 ;  /* 0x000000ffff337224 */ /* 0x000fe400078e0037 */
[----:B------:R-:W4:Y:S04]  /*7a670*/  LDL.LU.64 R54, [R1+0x3528] ;  /* 0x0035280001367983 */ /* 0x000f280000300a00 */
[----:B------:R-:W2:Y:S04]  /*7a680*/  LDL.LU R53, [R1+0x3520] ;  /* 0x0035200001357983 */ /* 0x000ea80000300800 */
[----:B------:R-:W-:Y:S04]  /*7a690*/  STL.64 [R1+0x3490], R50 ;  /* 0x0034903201007387 */ /* 0x000fe80000100a00 */
[----:B------:R0:W-:Y:S01]  /*7a6a0*/  STL.64 [R1+0x3488], R48 ;  /* 0x0034883001007387 */ /* 0x0001e20000100a00 */
[----:B------:R-:W-:-:S02]  /*7a6b0*/  IMAD.MOV.U32 R28, RZ, RZ, R10 ;  /* 0x000000ffff1c7224 */ /* 0x000fc400078e000a */
[----:B------:R-:W-:Y:S01]  /*7a6c0*/  IMAD.MOV.U32 R29, RZ, RZ, R11 ;  /* 0x000000ffff1d7224 */ /* 0x000fe200078e000b */
        /* <DEDUP_REMOVED lines=8> */
[----:B---3--:R0:W-:Y:S04]  /*7a750*/  STL.64 [R1+0x34a0], R30 ;  /* 0x0034a01e01007387 */ /* 0x0081e80000100a00 */
[----:B------:R-:W-:Y:S04]  /*7a760*/  STL.64 [R1+0x3498], R28 ;  /* 0x0034981c01007387 */ /* 0x000fe80000100a00 */
[----:B0-----:R-:W3:Y:S02]  /*7a770*/  LDL.LU.64 R30, [R1+0x108] ;  /* 0x00010800011e7983 */ /* 0x001ee40000300a00 */
[----:B---3--:R-:W-:-:S15]  /*7a780*/  HMMA.16816.F32.BF16 R24, R20, R30, R24 ;  /* 0x0000001e1418723c */ /* 0x008fde0000041818 */
[----:B------:R-:W-:-:S04]  /*7a790*/  NOP ;  /* 0x0000000000007918 */ /* 0x000fc80000000000 */
[----:B------:R0:W-:Y:S04]  /*7a7a0*/  STL.64 [R1+0x970], R24 ;  /* 0x0009701801007387 */ /* 0x0001e80000100a00 */
[----:B------:R1:W-:Y:S04]  /*7a7b0*/  STL.64 [R1+0x978], R26 ;  /* 0x0009781a01007387 */ /* 0x0003e80000100a00 */
[----:B0-----:R-:W3:Y:S01]  /*7a7c0*/  LDL.LU.64 R24, [R1+0x3508] ;  /* 0x0035080001187983 */ /* 0x001ee20000300a00 */
[----:B------:R-:W-:Y:S02]  /*7a7d0*/  IMAD.MOV.U32 R36, RZ, RZ, R30 ;  /* 0x000000ffff247224 */ /* 0x000fe400078e001e */
[----:B------:R-:W-:-:S02]  /*7a7e0*/  IMAD.MOV.U32 R37, RZ, RZ, R31 ;  /* 0x000000ffff257224 */ /* 0x000fc400078e001f */
[C---:B--2---:R-:W-:Y:S08]  /*7a7f0*/  HMMA.16816.F32.BF16 R28, R20.reuse, R58, R48 ;  /* 0x0000003a141c723c */ /* 0x044ff00000041830 */
[----:B------:R-:W-:Y:S01]  /*7a800*/  HMMA.16816.F32.BF16 R16, R20, R46, R16 ;  /* 0x0000002e1410723c */ /* 0x000fe20000041810 */
[----:B-1----:R-:W-:Y:S01]  /*7a810*/  IMAD.MOV.U32 R26, RZ, RZ, R58 ;  /* 0x000000ffff1a7224 */ /* 0x002fe200078e003a */
[----:B------:R-:W-:Y:S01]  /*7a820*/  STL.64 [R1+0x34b8], R38 ;  /* 0x0034b82601007387 */ /* 0x000fe20000100a00 */
[----:B------:R-:W-:-:S03]  /*7a830*/  IMAD.MOV.U32 R27, RZ, RZ, R59 ;  /* 0x000000ffff1b7224 */ /* 0x000fc600078e003b */
[----:B------:R-:W-:Y:S05]  /*7a840*/  STL.64 [R1+0x34b0], R36 ;  /* 0x0034b02401007387 */ /* 0x000fea0000100a00 */
[----:B------:R-:W-:Y:S04]  /*7a850*/  STL.64 [R1+0x960], R28 ;  /* 0x0009601c01007387 */ /* 0x000fe80000100a00 */
[----:B------:R-:W-:Y:S04]  /*7a860*/  STL.64 [R1+0x968], R30 ;  /* 0x0009681e01007387 */ /* 0x000fe80000100a00 */
[----:B------:R-:W-:Y:S01]  /*7a870*/  STL.64 [R1+0x3410], R26 ;  /* 0x0034101a01007387 */ /* 0x000fe20000100a00 */
[----:B------:R-:W-:-:S02]  /*7a880*/  IMAD.MOV.U32 R52, RZ, RZ, R47 ;  /* 0x000000ffff347224 */ /* 0x000fc400078e002f */
[----:B------:R-:W-:Y:S02]  /*7a890*/  IMAD.MOV.U32 R46, RZ, RZ, R6 ;  /* 0x000000ffff2e7224 */ /* 0x000fe400078e0006 */
[----:B------:R-:W-:Y:S02]  /*7a8a0*/  IMAD.MOV.U32 R47, RZ, RZ, R7 ;  /* 0x000000ffff2f7224 */ /* 0x000fe400078e0007 */
[----:B------:R-:W-:Y:S02]  /*7a8b0*/  IMAD.MOV.U32 R40, RZ, RZ, R10 ;  /* 0x000000ffff287224 */ /* 0x000fe400078e000a */
[----:B------:R-:W-:Y:S01]  /*7a8c0*/  IMAD.MOV.U32 R41, RZ, RZ, R11 ;  /* 0x000000ffff297224 */ /* 0x000fe200078e000b */
[----:B---3--:R-:W-:Y:S04]  /*7a8d0*/  STL.64 [R1+0x3408], R24 ;  /* 0x0034081801007387 */ /* 0x008fe80000100a00 */
[----:B----4-:R-:W-:Y:S04]  /*7a8e0*/  STL.64 [R1+0x3430], R54 ;  /* 0x0034303601007387 */ /* 0x010fe80000100a00 */
[----:B------:R-:W-:Y:S04]  /*7a8f0*/  STL.64 [R1+0x940], R16 ;  /* 0x0009401001007387 */ /* 0x000fe80000100a00 */
[----:B------:R0:W-:Y:S02]  /*7a900*/  STL.64 [R1+0x948], R18 ;  /* 0x0009481201007387 */ /* 0x0001e40000100a00 */
[C---:B0-----:R-:W-:Y:S08]  /*7a910*/  HMMA.16816.F32.BF16 R16, R20.reuse, R6, R32 ;  /* 0x000000061410723c */ /* 0x041ff00000041820 */
[C---:B------:R-:W-:Y:S01]  /*7a920*/  HMMA.16816.F32.BF16 R4, R20.reuse, R10, R12 ;  /* 0x0000000a1404723c */ /* 0x040fe2000004180c */
        /* <DEDUP_REMOVED lines=8> */
[----:B------:R-:W2:Y:S04]  /*7a9b0*/  LDL.LU R12, [R1+0xbc0] ;  /* 0x000bc000010c7983 */ /* 0x000ea80000300800 */
[----:B------:R-:W2:Y:S04]  /*7a9c0*/  LDL.LU R13, [R1+0xbc4] ;  /* 0x000bc400010d7983 */ /* 0x000ea80000300800 */
[----:B------:R-:W3:Y:S04]  /*7a9d0*/  LDL.LU R14, [R1+0xbc8] ;  /* 0x000bc800010e7983 */ /* 0x000ee80000300800 */
[----:B------:R-:W3:Y:S04]  /*7a9e0*/  LDL.LU R15, [R1+0xbcc] ;  /* 0x000bcc00010f7983 */ /* 0x000ee80000300800 */
[----:B---3--:R-:W-:Y:S04]  /*7a9f0*/  STL.64 [R1+0x34d8], R14 ;  /* 0x0034d80e01007387 */ /* 0x008fe80000100a00 */
[----:B--2---:R0:W-:Y:S04]  /*7aa00*/  STL.64 [R1+0x34d0], R12 ;  /* 0x0034d00c01007387 */ /* 0x0041e80000100a00 */
[----:B0-----:R-:W2:Y:S04]  /*7aa10*/  LDL.LU R12, [R1+0xbd0] ;  /* 0x000bd000010c7983 */ /* 0x001ea80000300800 */
[----:B------:R-:W2:Y:S04]  /*7aa20*/  LDL.LU R13, [R1+0xbd4] ;  /* 0x000bd400010d7983 */ /* 0x000ea80000300800 */
[----:B------:R-:W3:Y:S04]  /*7aa30*/  LDL.LU R14, [R1+0xbd8] ;  /* 0x000bd800010e7983 */ /* 0x000ee80000300800 */
[----:B------:R-:W3:Y:S04]  /*7aa40*/  LDL.LU R15, [R1+0xbdc] ;  /* 0x000bdc00010f7983 */ /* 0x000ee80000300800 */
        /* <DEDUP_REMOVED lines=15> */
[----:B---3--:R0:W-:Y:S04]  /*7ab40*/  STL.64 [R1+0x34e8], R14 ;  /* 0x0034e80e01007387 */ /* 0x0081e80000100a00 */
[----:B--2---:R-:W-:Y:S04]  /*7ab50*/  STL.64 [R1+0x34e0], R12 ;  /* 0x0034e00c01007387 */ /* 0x004fe80000100a00 */
[----:B0-----:R-:W2:Y:S04]  /*7ab60*/  LDL.LU.64 R14, [R1+0x88] ;  /* 0x00008800010e7983 */ /* 0x001ea80000300a00 */
[----:B------:R-:W3:Y:S01]  /*7ab70*/  LDL.LU.64 R42, [R1+0x78] ;  /* 0x00007800012a7983 */ /* 0x000ee20000300a00 */
[C---:B----4-:R-:W-:Y:S03]  /*7ab80*/  HMMA.16816.F32.BF16 R8, R20.reuse, R6, R8 ;  /* 0x000000061408723c */ /* 0x050fe60000041808 */
[----:B---3--:R0:W-:Y:S04]  /*7ab90*/  STL.64 [R1+0x34f0], R42 ;  /* 0x0034f02a01007387 */ /* 0x0081e80000100a00 */
[----:B------:R-:W3:Y:S04]  /*7aba0*/  LDL.LU R40, [R1+0xbe0] ;  /* 0x000be00001287983 */ /* 0x000ee80000300800 */
[----:B------:R-:W3:Y:S04]  /*7abb0*/  LDL.LU R41, [R1+0xbe4] ;  /* 0x000be40001297983 */ /* 0x000ee80000300800 */
[----:B0-----:R-:W3:Y:S04]  /*7abc0*/  LDL.LU R42, [R1+0xbe8] ;  /* 0x000be800012a7983 */ /* 0x001ee80000300800 */
[----:B------:R-:W3:Y:S01]  /*7abd0*/  LDL.LU R43, [R1+0xbec] ;  /* 0x000bec00012b7983 */ /* 0x000ee20000300800 */
[C---:B------:R-:W-:Y:S03]  /*7abe0*/  HMMA.16816.F32.BF16 R44, R20.reuse, R18, R44 ;  /* 0x00000012142c723c */ /* 0x040fe6000004182c */
[----:B------:R-:W4:Y:S04]  /*7abf0*/  LDL.LU.64 R38, [R1+0x68] ;  /* 0x0000680001267983 */ /* 0x000f280000300a00 */
[----:B------:R-:W4:Y:S01]  /*7ac00*/  LDL.LU R28, [R1+0xbb0] ;  /* 0x000bb000011c7983 */ /* 0x000f220000300800 */
[----:B------:R-:W-:Y:S03]  /*7ac10*/  HMMA.16816.F32.BF16 R52, R20, R58, R52 ;  /* 0x0000003a1434723c */ /* 0x000fe60000041834 */
[----:B------:R-:W4:Y:S04]  /*7ac20*/  LDL.LU R29, [R1+0xbb4] ;  /* 0x000bb400011d7983 */ /* 0x000f280000300800 */
[----:B------:R-:W4:Y:S04]  /*7ac30*/  LDL.LU R30, [R1+0xbb8] ;  /* 0x000bb800011e7983 */ /* 0x000f280000300800 */
[----:B------:R-:W4:Y:S04]  /*7ac40*/  LDL.LU R31, [R1+0xbbc] ;  /* 0x000bbc00011f7983 */ /* 0x000f280000300800 */
[----:B------:R-:W4:Y:S04]  /*7ac50*/  LDL.LU.64 R50, [R1+0x58] ;  /* 0x0000580001327983 */ /* 0x000f280000300a00 */
[----:B------:R-:W4:Y:S04]  /*7ac60*/  LDL.LU R24, [R1+0xba0] ;  /* 0x000ba00001187983 */ /* 0x000f280000300800 */
[----:B------:R-:W4:Y:S01]  /*7ac70*/  LDL.LU R25, [R1+0xba4] ;  /* 0x000ba40001197983 */ /* 0x000f220000300800 */
[----:B------:R-:W-:-:S03]  /*7ac80*/  MOV R5, R7 ;  /* 0x0000000700057202 */ /* 0x000fc60000000f00 */
[----:B------:R-:W4:Y:S04]  /*7ac90*/  LDL.LU R26, [R1+0xba8] ;  /* 0x000ba800011a7983 */ /* 0x000f280000300800 */
[----:B------:R-:W4:Y:S04]  /*7aca0*/  LDL.LU R27, [R1+0xbac] ;  /* 0x000bac00011b7983 */ /* 0x000f280000300800 */
[----:B------:R-:W4:Y:S04]  /*7acb0*/  LDL.LU.64 R34, [R1+0x48] ;  /* 0x0000480001227983 */ /* 0x000f280000300a00 */
[----:B------:R0:W-:Y:S04]  /*7acc0*/  STL.64 [R1+0x8e0], R8 ;  /* 0x0008e00801007387 */ /* 0x0001e80000100a00 */
[----:B------:R1:W-:Y:S01]  /*7acd0*/  STL.64 [R1+0x8e8], R10 ;  /* 0x0008e80a01007387 */ /* 0x0003e20000100a00 */
[----:B------:R-:W-:-:S02]  /*7ace0*/  IMAD.MOV.U32 R17, RZ, RZ, R46 ;  /* 0x000000ffff117224 */ /* 0x000fc400078e002e */
[----:B0-----:R-:W-:Y:S02]  /*7acf0*/  IMAD.MOV.U32 R8, RZ, RZ, R6 ;  /* 0x000000ffff087224 */ /* 0x001fe400078e0006 */
[----:B------:R-:W4:Y:S01]  /*7ad00*/  LDL.LU.64 R6, [R1+0x3500] ;  /* 0x0035000001067983 */ /* 0x000f220000300a00 */
[----:B-1----:R-:W-:-:S03]  /*7ad10*/  IMAD.MOV.U32 R10, RZ, RZ, R18 ;  /* 0x000000ffff0a7224 */ /* 0x002fc600078e0012 */
[----:B------:R-:W-:Y:S04]  /*7ad20*/  STL [R1+0x3340], R5 ;  /* 0x0033400501007387 */ /* 0x000fe80000100800 */
[----:B------:R-:W-:Y:S04]  /*7ad30*/  STL [R1+0x333c], R8 ;  /* 0x00333c0801007387 */ /* 0x000fe80000100800 */
[----:B------:R0:W-:Y:S01]  /*7ad40*/  STL.64 [R1+0x8d0], R44 ;  /* 0x0008d02c01007387 */ /* 0x0001e20000100a00 */
[----:B------:R-:W-:-:S03]  /*7ad50*/  IMAD.MOV.U32 R16, RZ, RZ, R44 ;  /* 0x000000ffff107224 */ /* 0x000fc600078e002c */
[----:B------:R1:W-:Y:S01]  /*7ad60*/  STL.64 [R1+0x8d8], R46 ;  /* 0x0008d82e01007387 */ /* 0x0003e20000100a00 */
[----:B------:R-:W-:Y:S02]  /*7ad70*/  IMAD.MOV.U32 R11, RZ, RZ, R59 ;  /* 0x000000ffff0b7224 */ /* 0x000fe400078e003b */
[----:B--2---:R-:W-:Y:S02]  /*7ad80*/  IMAD.MOV.U32 R60, RZ, RZ, R14 ;  /* 0x000000ffff3c7224 */ /* 0x004fe400078e000e */
[----:B0-----:R-:W-:Y:S01]  /*7ad90*/  IMAD.MOV.U32 R44, RZ, RZ, R58 ;  /* 0x000000ffff2c7224 */ /* 0x001fe200078e003a */
[----:B-1----:R-:W2:Y:S04]  /*7ada0*/  LDL.LU.64 R46, [R1+0x34f8] ;  /* 0x0034f800012e7983 */ /* 0x002ea80000300a00 */
[----:B------:R-:W-:Y:S04]  /*7adb0*/  STL [R1+0x3344], R10 ;  /* 0x0033440a01007387 */ /* 0x000fe80000100800 */
[----:B------:R-:W-:Y:S04]  /*7adc0*/  STL.64 [R1+0x8c0], R52 ;  /* 0x0008c03401007387 */ /* 0x000fe80000100a00 */
[----:B------:R0:W-:Y:S04]  /*7add0*/  STL.64 [R1+0x8c8], R54 ;  /* 0x0008c83601007387 */ /* 0x0001e80000100a00 */
[----:B------:R-:W2:Y:S01]  /*7ade0*/  LDL.LU.64 R58, [R1+0x38] ;  /* 0x00003800013a7983 */ /* 0x000ea20000300a00 */
[----:B------:R-:W-:-:S03]  /*7adf0*/  IMAD.MOV.U32 R45, RZ, RZ, R15 ;  /* 0x000000ffff2d7224 */ /* 0x000fc600078e000f */
[----:B0-----:R-:W2:Y:S01]  /*7ae00*/  LDL.LU.64 R54, [R1+0x28] ;  /* 0x0000280001367983 */ /* 0x001ea20000300a00 */
[----:B---3--:R-:W-:-:S15]  /*7ae10*/  HMMA.16816.F32.BF16 R40, R20, R14, R40 ;  /* 0x0000000e1428723c */ /* 0x008fde0000041828 */
[----:B------:R-:W-:-:S04]  /*7ae20*/  NOP ;  /* 0x0000000000007918 */ /* 0x000fc80000000000 */
[----:B------:R-:W-:Y:S04]  /*7ae30*/  STL.64 [R1+0x8b0], R40 ;  /* 0x0008b02801007387 */ /* 0x000fe80000100a00 */
[----:B------:R0:W-:Y:S04]  /*7ae40*/  STL.64 [R1+0x8b8], R42 ;  /* 0x0008b82a01007387 */ /* 0x0001e80000100a00 */
[----:B0-----:R-:W3:Y:S04]  /*7ae50*/  LDL.LU.64 R42, [R1+0x34f0] ;  /* 0x0034f000012a7983 */ /* 0x001ee80000300a00 */
[----:B------:R-:W3:Y:S04]  /*7ae60*/  LDL.LU.64 R14, [R1+0x34e8] ;  /* 0x0034e800010e7983 */ /* 0x000ee80000300a00 */
[----:B------:R-:W3:Y:S02]  /*7ae70*/  LDL.LU.64 R12, [R1+0x34e0] ;  /* 0x0034e000010c7983 */ /* 0x000ee40000300a00 */
        /* <DEDUP_REMOVED lines=11> */
[----:B------:R-:W4:Y:S01]  /*7af30*/  LDL.LU.64 R40, [R1+0x34c0] ;  /* 0x0034c00001287983 */ /* 0x000f220000300a00 */
[C---:B------:R-:W-:Y:S08]  /*7af40*/  HMMA.16816.F32.BF16 R28, R20.reuse, R50, R28 ;  /* 0x00000032141c723c */ /* 0x040ff0000004181c */
[----:B---3--:R-:W-:Y:S01]  /*7af50*/  HMMA.16816.F32.BF16 R12, R20, R38, R12 ;  /* 0x00000026140c723c */ /* 0x008fe2000004180c */
[----:B------:R-:W3:Y:S04]  /*7af60*/  LDL.LU.64 R38, [R1+0x34b8] ;  /* 0x0034b80001267983 */ /* 0x000ee80000300a00 */
[----:B------:R-:W2:-:S14]  /*7af70*/  LDL.LU.64 R36, [R1+0x34b0] ;  /* 0x0034b00001247983 */ /* 0x000e9c0000300a00 */
[----:B------:R-:W-:Y:S01]  /*7af80*/  STL.64 [R1+0x890], R12 ;  /* 0x0008900c01007387 */ /* 0x000fe20000100a00 */
[----:B------:R-:W-:-:S03]  /*7af90*/  IMAD.MOV.U32 R18, RZ, RZ, R15 ;  /* 0x000000ffff127224 */ /* 0x000fc600078e000f */
[----:B------:R0:W-:Y:S04]  /*7afa0*/  STL.64 [R1+0x898], R14 ;  /* 0x0008980e01007387 */ /* 0x0001e80000100a00 */
[----:B0-----:R-:W2:Y:S01]  /*7afb0*/  LDL.LU.64 R14, [R1+0x34a8] ;  /* 0x0034a800010e7983 */ /* 0x001ea20000300a00 */
[----:B------:R-:W-:Y:S03]  /*7afc0*/  HMMA.16816.F32.BF16 R24, R20, R34, R24 ;  /* 0x000000221418723c */ /* 0x000fe60000041818 */
[----:B------:R-:W-:Y:S01]  /*7afd0*/  STL.64 [R1+0x880], R28 ;  /* 0x0008801c01007387 */ /* 0x000fe20000100a00 */
[----:B------:R-:W-:-:S03]  /*7afe0*/  IMAD.MOV.U32 R8, RZ, RZ, R50 ;  /* 0x000000ffff087224 */ /* 0x000fc600078e0032 */
[----:B------:R0:W-:Y:S01]  /*7aff0*/  STL.64 [R1+0x888], R30 ;  /* 0x0008881e01007387 */ /* 0x0001e20000100a00 */
[----:B------:R-:W-:Y:S02]  /*7b000*/  IMAD.MOV.U32 R2, RZ, RZ, R51 ;  /* 0x000000ffff027224 */ /* 0x000fe400078e0033 */
[----:B------:R-:W-:Y:S02]  /*7b010*/  IMAD.MOV.U32 R10, RZ, RZ, R34 ;  /* 0x000000ffff0a7224 */ /* 0x000fe400078e0022 */
[----:B------:R-:W-:Y:S01]  /*7b020*/  IMAD.MOV.U32 R5, RZ, RZ, R35 ;  /* 0x000000ffff057224 */ /* 0x000fe200078e0023 */
[----:B0-----:R-:W3:Y:S04]  /*7b030*/  LDL.LU.64 R30, [R1+0x34a0] ;  /* 0x0034a000011e7983 */ /* 0x001ee80000300a00 */
[----:B------:R-:W3:Y:S04]  /*7b040*/  LDL.LU.64 R28, [R1+0x3498] ;  /* 0x00349800011c7983 */ /* 0x000ee80000300a00 */
[----:B------:R-:W3:Y:S01]  /*7b050*/  LDL.LU.64 R50, [R1+0x3490] ;  /* 0x0034900001327983 */ /* 0x000ee20000300a00 */
[----:B------:R-:W-:-:S03]  /*7b060*/  IMAD.MOV.U32 R12, RZ, RZ, R13 ;  /* 0x000000ffff0c7224 */ /* 0x000fc600078e000d */
[----:B------:R-:W3:Y:S01]  /*7b070*/  LDL.LU.64 R48, [R1+0x3488] ;  /* 0x0034880001307983 */ /* 0x000ee20000300a00 */
[----:B------:R-:W-:-:S03]  /*7b080*/  IMAD.MOV.U32 R9, RZ, RZ, R19 ;  /* 0x000000ffff097224 */ /* 0x000fc600078e0013 */
[----:B------:R0:W-:Y:S01]  /*7b090*/  STL.64 [R1+0x870], R24 ;  /* 0x0008701801007387 */ /* 0x0001e20000100a00 */
[----:B------:R-:W-:-:S03]  /*7b0a0*/  IMAD.MOV.U32 R13, RZ, RZ, R25 ;  /* 0x000000ffff0d7224 */ /* 0x000fc600078e0019 */
[----:B------:R1:W-:Y:S04]  /*7b0b0*/  STL.64 [R1+0x878], R26 ;  /* 0x0008781a01007387 */ /* 0x0003e80000100a00 */
[----:B------:R-:W3:Y:S04]  /*7b0c0*/  LDL.LU.64 R34, [R1+0x18] ;  /* 0x0000180001227983 */ /* 0x000ee80000300a00 */
[----:B0-----:R-:W3:Y:S04]  /*7b0d0*/  LDL.LU R24, [R1+0xb60] ;  /* 0x000b600001187983 */ /* 0x001ee80000300800 */
[----:B------:R-:W3:Y:S04]  /*7b0e0*/  LDL.LU R25, [R1+0xb64] ;  /* 0x000b640001197983 */ /* 0x000ee80000300800 */
[----:B-1----:R-:W3:Y:S04]  /*7b0f0*/  LDL.LU R26, [R1+0xb68] ;  /* 0x000b6800011a7983 */ /* 0x002ee80000300800 */
[----:B------:R-:W3:Y:S04]  /*7b100*/  LDL.LU R27, [R1+0xb6c] ;  /* 0x000b6c00011b7983 */ /* 0x000ee80000300800 */
[----:B------:R-:W-:Y:S04]  /*7b110*/  STL.64 [R1+0x3350], R10 ;  /* 0x0033500a01007387 */ /* 0x000fe80000100a00 */
[----:B------:R0:W-:Y:S04]  /*7b120*/  STL.64 [R1+0x3348], R8 ;  /* 0x0033480801007387 */ /* 0x0001e80000100a00 */
[----:B0-----:R-:W3:Y:S04]  /*7b130*/  LDL.LU R8, [R1+0xb80] ;  /* 0x000b800001087983 */ /* 0x001ee80000300800 */
[----:B------:R-:W3:Y:S04]  /*7b140*/  LDL.LU R9, [R1+0xb84] ;  /* 0x000b840001097983 */ /* 0x000ee80000300800 */
[----:B------:R-:W3:Y:S04]  /*7b150*/  LDL.LU R10, [R1+0xb88] ;  /* 0x000b8800010a7983 */ /* 0x000ee80000300800 */
[----:B------:R-:W3:Y:S04]  /*7b160*/  LDL.LU R11, [R1+0xb8c] ;  /* 0x000b8c00010b7983 */ /* 0x000ee80000300800 */
[----:B--2---:R-:W-:Y:S04]  /*7b170*/  STL.64 [R1+0x3230], R14 ;  /* 0x0032300e01007387 */ /* 0x004fe80000100a00 */
[----:B------:R0:W-:Y:S04]  /*7b180*/  STL.64 [R1+0x3228], R12 ;  /* 0x0032280c01007387 */ /* 0x0001e80000100a00 */
[----:B0-----:R-:W2:Y:S04]  /*7b190*/  LDL.LU R12, [R1+0xb90] ;  /* 0x000b9000010c7983 */ /* 0x001ea80000300800 */
[----:B------:R-:W2:Y:S04]  /*7b1a0*/  LDL.LU R13, [R1+0xb94] ;  /* 0x000b9400010d7983 */ /* 0x000ea80000300800 */
[----:B------:R-:W2:Y:S04]  /*7b1b0*/  LDL.LU R14, [R1+0xb98] ;  /* 0x000b9800010e7983 */ /* 0x000ea80000300800 */
[----:B------:R-:W2:Y:S01]  /*7b1c0*/  LDL.LU R15, [R1+0xb9c] ;  /* 0x000b9c00010f7983 */ /* 0x000ea20000300800 */
[----:B---3--:R-:W-:-:S15]  /*7b1d0*/  HMMA.16816.F32.BF16 R8, R20, R54, R8 ;  /* 0x000000361408723c */ /* 0x008fde0000041808 */
[----:B------:R-:W-:-:S04]  /*7b1e0*/  NOP ;  /* 0x0000000000007918 */ /* 0x000fc80000000000 */
[----:B------:R-:W-:Y:S01]  /*7b1f0*/  IMAD.MOV.U32 R19, RZ, RZ, R9 ;  /* 0x000000ffff137224 */ /* 0x000fe200078e0009 */
[----:B--2---:R-:W-:-:S15]  /*7b200*/  HMMA.16816.F32.BF16 R12, R20, R58, R12 ;  /* 0x0000003a140c723c */ /* 0x004fde000004180c */
[----:B------:R-:W-:-:S04]  /*7b210*/  NOP ;  /* 0x0000000000007918 */ /* 0x000fc80000000000 */
[----:B------:R0:W-:Y:S04]  /*7b220*/  STL.64 [R1+0x860], R12 ;  /* 0x0008600c01007387 */ /* 0x0001e80000100a00 */
[----:B------:R1:W-:Y:S01]  /*7b230*/  STL.64 [R1+0x868], R14 ;  /* 0x0008680e01007387 */ /* 0x0003e20000100a00 */
[----:B0-----:R-:W-:Y:S02]  /*7b240*/  IMAD.MOV.U32 R13, RZ, RZ, R58 ;  /* 0x000000ffff0d7224 */ /* 0x001fe400078e003a */
[----:B------:R-:W-:Y:S02]  /*7b250*/  IMAD.MOV.U32 R12, RZ, RZ, R59 ;  /* 0x000000ffff0c7224 */ /* 0x000fe400078e003b */
[----:B------:R-:W2:Y:S04]  /*7b260*/  LDL.LU.64 R58, [R1+0x3480] ;  /* 0x00348000013a7983 */ /* 0x000ea80000300a00 */
[----:B------:R-:W3:Y:S04]  /*7b270*/  LDL.LU.64 R56, [R1+0x3478] ;  /* 0x0034780001387983 */ /* 0x000ee80000300a00 */
[----:B------:R0:W-:Y:S04]  /*7b280*/  STL.64 [R1+0x850], R8 ;  /* 0x0008500801007387 */ /* 0x0001e80000100a00 */
[----:B------:R4:W-:Y:S01]  /*7b290*/  STL.64 [R1+0x858], R10 ;  /* 0x0008580a01007387 */ /* 0x0009e20000100a00 */
[----:B-1----:R-:W-:Y:S01]  /*7b2a0*/  IMAD.MOV.U32 R15, RZ, RZ, R54 ;  /* 0x000000ffff0f7224 */ /* 0x002fe200078e0036 */
[----:B------:R-:W-:-:S02]  /*7b2b0*/  MOV R14, R55 ;  /* 0x00000037000e7202 */ /* 0x000fc40000000f00 */
[----:B0-----:R-:W2:Y:S04]  /*7b2c0*/  LDL.LU R8, [R1+0xb30] ;  /* 0x000b300001087983 */ /* 0x001ea80000300800 */
[----:B------:R-:W2:Y:S04]  /*7b2d0*/  LDL.LU R9, [R1+0xb34] ;  /* 0x000b340001097983 */ /* 0x000ea80000300800 */
[----:B----4-:R-:W2:Y:S04]  /*7b2e0*/  LDL.LU R10, [R1+0xb38] ;  /* 0x000b3800010a7983 */ /* 0x010ea80000300800 */
[----:B------:R-:W2:Y:S04]  /*7b2f0*/  LDL.LU R11, [R1+0xb3c] ;  /* 0x000b3c00010b7983 */ /* 0x000ea80000300800 */
[----:B------:R-:W4:Y:S04]  /*7b300*/  LDL.LU R52, [R1+0xb20] ;  /* 0x000b200001347983 */ /* 0x000f280000300800 */
[----:B------:R-:W4:Y:S04]  /*7b310*/  LDL.LU R53, [R1+0xb24] ;  /* 0x000b240001357983 */ /* 0x000f280000300800 */
[----:B------:R-:W4:Y:S04]  /*7b320*/  LDL.LU R54, [R1+0xb28] ;  /* 0x000b280001367983 */ /* 0x000f280000300800 */
[----:B------:R-:W4:Y:S04]  /*7b330*/  LDL.LU R55, [R1+0xb2c] ;  /* 0x000b2c0001377983 */ /* 0x000f280000300800 */
        /* <DEDUP_REMOVED lines=11> */
[----:B------:R-:W2:Y:S02]  /*7b3f0*/  LDL.LU R19, [R1+0xb7c] ;  /* 0x000b7c0001137983 */ /* 0x000ea40000300800 */
[----:B--2---:R-:W-:-:S15]  /*7b400*/  HMMA.16816.F32.BF16 R16, R20, R34, R16 ;  /* 0x000000221410723c */ /* 0x004fde0000041810 */
[----:B------:R-:W-:-:S04]  /*7b410*/  NOP ;  /* 0x0000000000007918 */ /* 0x000fc80000000000 */
[----:B------:R0:W-:Y:S04]  /*7b420*/  STL.64 [R1+0x840], R16 ;  /* 0x0008401001007387 */ /* 0x0001e80000100a00 */
[----:B------:R-:W-:Y:S01]  /*7b430*/  STL.64 [R1+0x848], R18 ;  /* 0x0008481201007387 */ /* 0x000fe20000100a00 */
[----:B0-----:R-:W-:Y:S02]  /*7b440*/  IMAD.MOV.U32 R17, RZ, RZ, R34 ;  /* 0x000000ffff117224 */ /* 0x001fe400078e0022 */
[----:B------:R-:W-:Y:S02]  /*7b450*/  IMAD.MOV.U32 R16, RZ, RZ, R35 ;  /* 0x000000ffff107224 */ /* 0x000fe400078e0023 */
[----:B------:R-:W2:Y:S04]  /*7b460*/  LDL.LU.64 R34, [R1+0x3470] ;  /* 0x0034700001227983 */ /* 0x000ea80000300a00 */
[----:B------:R-:W3:Y:S04]  /*7b470*/  LDL.LU.64 R32, [R1+0x3468] ;  /* 0x0034680001207983 */ /* 0x000ee80000300a00 */
[----:B------:R0:W-:Y:S04]  /*7b480*/  STL.64 [R1+0x3368], R16 ;  /* 0x0033681001007387 */ /* 0x0001e80000100a00 */
[----:B0-----:R-:W3:Y:S04]  /*7b490*/  LDL.LU R16, [R1+0xb50] ;  /* 0x000b500001107983 */ /* 0x001ee80000300800 */
[----:B------:R-:W3:Y:S04]  /*7b4a0*/  LDL.LU R17, [R1+0xb54] ;  /* 0x000b540001117983 */ /* 0x000ee80000300800 */
[----:B------:R-:W3:Y:S04]  /*7b4b0*/  LDL.LU R18, [R1+0xb58] ;  /* 0x000b580001127983 */ /* 0x000ee80000300800 */
[----:B------:R-:W3:Y:S01]  /*7b4c0*/  LDL.LU R19, [R1+0xb5c] ;  /* 0x000b5c0001137983 */ /* 0x000ee20000300800 */
[----:B------:R-:W-:-:S15]  /*7b4d0*/  HMMA.16816.F32.BF16 R24, R20, R6, R24 ;  /* 0x000000061418723c */ /* 0x000fde0000041818 */
[----:B------:R-:W-:-:S04]  /*7b4e0*/  NOP ;  /* 0x0000000000007918 */ /* 0x000fc80000000000 */
[----:B------:R0:W-:Y:S04]  /*7b4f0*/  STL.64 [R1+0x830], R24 ;  /* 0x0008301801007387 */ /* 0x0001e80000100a00 */
[----:B------:R1:W-:Y:S04]  /*7b500*/  STL.64 [R1+0x838], R26 ;  /* 0x0008381a01007387 */ /* 0x0003e80000100a00 */
[----:B0-----:R-:W4:Y:S04]  /*7b510*/  LDL.LU R24, [R1+0xb10] ;  /* 0x000b100001187983 */ /* 0x001f280000300800 */
[----:B------:R-:W4:Y:S04]  /*7b520*/  LDL.LU R25, [R1+0xb14] ;  /* 0x000b140001197983 */ /* 0x000f280000300800 */
[----:B-1----:R-:W4:Y:S04]  /*7b530*/  LDL.LU R26, [R1+0xb18] ;  /* 0x000b1800011a7983 */ /* 0x002f280000300800 */
[----:B------:R-:W4:Y:S04]  /*7b540*/  LDL.LU R27, [R1+0xb1c] ;  /* 0x000b1c00011b7983 */ /* 0x000f280000300800 */
[----:B------:R-:W-:Y:S04]  /*7b550*/  STL.64 [R1+0x3268], R6 ;  /* 0x0032680601007387 */ /* 0x000fe80000100a00 */
[----:B------:R2:W-:Y:S04]  /*7b560*/  STL.64 [R1+0x3370], R4 ;  /* 0x0033700401007387 */ /* 0x0005e80000100a00 */
[----:B------:R0:W-:Y:S01]  /*7b570*/  STL.64 [R1+0x3270], R30 ;  /* 0x0032701e01007387 */ /* 0x0001e20000100a00 */
[C---:B--2---:R-:W-:Y:S08]  /*7b580*/  HMMA.16816.F32.BF16 R4, R20.reuse, R34, R12 ;  /* 0x000000221404723c */ /* 0x044ff0000004180c */
[----:B---3--:R-:W-:Y:S01]  /*7b590*/  HMMA.16816.F32.BF16 R16, R20, R30, R16 ;  /* 0x0000001e1410723c */ /* 0x008fe20000041810 */
[----:B0-----:R-:W-:-:S02]  /*7b5a0*/  IMAD.MOV.U32 R30, RZ, RZ, R40 ;  /* 0x000000ffff1e7224 */ /* 0x001fc400078e0028 */
[----:B------:R-:W-:-:S15]  /*7b5b0*/  IMAD.MOV.U32 R31, RZ, RZ, R41 ;  /* 0x000000ffff1f7224 */ /* 0x000fde00078e0029 */
[----:B------:R-:W-:Y:S01]  /*7b5c0*/  NOP ;  /* 0x0000000000007918 */ /* 0x000fe20000000000 */
[----:B------:R-:W-:Y:S04]  /*7b5d0*/  STL.64 [R1+0x820], R16 ;  /* 0x0008201001007387 */ /* 0x000fe80000100a00 */
[----:B------:R-:W-:Y:S04]  /*7b5e0*/  STL.64 [R1+0x828], R18 ;  /* 0x0008281201007387 */ /* 0x000fe80000100a00 */
[----:B------:R-:W2:Y:S04]  /*7b5f0*/  LDL.LU R40, [R1+0x3464] ;  /* 0x0034640001287983 */ /* 0x000ea80000300800 */
[----:B------:R-:W-:Y:S04]  /*7b600*/  STL.64 [R1+0x810], R4 ;  /* 0x0008100401007387 */ /* 0x000fe80000100a00 */
[----:B------:R-:W-:Y:S04]  /*7b610*/  STL.64 [R1+0x818], R6 ;  /* 0x0008180601007387 */ /* 0x000fe80000100a00 */
[----:B------:R-:W2:Y:S04]  /*7b620*/  LDL.LU R41, [R1+0x3460] ;  /* 0x0034600001297983 */ /* 0x000ea80000300800 */
[----:B------:R-:W-:Y:S04]  /*7b630*/  STL.64 [R1+0x3378], R30 ;  /* 0x0033781e01007387 */ /* 0x000fe80000100a00 */
[----:B------:R-:W-:Y:S04]  /*7b640*/  STL.64 [R1+0x3280], R34 ;  /* 0x0032802201007387 */ /* 0x000fe80000100a00 */
[----:B------:R0:W-:Y:S04]  /*7b650*/  STL.64 [R1+0x3278], R32 ;  /* 0x0032782001007387 */ /* 0x0001e80000100a00 */
[----:B0-----:R-:W3:Y:S04]  /*7b660*/  LDL.LU R32, [R1+0x6a0] ;  /* 0x0006a00001207983 */ /* 0x001ee80000300800 */
[----:B------:R-:W3:Y:S04]  /*7b670*/  LDL.LU R33, [R1+0x6a4] ;  /* 0x0006a40001217983 */ /* 0x000ee80000300800 */
[----:B------:R-:W2:Y:S04]  /*7b680*/  LDL.LU R34, [R1+0x6a8] ;  /* 0x0006a80001227983 */ /* 0x000ea80000300800 */
[----:B------:R-:W2:Y:S01]  /*7b690*/  LDL.LU R35, [R1+0x6ac] ;  /* 0x0006ac0001237983 */ /* 0x000ea20000300800 */
[----:B------:R-:W-:Y:S03]  /*7b6a0*/  HMMA.16816.F32.BF16 R4, R20, R38, R8 ;  /* 0x000000261404723c */ /* 0x000fe60000041808 */
[----:B--2---:R-:W-:Y:S04]  /*7b6b0*/  STL.64 [R1+0x3388], R34 ;  /* 0x0033882201007387 */ /* 0x004fe80000100a00 */
[----:B---3--:R-:W-:Y:S04]  /*7b6c0*/  STL.64 [R1+0x3380], R32 ;  /* 0x0033802001007387 */ /* 0x008fe80000100a00 */
[----:B------:R0:W-:Y:S08]  /*7b6d0*/  STL.64 [R1+0x3288], R38 ;  /* 0x0032882601007387 */ /* 0x0001f00000100a00 */
[----:B------:R-:W-:Y:S04]  /*7b6e0*/  STL.64 [R1+0x800], R4 ;  /* 0x0008000401007387 */ /* 0x000fe80000100a00 */
[----:B------:R4:W-:Y:S01]  /*7b6f0*/  STL.64 [R1+0x808], R6 ;  /* 0x0008080601007387 */ /* 0x0009e20000100a00 */
[----:B0-----:R-:W-:-:S03]  /*7b700*/  IMAD.MOV.U32 R38, RZ, RZ, R46 ;  /* 0x000000ffff267224 */ /* 0x001fc600078e002e */
[----:B------:R-:W2:Y:S01]  /*7b710*/  LDL.LU R46, [R1+0x345c] ;  /* 0x00345c00012e7983 */ /* 0x000ea20000300800 */
[----:B----4-:R-:W-:Y:S01]  /*7b720*/  HMMA.16816.F32.BF16 R4, R20, R42, R52 ;  /* 0x0000002a1404723c */ /* 0x010fe20000041834 */
[----:B------:R-:W-:Y:S02]  /*7b730*/  IMAD.MOV.U32 R39, RZ, RZ, R47 ;  /* 0x000000ffff277224 */ /* 0x000fe400078e002f */
[----:B------:R-:W2:Y:S04]  /*7b740*/  LDL.LU R47, [R1+0x3458] ;  /* 0x00345800012f7983 */ /* 0x000ea80000300800 */
[----:B------:R-:W-:Y:S04]  /*7b750*/  STL.64 [R1+0x3390], R38 ;  /* 0x0033902601007387 */ /* 0x000fe80000100a00 */
[----:B------:R-:W-:Y:S04]  /*7b760*/  STL.64 [R1+0x3260], R42 ;  /* 0x0032602a01007387 */ /* 0x000fe80000100a00 */
[----:B------:R0:W-:Y:S04]  /*7b770*/  STL.64 [R1+0x3258], R40 ;  /* 0x0032582801007387 */ /* 0x0001e80000100a00 */
[----:B------:R-:W-:Y:S04]  /*7b780*/  STL.64 [R1+0x7f0], R4 ;  /* 0x0007f00401007387 */ /* 0x000fe80000100a00 */
[----:B------:R2:W-:Y:S04]  /*7b790*/  STL.64 [R1+0x7f8], R6 ;  /* 0x0007f80601007387 */ /* 0x0005e80000100a00 */
[----:B0-----:R-:W3:Y:S04]  /*7b7a0*/  LDL.LU R40, [R1+0x6b0] ;  /* 0x0006b00001287983 */ /* 0x001ee80000300800 */
[----:B------:R-:W3:Y:S04]  /*7b7b0*/  LDL.LU R41, [R1+0x6b4] ;  /* 0x0006b40001297983 */ /* 0x000ee80000300800 */
[----:B------:R-:W4:Y:S04]  /*7b7c0*/  LDL.LU R42, [R1+0x6b8] ;  /* 0x0006b800012a7983 */ /* 0x000f280000300800 */
[----:B------:R-:W4:Y:S01]  /*7b7d0*/  LDL.LU R43, [R1+0x6bc] ;  /* 0x0006bc00012b7983 */ /* 0x000f220000300800 */
[----:B------:R-:W-:-:S02]  /*7b7e0*/  IMAD.MOV.U32 R10, RZ, RZ, R36 ;  /* 0x000000ffff0a7224 */ /* 0x000fc400078e0024 */
[----:B------:R-:W-:Y:S01]  /*7b7f0*/  IMAD.MOV.U32 R11, RZ, RZ, R37 ;  /* 0x000000ffff0b7224 */ /* 0x000fe200078e0025 */
[----:B--2---:R-:W-:Y:S01]  /*7b800*/  HMMA.16816.F32.BF16 R4, R20, R46, R24 ;  /* 0x0000002e1404723c */ /* 0x004fe20000041818 */
[----:B----4-:R-:W-:Y:S04]  /*7b810*/  STL.64 [R1+0x33a0], R42 ;  /* 0x0033a02a01007387 */ /* 0x010fe80000100a00 */
[----:B---3--:R0:W-:Y:S04]  /*7b820*/  STL.64 [R1+0x3398], R40 ;  /* 0x0033982801007387 */ /* 0x0081e80000100a00 */
[----:B------:R-:W2:Y:S10]  /*7b830*/  LDL.LU R36, [R1+0x3454] ;  /* 0x0034540001247983 */ /* 0x000eb40000300800 */
[----:B------:R-:W-:Y:S04]  /*7b840*/  STL.64 [R1+0x7e0], R4 ;  /* 0x0007e00401007387 */ /* 0x000fe80000100a00 */
[----:B------:R-:W-:Y:S04]  /*7b850*/  STL.64 [R1+0x7e8], R6 ;  /* 0x0007e80601007387 */ /* 0x000fe80000100a00 */
[----:B------:R-:W3:Y:S04]  /*7b860*/  LDL.LU R37, [R1+0x3450] ;  /* 0x0034500001257983 */ /* 0x000ee80000300800 */
        /* <DEDUP_REMOVED lines=10> */
[----:B----4-:R2:W-:Y:S04]  /*7b910*/  STL.64 [R1+0x33b0], R12 ;  /* 0x0033b00c01007387 */ /* 0x0105e80000100a00 */
[----:B------:R-:W4:Y:S04]  /*7b920*/  LDL.LU R28, [R1+0x344c] ;  /* 0x00344c00011c7983 */ /* 0x000f280000300800 */
[----:B------:R-:W2:Y:S04]  /*7b930*/  LDL.LU R29, [R1+0x3448] ;  /* 0x00344800011d7983 */ /* 0x000ea80000300800 */
[----:B------:R0:W-:Y:S04]  /*7b940*/  STL.64 [R1+0x33c0], R18 ;  /* 0x0033c01201007387 */ /* 0x0001e80000100a00 */
        /* <DEDUP_REMOVED lines=31> */
[----:B------:R-:W-:-:S02]  /*7bb40*/  IMAD.MOV.U32 R19, RZ, RZ, R56 ;  /* 0x000000ffff137224 */ /* 0x000fc400078e0038 */
[----:B------:R-:W-:Y:S01]  /*7bb50*/  IMAD.MOV.U32 R18, RZ, RZ, R57 ;  /* 0x000000ffff127224 */ /* 0x000fe200078e0039 */
[----:B------:R-:W2:Y:S04]  /*7bb60*/  LDL.LU R56, [R1+0xaf0] ;  /* 0x000af00001387983 */ /* 0x000ea80000300800 */
[----:B------:R-:W2:Y:S04]  /*7bb70*/  LDL.LU R57, [R1+0xaf4] ;  /* 0x000af40001397983 */ /* 0x000ea80000300800 */
[----:B------:R-:W2:Y:S04]  /*7bb80*/  LDL.LU R58, [R1+0xaf8] ;  /* 0x000af800013a7983 */ /* 0x000ea80000300800 */
[----:B------:R-:W2:Y:S01]  /*7bb90*/  LDL.LU R59, [R1+0xafc] ;  /* 0x000afc00013b7983 */ /* 0x000ea20000300800 */
[----:B------:R-:W-:-:S03]  /*7bba0*/  IMAD.MOV.U32 R35, RZ, RZ, R36 ;  /* 0x000000ffff237224 */ /* 0x000fc600078e0024 */
[----:B------:R-:W2:Y:S01]  /*7bbb0*/  LDL.LU R24, [R1+0xad0] ;  /* 0x000ad00001187983 */ /* 0x000ea20000300800 */
[----:B---3--:R-:W-:-:S03]  /*7bbc0*/  IMAD.MOV.U32 R34, RZ, RZ, R37 ;  /* 0x000000ffff227224 */ /* 0x008fc600078e0025 */
[----:B------:R-:W3:Y:S04]  /*7bbd0*/  LDL.LU R25, [R1+0xad4] ;  /* 0x000ad40001197983 */ /* 0x000ee80000300800 */
[----:B------:R-:W3:Y:S04]  /*7bbe0*/  LDL.LU R26, [R1+0xad8] ;  /* 0x000ad800011a7983 */ /* 0x000ee80000300800 */
[----:B------:R-:W3:Y:S04]  /*7bbf0*/  LDL.LU R27, [R1+0xadc] ;  /* 0x000adc00011b7983 */ /* 0x000ee80000300800 */
[----:B------:R-:W3:Y:S04]  /*7bc00*/  LDL.LU R36, [R1+0x740] ;  /* 0x0007400001247983 */ /* 0x000ee80000300800 */
[----:B------:R-:W3:Y:S04]  /*7bc10*/  LDL.LU R37, [R1+0x744] ;  /* 0x0007440001257983 */ /* 0x000ee80000300800 */
[----:B------:R-:W3:Y:S04]  /*7bc20*/  LDL.LU R38, [R1+0x748] ;  /* 0x0007480001267983 */ /* 0x000ee80000300800 */
[----:B------:R-:W3:Y:S01]  /*7bc30*/  LDL.LU R39, [R1+0x74c] ;  /* 0x00074c0001277983 */ /* 0x000ee20000300800 */
[----:B----4-:R-:W-:-:S03]  /*7bc40*/  MOV R43, R28 ;  /* 0x0000001c002b7202 */ /* 0x010fc60000000f00 */
[----:B------:R-:W4:Y:S01]  /*7bc50*/  LDL.LU R8, [R1+0x750] ;  /* 0x0007500001087983 */ /* 0x000f220000300800 */
[----:B------:R-:W-:-:S03]  /*7bc60*/  IMAD.MOV.U32 R42, RZ, RZ, R29 ;  /* 0x000000ffff2a7224 */ /* 0x000fc600078e001d */
[----:B------:R-:W4:Y:S04]  /*7bc70*/  LDL.LU R9, [R1+0x754] ;  /* 0x0007540001097983 */ /* 0x000f280000300800 */
[----:B0-----:R-:W4:Y:S04]  /*7bc80*/  LDL.LU R10, [R1+0x758] ;  /* 0x00075800010a7983 */ /* 0x001f280000300800 */
        /* <DEDUP_REMOVED lines=9> */
[----:B------:R-:W-:Y:S01]  /*7bd20*/  STL.64 [R1+0x3290], R46 ;  /* 0x0032902e01007387 */ /* 0x000fe20000100a00 */
[----:B--2---:R-:W-:-:S15]  /*7bd30*/  HMMA.16816.F32.BF16 R52, R20, R50, R52 ;  /* 0x000000321434723c */ /* 0x004fde0000041834 */
[----:B------:R-:W-:-:S04]  /*7bd40*/  NOP ;  /* 0x0000000000007918 */ /* 0x000fc80000000000 */
[----:B------:R-:W-:Y:S04]  /*7bd50*/  STL.64 [R1+0x7d0], R52 ;  /* 0x0007d03401007387 */ /* 0x000fe80000100a00 */
[----:B------:R0:W-:Y:S04]  /*7bd60*/  STL.64 [R1+0x7d8], R54 ;  /* 0x0007d83601007387 */ /* 0x0001e80000100a00 */
[----:B0-----:R-:W2:Y:S04]  /*7bd70*/  LDL.LU.64 R54, [R1+0x3430] ;  /* 0x0034300001367983 */ /* 0x001ea80000300a00 */
[----:B------:R-:W3:Y:S04]  /*7bd80*/  LDL.LU.64 R52, [R1+0x3428] ;  /* 0x0034280001347983 */ /* 0x000ee80000300a00 */
[----:B------:R0:W-:Y:S04]  /*7bd90*/  STL.64 [R1+0x3250], R50 ;  /* 0x0032503201007387 */ /* 0x0001e80000100a00 */
[----:B------:R-:W-:Y:S04]  /*7bda0*/  STL.64 [R1+0x3248], R48 ;  /* 0x0032483001007387 */ /* 0x000fe80000100a00 */
[----:B0-----:R-:W3:Y:S01]  /*7bdb0*/  LDL.LU R50, [R1+0xe8] ;  /* 0x0000e80001327983 */ /* 0x001ee20000300800 */
[----:B--2---:R-:W-:-:S15]  /*7bdc0*/  HMMA.16816.F32.BF16 R56, R20, R54, R56 ;  /* 0x000000361438723c */ /* 0x004fde0000041838 */
[----:B------:R-:W-:-:S04]  /*7bdd0*/  NOP ;  /* 0x0000000000007918 */ /* 0x000fc80000000000 */
[----:B------:R-:W-:Y:S04]  /*7bde0*/  STL.64 [R1+0x7c0], R56 ;  /* 0x0007c03801007387 */ /* 0x000fe80000100a00 */
[----:B------:R0:W-:Y:S04]  /*7bdf0*/  STL.64 [R1+0x7c8], R58 ;  /* 0x0007c83a01007387 */ /* 0x0001e80000100a00 */
[----:B0-----:R-:W2:Y:S01]  /*7be00*/  LDL.LU.64 R58, [R1+0x3420] ;  /* 0x00342000013a7983 */ /* 0x001ea20000300a00 */
[----:B---3--:R-:W-:-:S03]  /*7be10*/  IMAD.MOV.U32 R51, RZ, RZ, R52 ;  /* 0x000000ffff337224 */ /* 0x008fc600078e0034 */
[----:B------:R-:W3:Y:S04]  /*7be20*/  LDL.LU.64 R56, [R1+0x3418] ;  /* 0x0034180001387983 */ /* 0x000ee80000300a00 */
[----:B------:R-:W-:Y:S04]  /*7be30*/  STL.64 [R1+0x32a0], R54 ;  /* 0x0032a03601007387 */ /* 0x000fe80000100a00 */
[----:B------:R0:W-:Y:S04]  /*7be40*/  STL [R1+0x3298], R53 ;  /* 0x0032983501007387 */ /* 0x0001e80000100800 */
[----:B------:R-:W3:Y:S04]  /*7be50*/  LDL.LU R52, [R1+0x6c0] ;  /* 0x0006c00001347983 */ /* 0x000ee80000300800 */
[----:B0-----:R-:W3:Y:S04]  /*7be60*/  LDL.LU R53, [R1+0x6c4] ;  /* 0x0006c40001357983 */ /* 0x001ee80000300800 */
[----:B------:R-:W3:Y:S04]  /*7be70*/  LDL.LU R54, [R1+0x6c8] ;  /* 0x0006c80001367983 */ /* 0x000ee80000300800 */
[----:B------:R-:W3:Y:S01]  /*7be80*/  LDL.LU R55, [R1+0x6cc] ;  /* 0x0006cc0001377983 */ /* 0x000ee20000300800 */
[----:B--2---:R-:W-:Y:S03]  /*7be90*/  HMMA.16816.F32.BF16 R20, R20, R58, R24 ;  /* 0x0000003a1414723c */ /* 0x004fe60000041818 */
[----:B------:R-:W2:Y:S04]  /*7bea0*/  LDL.LU.64 R26, [R1+0x3410] ;  /* 0x00341000011a7983 */ /* 0x000ea80000300a00 */
[----:B------:R-:W4:-:S12]  /*7beb0*/  LDL.LU.64 R24, [R1+0x3408] ;  /* 0x0034080001187983 */ /* 0x000f180000300a00 */
[----:B------:R-:W-:Y:S04]  /*7bec0*/  STL.64 [R1+0x7b0], R20 ;  /* 0x0007b01401007387 */ /* 0x000fe80000100a00 */
[----:B------:R0:W-:Y:S02]  /*7bed0*/  STL.64 [R1+0x7b8], R22 ;  /* 0x0007b81601007387 */ /* 0x0001e40000100a00 */
[----:B0-----:R-:W-:-:S05]  /*7bee0*/  IMAD.MOV.U32 R23, RZ, RZ, R21 ;  /* 0x000000ffff177224 */ /* 0x001fca00078e0015 */
[----:B------:R0:W-:Y:S01]  /*7bef0*/  STL [R1+0x3318], R23 ;  /* 0x0033181701007387 */ /* 0x0001e20000100800 */
[----:B--2---:R-:W-:-:S03]  /*7bf00*/  IMAD.MOV.U32 R22, RZ, RZ, R26 ;  /* 0x000000ffff167224 */ /* 0x004fc600078e001a */
[----:B------:R-:W4:Y:S01]  /*7bf10*/  LDL.LU R26, [R1+0x3404] ;  /* 0x00340400011a7983 */ /* 0x000f220000300800 */
[----:B0-----:R-:W-:-:S03]  /*7bf20*/  IMAD.MOV.U32 R23, RZ, RZ, R27 ;  /* 0x000000ffff177224 */ /* 0x001fc600078e001b */
[----:B------:R-:W4:Y:S04]  /*7bf30*/  LDL.LU R27, [R1+0x3400] ;  /* 0x00340000011b7983 */ /* 0x000f280000300800 */
[----:B------:R-:W-:Y:S04]  /*7bf40*/  STL.64 [R1+0x32b0], R58 ;  /* 0x0032b03a01007387 */ /* 0x000fe80000100a00 */
[----:B---3--:R0:W-:Y:S04]  /*7bf50*/  STL.64 [R1+0x32a8], R56 ;  /* 0x0032a83801007387 */ /* 0x0081e80000100a00 */
[----:B0-----:R-:W2:Y:S04]  /*7bf60*/  LDL.LU R56, [R1+0x6d0] ;  /* 0x0006d00001387983 */ /* 0x001ea80000300800 */
[----:B------:R-:W2:Y:S04]  /*7bf70*/  LDL.LU R57, [R1+0x6d4] ;  /* 0x0006d40001397983 */ /* 0x000ea80000300800 */
[----:B------:R-:W2:Y:S04]  /*7bf80*/  LDL.LU R58, [R1+0x6d8] ;  /* 0x0006d800013a7983 */ /* 0x000ea80000300800 */
[----:B------:R-:W2:Y:S01]  /*7bf90*/  LDL.LU R59, [R1+0x6dc] ;  /* 0x0006dc00013b7983 */ /* 0x000ea20000300800 */
[C---:B----4-:R-:W-:Y:S03]  /*7bfa0*/  HMMA.16816.F32.BF16 R40, R24.reuse, R42, R8 ;  /* 0x0000002a1828723c */ /* 0x050fe60000041808 */
[----:B------:R-:W3:Y:S05]  /*7bfb0*/  LDL.LU.64 R10, [R1+0x33f8] ;  /* 0x0033f800010a7983 */ /* 0x000eea0000300a00 */
[C---:B------:R-:W-:Y:S11]  /*7bfc0*/  HMMA.16816.F32.BF16 R32, R24.reuse, R34, R36 ;  /* 0x000000221820723c */ /* 0x040ff60000041824 */
[----:B------:R-:W-:Y:S01]  /*7bfd0*/  STL.64 [R1+0x1510], R40 ;  /* 0x0015102801007387 */ /* 0x000fe20000100a00 */
[C---:B------:R-:W-:Y:S03]  /*7bfe0*/  HMMA.16816.F32.BF16 R16, R24.reuse, R18, R28 ;  /* 0x000000121810723c */ /* 0x040fe6000004181c */
        /* <DEDUP_REMOVED lines=18> */
[C---:B----4-:R-:W-:Y:S03]  /*7c110*/  HMMA.16816.F32.BF16 R36, R24.reuse, R38, R40 ;  /* 0x000000261824723c */ /* 0x050fe60000041828 */
[----:B------:R-:W4:Y:S04]  /*7c120*/  LDL.LU.64 R42, [R1+0x33a0] ;  /* 0x0033a000012a7983 */ /* 0x000f280000300a00 */
[----:B------:R-:W4:Y:S01]  /*7c130*/  LDL.LU.64 R40, [R1+0x3398] ;  /* 0x0033980001287983 */ /* 0x000f220000300a00 */
[C---:B--2---:R-:W-:Y:S11]  /*7c140*/  HMMA.16816.F32.BF16 R28, R24.reuse, R30, R32 ;  /* 0x0000001e181c723c */ /* 0x044ff60000041820 */
[----:B------:R-:W-:Y:S04]  /*7c150*/  STL.64 [R1+0x1430], R36 ;  /* 0x0014302401007387 */ /* 0x000fe80000100a00 */
[----:B------:R0:W-:Y:S04]  /*7c160*/  STL.64 [R1+0x1438], R38 ;  /* 0x0014382601007387 */ /* 0x0001e80000100a00 */
[----:B0-----:R-:W4:Y:S01]  /*7c170*/  LDL.LU.64 R38, [R1+0x3390] ;  /* 0x0033900001267983 */ /* 0x001f220000300a00 */
[C---:B------:R-:W-:Y:S03]  /*7c180*/  HMMA.16816.F32.BF16 R16, R24.reuse, R18, R4 ;  /* 0x000000121810723c */ /* 0x040fe60000041804 */
[----:B------:R-:W2:Y:S04]  /*7c190*/  LDL.LU.64 R34, [R1+0x3388] ;  /* 0x0033880001227983 */ /* 0x000ea80000300a00 */
[----:B------:R-:W2:Y:S04]  /*7c1a0*/  LDL.LU.64 R32, [R1+0x3380] ;  /* 0x0033800001207983 */ /* 0x000ea80000300a00 */
[----:B------:R-:W-:Y:S04]  /*7c1b0*/  STL.64 [R1+0x1310], R28 ;  /* 0x0013101c01007387 */ /* 0x000fe80000100a00 */
[----:B------:R0:W-:Y:S04]  /*7c1c0*/  STL.64 [R1+0x1318], R30 ;  /* 0x0013181e01007387 */ /* 0x0001e80000100a00 */
[----:B0-----:R-:W2:Y:S04]  /*7c1d0*/  LDL.LU.64 R30, [R1+0x3378] ;  /* 0x00337800011e7983 */ /* 0x001ea80000300a00 */
[----:B------:R-:W2:Y:S04]  /*7c1e0*/  LDL.LU.64 R4, [R1+0x3370] ;  /* 0x0033700001047983 */ /* 0x000ea80000300a00 */
[----:B------:R0:W-:Y:S04]  /*7c1f0*/  STL.64 [R1+0x12f0], R16 ;  /* 0x0012f01001007387 */ /* 0x0001e80000100a00 */
[----:B------:R-:W-:Y:S04]  /*7c200*/  STL.64 [R1+0x12f8], R18 ;  /* 0x0012f81201007387 */ /* 0x000fe80000100a00 */
[----:B0-----:R-:W2:Y:S01]  /*7c210*/  LDL.LU.64 R16, [R1+0x3368] ;  /* 0x0033680001107983 */ /* 0x001ea20000300a00 */
[C---:B------:R-:W-:Y:S08]  /*7c220*/  HMMA.16816.F32.BF16 R20, R24.reuse, R22, R56 ;  /* 0x000000161814723c */ /* 0x040ff00000041838 */
[C---:B------:R-:W-:Y:S08]  /*7c230*/  HMMA.16816.F32.BF16 R48, R24.reuse, R50, R52 ;  /* 0x000000321830723c */ /* 0x040ff00000041834 */
[----:B---3--:R-:W-:Y:S01]  /*7c240*/  HMMA.16816.F32.BF16 R8, R24, R10, R12 ;  /* 0x0000000a1808723c */ /* 0x008fe2000004180c */
[----:B------:R-:W3:Y:S04]  /*7c250*/  LDL.LU.64 R14, [R1+0x3360] ;  /* 0x00336000010e7983 */ /* 0x000ee80000300a00 */
[----:B------:R-:W3:-:S14]  /*7c260*/  LDL.LU.64 R12, [R1+0x3358] ;  /* 0x00335800010c7983 */ /* 0x000edc0000300a00 */
[----:B------:R-:W-:Y:S04]  /*7c270*/  STL.64 [R1+0x12b0], R8 ;  /* 0x0012b00801007387 */ /* 0x000fe80000100a00 */
[----:B------:R0:W-:Y:S04]  /*7c280*/  STL.64 [R1+0x12b8], R10 ;  /* 0x0012b80a01007387 */ /* 0x0001e80000100a00 */
[----:B0-----:R-:W3:Y:S04]  /*7c290*/  LDL.LU.64 R10, [R1+0x3350] ;  /* 0x00335000010a7983 */ /* 0x001ee80000300a00 */
[----:B------:R-:W3:Y:S04]  /*7c2a0*/  LDL.LU.64 R8, [R1+0x3348] ;  /* 0x0033480001087983 */ /* 0x000ee80000300a00 */
[----:B------:R-:W-:Y:S04]  /*7c2b0*/  STL.64 [R1+0x1280], R20 ;  /* 0x0012801401007387 */ /* 0x000fe80000100a00 */
[----:B------:R2:W-:Y:S01]  /*7c2c0*/  STL.64 [R1+0x1288], R22 ;  /* 0x0012881601007387 */ /* 0x0005e20000100a00 */
[C---:B----4-:R-:W-:Y:S03]  /*7c2d0*/  HMMA.16816.F32.BF16 R36, R24.reuse, R38, R40 ;  /* 0x000000261824723c */ /* 0x050fe60000041828 */
[----:B------:R-:W-:Y:S04]  /*7c2e0*/  STL.64 [R1+0x1260], R48 ;  /* 0x0012603001007387 */ /* 0x000fe80000100a00 */
[----:B------:R-:W-:Y:S01]  /*7c2f0*/  STL.64 [R1+0x1268], R50 ;  /* 0x0012683201007387 */ /* 0x000fe20000100a00 */
[----:B--2---:R-:W-:Y:S11]  /*7c300*/  HMMA.16816.F32.BF16 R20, R24, R30, R32 ;  /* 0x0000001e1814723c */ /* 0x004ff60000041820 */
[----:B------:R0:W-:Y:S04]  /*7c310*/  STL.64 [R1+0x1240], R36 ;  /* 0x0012402401007387 */ /* 0x0001e80000100a00 */
[----:B------:R1:W-:Y:S01]  /*7c320*/  STL.64 [R1+0x1248], R38 ;  /* 0x0012482601007387 */ /* 0x0003e20000100a00 */
[----:B------:R-:W-:-:S02]  /*7c330*/  IMAD.MOV.U32 R6, RZ, RZ, R17 ;  /* 0x000000ffff067224 */ /* 0x000fc400078e0011 */
[----:B------:R-:W-:Y:S01]  /*7c340*/  IMAD.MOV.U32 R7, RZ, RZ, R16 ;  /* 0x000000ffff077224 */ /* 0x000fe200078e0010 */
[----:B------:R-:W-:Y:S04]  /*7c350*/  STL.64 [R1+0x1220], R20 ;  /* 0x0012201401007387 */ /* 0x000fe80000100a00 */
[----:B------:R-:W-:Y:S04]  /*7c360*/  STL.64 [R1+0x1228], R22 ;  /* 0x0012281601007387 */ /* 0x000fe80000100a00 */
[----:B------:R-:W-:Y:S04]  /*7c370*/  STL.64 [R1+0x32b8], R6 ;  /* 0x0032b80601007387 */ /* 0x000fe80000100a00 */
[----:B------:R-:W2:Y:S04]  /*7c380*/  LDL.LU R28, [R1+0x5f0] ;  /* 0x0005f000011c7983 */ /* 0x000ea80000300800 */
[----:B------:R-:W2:Y:S04]  /*7c390*/  LDL.LU R29, [R1+0x5f4] ;  /* 0x0005f400011d7983 */ /* 0x000ea80000300800 */
[----:B------:R-:W4:Y:S04]  /*7c3a0*/  LDL.LU R30, [R1+0x5f8] ;  /* 0x0005f800011e7983 */ /* 0x000f280000300800 */
[----:B------:R-:W4:Y:S01]  /*7c3b0*/  LDL.LU R31, [R1+0x5fc] ;  /* 0x0005fc00011f7983 */ /* 0x000f220000300800 */
[----:B---3--:R-:W-:-:S02]  /*7c3c0*/  IMAD.MOV.U32 R34, RZ, RZ, R15 ;  /* 0x000000ffff227224 */ /* 0x008fc400078e000f */
[----:B------:R-:W-:Y:S01]  /*7c3d0*/  IMAD.MOV.U32 R35, RZ, RZ, R14 ;  /* 0x000000ffff237224 */ /* 0x000fe200078e000e */
[----:B----4-:R3:W-:Y:S04]  /*7c3e0*/  STL.64 [R1+0x32c8], R30 ;  /* 0x0032c81e01007387 */ /* 0x0107e80000100a00 */
[----:B--2---:R-:W-:Y:S04]  /*7c3f0*/  STL.64 [R1+0x32c0], R28 ;  /* 0x0032c01c01007387 */ /* 0x004fe80000100a00 */
        /* <DEDUP_REMOVED lines=9> */
[----:B------:R-:W-:Y:S04]  /*7c490*/  STL.64 [R1+0x32e8], R46 ;  /* 0x0032e82e01007387 */ /* 0x000fe80000100a00 */
[----:B------:R-:W2:Y:S04]  /*7c4a0*/  LDL.LU R52, [R1+0x610] ;  /* 0x0006100001347983 */ /* 0x000ea80000300800 */
[----:B------:R-:W2:Y:S04]  /*7c4b0*/  LDL.LU R53, [R1+0x614] ;  /* 0x0006140001357983 */ /* 0x000ea80000300800 */
[----:B------:R-:W4:Y:S04]  /*7c4c0*/  LDL.LU R54, [R1+0x618] ;  /* 0x0006180001367983 */ /* 0x000f280000300800 */
[----:B------:R-:W4:Y:S01]  /*7c4d0*/  LDL.LU R55, [R1+0x61c] ;  /* 0x00061c0001377983 */ /* 0x000f220000300800 */
[----:B------:R-:W-:-:S02]  /*7c4e0*/  IMAD.MOV.U32 R58, RZ, RZ, R10 ;  /* 0x000000ffff3a7224 */ /* 0x000fc400078e000a */
[----:B------:R-:W-:Y:S02]  /*7c4f0*/  IMAD.MOV.U32 R59, RZ, RZ, R5 ;  /* 0x000000ffff3b7224 */ /* 0x000fe400078e0005 */
[----:B---3--:R-:W-:Y:S02]  /*7c500*/  IMAD.MOV.U32 R30, RZ, RZ, R8 ;  /* 0x000000ffff1e7224 */ /* 0x008fe400078e0008 */
[----:B------:R-:W-:Y:S02]  /*7c510*/  IMAD.MOV.U32 R31, RZ, RZ, R2 ;  /* 0x000000ffff1f7224 */ /* 0x000fe400078e0002 */
[----:B------:R-:W-:Y:S02]  /*7c520*/  IMAD.MOV.U32 R42, RZ, RZ, R0 ;  /* 0x000000ffff2a7224 */ /* 0x000fe400078e0000 */
[----:B------:R-:W-:Y:S01]  /*7c530*/  IMAD.MOV.U32 R43, RZ, RZ, R61 ;  /* 0x000000ffff2b7224 */ /* 0x000fe200078e003d */
[----:B----4-:R-:W-:Y:S04]  /*7c540*/  STL.64 [R1+0x32f8], R54 ;  /* 0x0032f83601007387 */ /* 0x010fe80000100a00 */
[----:B--2---:R-:W-:Y:S04]  /*7c550*/  STL.64 [R1+0x32f0], R52 ;  /* 0x0032f03401007387 */ /* 0x004fe80000100a00 */
[----:B------:R-:W2:Y:S04]  /*7c560*/  LDL.LU R10, [R1+0x3344] ;  /* 0x00334400010a7983 */ /* 0x000ea80000300800 */
[----:B------:R-:W3:Y:S04]  /*7c570*/  LDL.LU R5, [R1+0x3340] ;  /* 0x0033400001057983 */ /* 0x000ee80000300800 */
[----:B------:R-:W-:Y:S04]  /*7c580*/  STL.64 [R1+0x3300], R58 ;  /* 0x0033003a01007387 */ /* 0x000fe80000100a00 */
[----:B------:R-:W4:Y:S04]  /*7c590*/  LDL.LU R8, [R1+0x333c] ;  /* 0x00333c0001087983 */ /* 0x000f280000300800 */
[----:B------:R-:W2:Y:S04]  /*7c5a0*/  LDL.LU R2, [R1+0x3338] ;  /* 0x0033380001027983 */ /* 0x000ea80000300800 */
[----:B------:R-:W-:Y:S04]  /*7c5b0*/  STL.64 [R1+0x3308], R30 ;  /* 0x0033081e01007387 */ /* 0x000fe80000100a00 */
[----:B------:R-:W2:Y:S04]  /*7c5c0*/  LDL.LU R0, [R1+0x3334] ;  /* 0x0033340001007983 */ /* 0x000ea80000300800 */
[----:B------:R0:W5:Y:S04]  /*7c5d0*/  LDL.LU R61, [R1+0x3330] ;  /* 0x00333000013d7983 */ /* 0x0001680000300800 */
[----:B------:R-:W-:Y:S04]  /*7c5e0*/  STL.64 [R1+0x3310], R42 ;  /* 0x0033102a01007387 */ /* 0x000fe80000100a00 */
[----:B------:R-:W2:Y:S04]  /*7c5f0*/  LDL.LU R48, [R1+0x650] ;  /* 0x0006500001307983 */ /* 0x000ea80000300800 */
[----:B------:R-:W2:Y:S04]  /*7c600*/  LDL.LU R49, [R1+0x654] ;  /* 0x0006540001317983 */ /* 0x000ea80000300800 */
[----:B------:R-:W2:Y:S04]  /*7c610*/  LDL.LU R50, [R1+0x658] ;  /* 0x0006580001327983 */ /* 0x000ea80000300800 */
[----:B------:R-:W2:Y:S04]  /*7c620*/  LDL.LU R51, [R1+0x65c] ;  /* 0x00065c0001337983 */ /* 0x000ea80000300800 */
[----:B--2---:R-:W-:Y:S04]  /*7c630*/  STL.64 [R1+0x3328], R50 ;  /* 0x0033283201007387 */ /* 0x004fe80000100a00 */
[----:B------:R1:W-:Y:S04]  /*7c640*/  STL.64 [R1+0x3320], R48 ;  /* 0x0033203001007387 */ /* 0x0003e80000100a00 */
        /* <DEDUP_REMOVED lines=16> */
[----:B----4-:R-:W-:Y:S01]  /*7c750*/  MOV R18, R8 ;  /* 0x0000000800127202 */ /* 0x010fe20000000f00 */
[----:B---3--:R-:W-:-:S02]  /*7c760*/  IMAD.MOV.U32 R19, RZ, RZ, R5 ;  /* 0x000000ffff137224 */ /* 0x008fc400078e0005 */
[----:B------:R-:W-:Y:S01]  /*7c770*/  IMAD.MOV.U32 R42, RZ, RZ, R10 ;  /* 0x000000ffff2a7224 */ /* 0x000fe200078e000a */
[----:B------:R-:W3:Y:S01]  /*7c780*/  LDL.LU R32, [R1+0x630] ;  /* 0x0006300001207983 */ /* 0x000ee20000300800 */
[----:B------:R-:W-:-:S03]  /*7c790*/  IMAD.MOV.U32 R43, RZ, RZ, R9 ;  /* 0x000000ffff2b7224 */ /* 0x000fc600078e0009 */
[----:B------:R-:W3:Y:S01]  /*7c7a0*/  LDL.LU R33, [R1+0x634] ;  /* 0x0006340001217983 */ /* 0x000ee20000300800 */
[----:B------:R-:W-:-:S03]  /*7c7b0*/  IMAD.MOV.U32 R14, RZ, RZ, R44 ;  /* 0x000000ffff0e7224 */ /* 0x000fc600078e002c */
[----:B------:R-:W3:Y:S01]  /*7c7c0*/  LDL.LU R34, [R1+0x638] ;  /* 0x0006380001227983 */ /* 0x000ee20000300800 */
[----:B------:R-:W-:-:S03]  /*7c7d0*/  IMAD.MOV.U32 R55, RZ, RZ, R45 ;  /* 0x000000ffff377224 */ /* 0x000fc600078e002d */
        /* <DEDUP_REMOVED lines=8> */
[----:B------:R-:W3:Y:S01]  /*7c860*/  LDL.LU R6, [R1+0x628] ;  /* 0x0006280001067983 */ /* 0x000ee20000300800 */
[----:B------:R-:W-:-:S03]  /*7c870*/  IMAD.MOV.U32 R15, RZ, RZ, R11 ;  /* 0x000000ffff0f7224 */ /* 0x000fc600078e000b */
[----:B------:R-:W3:Y:S04]  /*7c880*/  LDL.LU R7, [R1+0x62c] ;  /* 0x00062c0001077983 */ /* 0x000ee80000300800 */
[----:B------:R-:W3:Y:S04]  /*7c890*/  LDL.LU R8, [R1+0x5e0] ;  /* 0x0005e00001087983 */ /* 0x000ee80000300800 */
[----:B------:R-:W3:Y:S04]  /*7c8a0*/  LDL.LU R9, [R1+0x5e4] ;  /* 0x0005e40001097983 */ /* 0x000ee80000300800 */
[----:B------:R-:W3:Y:S04]  /*7c8b0*/  LDL.LU R10, [R1+0x5e8] ;  /* 0x0005e800010a7983 */ /* 0x000ee80000300800 */
[----:B------:R-:W3:Y:S01]  /*7c8c0*/  LDL.LU R11, [R1+0x5ec] ;  /* 0x0005ec00010b7983 */ /* 0x000ee20000300800 */
[----:B------:R-:W-:Y:S01]  /*7c8d0*/  IMAD.MOV.U32 R54, RZ, RZ, R60 ;  /* 0x000000ffff367224 */ /* 0x000fe200078e003c */
[C---:B--2---:R-:W-:Y:S02]  /*7c8e0*/  HMMA.16816.F32.BF16 R16, R24.reuse, R18, R48 ;  /* 0x000000121810723c */ /* 0x044fe40000041830 */
[----:B------:R-:W2:Y:S04]  /*7c8f0*/  LDL.LU.64 R50, [R1+0x3328] ;  /* 0x0033280001327983 */ /* 0x000ea80000300a00 */
[----:B------:R-:W2:Y:S02]  /*7c900*/  LDL.LU.64 R48, [R1+0x3320] ;  /* 0x0033200001307983 */ /* 0x000ea40000300a00 */
[----:B------:R-:W-:Y:S11]  /*7c910*/  HMMA.16816.F32.BF16 R40, R24, R42, R20 ;  /* 0x0000002a1828723c */ /* 0x000ff60000041814 */
[----:B------:R1:W-:Y:S04]  /*7c920*/  STL.64 [R1+0x1200], R16 ;  /* 0x0012001001007387 */ /* 0x0003e80000100a00 */
[----:B------:R0:W-:Y:S04]  /*7c930*/  STL.64 [R1+0x1208], R18 ;  /* 0x0012081201007387 */ /* 0x0001e80000100a00 */
[----:B-1----:R-:W2:Y:S04]  /*7c940*/  LDL.LU R16, [R1+0x5d0] ;  /* 0x0005d00001107983 */ /* 0x002ea80000300800 */
[----:B------:R-:W2:Y:S04]  /*7c950*/  LDL.LU R17, [R1+0x5d4] ;  /* 0x0005d40001117983 */ /* 0x000ea80000300800 */
[----:B0-----:R-:W2:Y:S01]  /*7c960*/  LDL.LU R18, [R1+0x5d8] ;  /* 0x0005d80001127983 */ /* 0x001ea20000300800 */
[----:B------:R-:W-:-:S03]  /*7c970*/  IMAD.MOV.U32 R21, RZ, RZ, R42 ;  /* 0x000000ffff157224 */ /* 0x000fc600078e002a */
[----:B------:R-:W2:Y:S04]  /*7c980*/  LDL.LU R19, [R1+0x5dc] ;  /* 0x0005dc0001137983 */ /* 0x000ea80000300800 */
[----:B------:R0:W5:Y:S04]  /*7c990*/  LDL.LU R23, [R1+0x3318] ;  /* 0x0033180001177983 */ /* 0x0001680000300800 */
[----:B------:R-:W-:Y:S04]  /*7c9a0*/  STL.64 [R1+0x11f0], R40 ;  /* 0x0011f02801007387 */ /* 0x000fe80000100a00 */
[----:B------:R1:W-:Y:S04]  /*7c9b0*/  STL.64 [R1+0x11f8], R42 ;  /* 0x0011f82a01007387 */ /* 0x0003e80000100a00 */
[----:B-1----:R-:W2:Y:S01]  /*7c9c0*/  LDL.LU.64 R42, [R1+0x3310] ;  /* 0x00331000012a7983 */ /* 0x002ea20000300a00 */
[C---:B------:R-:W-:Y:S03]  /*7c9d0*/  HMMA.16816.F32.BF16 R12, R24.reuse, R14, R28 ;  /* 0x0000000e180c723c */ /* 0x040fe6000004181c */
[----:B------:R-:W3:Y:S05]  /*7c9e0*/  LDL.LU.64 R30, [R1+0x3308] ;  /* 0x00330800011e7983 */ /* 0x000eea0000300a00 */
[----:B------:R-:W-:Y:S11]  /*7c9f0*/  HMMA.16816.F32.BF16 R52, R24, R54, R56 ;  /* 0x000000361834723c */ /* 0x000ff60000041838 */
[----:B------:R1:W-:Y:S04]  /*7ca00*/  STL.64 [R1+0x11e0], R12 ;  /* 0x0011e00c01007387 */ /* 0x0003e80000100a00 */
[----:B------:R0:W-:Y:S04]  /*7ca10*/  STL.64 [R1+0x11e8], R14 ;  /* 0x0011e80e01007387 */ /* 0x0001e80000100a00 */
[----:B-1----:R-:W3:Y:S04]  /*7ca20*/  LDL.LU R12, [R1+0x5c0] ;  /* 0x0005c000010c7983 */ /* 0x002ee80000300800 */
[----:B------:R-:W3:Y:S04]  /*7ca30*/  LDL.LU R13, [R1+0x5c4] ;  /* 0x0005c400010d7983 */ /* 0x000ee80000300800 */
[----:B0-----:R-:W3:Y:S04]  /*7ca40*/  LDL.LU R14, [R1+0x5c8] ;  /* 0x0005c800010e7983 */ /* 0x001ee80000300800 */
[----:B------:R-:W3:Y:S04]  /*7ca50*/  LDL.LU R15, [R1+0x5cc] ;  /* 0x0005cc00010f7983 */ /* 0x000ee80000300800 */
[----:B------:R-:W3:Y:S01]  /*7ca60*/  LDL.LU.64 R58, [R1+0x3300] ;  /* 0x00330000013a7983 */ /* 0x000ee20000300a00 */
[----:B------:R-:W-:-:S03]  /*7ca70*/  IMAD.MOV.U32 R39, RZ, RZ, R3 ;  /* 0x000000ffff277224 */ /* 0x000fc600078e0003 */
[----:B------:R-:W-:Y:S04]  /*7ca80*/  STL.64 [R1+0x11d0], R52 ;  /* 0x0011d03401007387 */ /* 0x000fe80000100a00 */
[----:B----4-:R-:W-:Y:S01]  /*7ca90*/  HMMA.16816.F32.BF16 R36, R24, R38, R44 ;  /* 0x000000261824723c */ /* 0x010fe2000004182c */
[----:B------:R0:W-:Y:S01]  /*7caa0*/  STL.64 [R1+0x11d8], R54 ;  /* 0x0011d83601007387 */ /* 0x0001e20000100a00 */
[----:B------:R-:W-:-:S03]  /*7cab0*/  IMAD.MOV.U32 R20, RZ, RZ, R40 ;  /* 0x000000ffff147224 */ /* 0x000fc600078e0028 */
[----:B0-----:R-:W4:Y:S04]  /*7cac0*/  LDL.LU.64 R54, [R1+0x32f8] ;  /* 0x0032f80001367983 */ /* 0x001f280000300a00 */
[----:B------:R-:W4:Y:S04]  /*7cad0*/  LDL.LU.64 R52, [R1+0x32f0] ;  /* 0x0032f00001347983 */ /* 0x000f280000300a00 */
[----:B------:R-:W4:Y:S06]  /*7cae0*/  LDL.LU R40, [R1+0x5b0] ;  /* 0x0005b00001287983 */ /* 0x000f2c0000300800 */
[----:B------:R-:W-:Y:S01]  /*7caf0*/  IMAD.MOV.U32 R22, RZ, RZ, R37 ;  /* 0x000000ffff167224 */ /* 0x000fe200078e0025 */
[C---:B--2---:R-:W-:Y:S08]  /*7cb00*/  HMMA.16816.F32.BF16 R48, R24.reuse, R42, R48 ;  /* 0x0000002a1830723c */ /* 0x044ff00000041830 */
[C---:B---3--:R-:W-:Y:S11]  /*7cb10*/  HMMA.16816.F32.BF16 R28, R24.reuse, R30, R32 ;  /* 0x0000001e181c723c */ /* 0x048ff60000041820 */
        /* <DEDUP_REMOVED lines=10> */
[----:B------:R-:W-:Y:S04]  /*7cbc0*/  STL.64 [R1+0x11b0], R36 ;  /* 0x0011b02401007387 */ /* 0x000fe80000100a00 */
[----:B------:R0:W-:Y:S01]  /*7cbd0*/  STL.64 [R1+0x11b8], R38 ;  /* 0x0011b82601007387 */ /* 0x0001e20000100a00 */
[C---:B------:R-:W-:Y:S03]  /*7cbe0*/  HMMA.16816.F32.BF16 R56, R24.reuse, R58, R4 ;  /* 0x0000003a1838723c */ /* 0x040fe60000041804 */
        /* <DEDUP_REMOVED lines=10> */
[----:B0-----:R-:W3:Y:S04]  /*7cc90*/  LDL.LU.64 R58, [R1+0x32b0] ;  /* 0x0032b000013a7983 */ /* 0x001ee80000300a00 */
[----:B------:R0:W5:Y:S01]  /*7cca0*/  LDL.LU.64 R56, [R1+0x32a8] ;  /* 0x0032a80001387983 */ /* 0x0001620000300a00 */
[C---:B----4-:R-:W-:Y:S03]  /*7ccb0*/  HMMA.16816.F32.BF16 R44, R24.reuse, R46, R52 ;  /* 0x0000002e182c723c */ /* 0x050fe60000041834 */
[----:B------:R-:W4:Y:S04]  /*7ccc0*/  LDL.LU.64 R54, [R1+0x32a0] ;  /* 0x0032a00001367983 */ /* 0x000f280000300a00 */
[----:B------:R0:W5:Y:S01]  /*7ccd0*/  LDL.LU R53, [R1+0x3298] ;  /* 0x0032980001357983 */ /* 0x0001620000300800 */
[C---:B--2---:R-:W-:Y:S11]  /*7cce0*/  HMMA.16816.F32.BF16 R32, R24.reuse, R34, R36 ;  /* 0x000000221820723c */ /* 0x044ff60000041824 */
[----:B------:R-:W-:Y:S04]  /*7ccf0*/  STL.64 [R1+0x1180], R44 ;  /* 0x0011802c01007387 */ /* 0x000fe80000100a00 */
[----:B------:R1:W-:Y:S04]  /*7cd00*/  STL.64 [R1+0x1188], R46 ;  /* 0x0011882e01007387 */ /* 0x0003e80000100a00 */
[----:B-1----:R-:W2:Y:S04]  /*7cd10*/  LDL.LU.64 R46, [R1+0x3290] ;  /* 0x00329000012e7983 */ /* 0x002ea80000300a00 */
[----:B------:R-:W2:Y:S01]  /*7cd20*/  LDL.LU.64 R38, [R1+0x3288] ;  /* 0x0032880001267983 */ /* 0x000ea20000300a00 */
[C---:B---3--:R-:W-:Y:S03]  /*7cd30*/  HMMA.16816.F32.BF16 R4, R24.reuse, R6, R28 ;  /* 0x000000061804723c */ /* 0x048fe6000004181c */
[----:B------:R-:W-:Y:S04]  /*7cd40*/  STL.64 [R1+0x1170], R32 ;  /* 0x0011702001007387 */ /* 0x000fe80000100a00 */
[----:B------:R1:W-:Y:S04]  /*7cd50*/  STL.64 [R1+0x1178], R34 ;  /* 0x0011782201007387 */ /* 0x0003e80000100a00 */
[----:B-1----:R-:W3:Y:S04]  /*7cd60*/  LDL.LU.64 R34, [R1+0x3280] ;  /* 0x0032800001227983 */ /* 0x002ee80000300a00 */
[----:B------:R0:W5:Y:S04]  /*7cd70*/  LDL.LU.64 R32, [R1+0x3278] ;  /* 0x0032780001207983 */ /* 0x0001680000300a00 */
[----:B------:R-:W4:Y:S04]  /*7cd80*/  LDL.LU.64 R30, [R1+0x3270] ;  /* 0x00327000011e7983 */ /* 0x000f280000300a00 */
[----:B------:R-:W-:Y:S04]  /*7cd90*/  STL.64 [R1+0x1160], R4 ;  /* 0x0011600401007387 */ /* 0x000fe80000100a00 */
[----:B------:R1:W-:Y:S04]  /*7cda0*/  STL.64 [R1+0x1168], R6 ;  /* 0x0011680601007387 */ /* 0x0003e80000100a00 */
[----:B-1----:R-:W4:Y:S01]  /*7cdb0*/  LDL.LU.64 R6, [R1+0x3268] ;  /* 0x0032680001067983 */ /* 0x002f220000300a00 */
[C---:B--2---:R-:W-:Y:S08]  /*7cdc0*/  HMMA.16816.F32.BF16 R36, R24.reuse, R38, R40 ;  /* 0x000000261824723c */ /* 0x044ff00000041828 */
[C---:B---3--:R-:W-:Y:S08]  /*7cdd0*/  HMMA.16816.F32.BF16 R12, R24.reuse, R34, R12 ;  /* 0x00000022180c723c */ /* 0x048ff0000004180c */
[C---:B----4-:R-:W-:Y:S08]  /*7cde0*/  HMMA.16816.F32.BF16 R28, R24.reuse, R30, R16 ;  /* 0x0000001e181c723c */ /* 0x050ff00000041810 */
[----:B------:R-:W-:Y:S01]  /*7cdf0*/  HMMA.16816.F32.BF16 R4, R24, R6, R8 ;  /* 0x000000061804723c */ /* 0x000fe20000041808 */
[----:B------:R-:W2:Y:S02]  /*7ce00*/  LDL.LU R8, [R1+0x580] ;  /* 0x0005800001087983 */ /* 0x000ea40000300800 */
[----:B------:R-:W-:-:S15]  /*7ce10*/  IMAD.MOV.U32 R34, RZ, RZ, R13 ;  /* 0x000000ffff227224 */ /* 0x000fde00078e000d */
[----:B------:R-:W-:Y:S01]  /*7ce20*/  NOP ;  /* 0x0000000000007918 */ /* 0x000fe20000000000 */
[----:B------:R1:W-:Y:S04]  /*7ce30*/  STL.64 [R1+0x1150], R4 ;  /* 0x0011500401007387 */ /* 0x0003e80000100a00 */
[----:B------:R-:W-:Y:S04]  /*7ce40*/  STL.64 [R1+0x1158], R6 ;  /* 0x0011580601007387 */ /* 0x000fe80000100a00 */
[----:B------:R-:W2:Y:S04]  /*7ce50*/  LDL.LU R9, [R1+0x584] ;  /* 0x0005840001097983 */ /* 0x000ea80000300800 */
[----:B------:R-:W2:Y:S04]  /*7ce60*/  LDL.LU R10, [R1+0x588] ;  /* 0x00058800010a7983 */ /* 0x000ea80000300800 */
[----:B------:R-:W2:Y:S04]  /*7ce70*/  LDL.LU R11, [R1+0x58c] ;  /* 0x00058c00010b7983 */ /* 0x000ea80000300800 */
[----:B-1----:R-:W3:Y:S04]  /*7ce80*/  LDL.LU.64 R4, [R1+0x19f0] ;  /* 0x0019f00001047983 */ /* 0x002ee80000300a00 */
[----:B------:R-:W4:Y:S04]  /*7ce90*/  LDL.LU R16, [R1+0x570] ;  /* 0x0005700001107983 */ /* 0x000f280000300800 */
[----:B------:R-:W-:Y:S04]  /*7cea0*/  STL.64 [R1+0x170], R28 ;  /* 0x0001701c01007387 */ /* 0x000fe80000100a00 */
[----:B------:R1:W-:Y:S04]  /*7ceb0*/  STL.64 [R1+0x178], R30 ;  /* 0x0001781e01007387 */ /* 0x0003e80000100a00 */
[----:B------:R-:W4:Y:S04]  /*7cec0*/  LDL.LU R17, [R1+0x574] ;  /* 0x0005740001117983 */ /* 0x000f280000300800 */
[----:B------:R-:W4:Y:S04]  /*7ced0*/  LDL.LU R18, [R1+0x578] ;  /* 0x0005780001127983 */ /* 0x000f280000300800 */
[----:B------:R-:W4:Y:S01]  /*7cee0*/  LDL.LU R19, [R1+0x57c] ;  /* 0x00057c0001137983 */ /* 0x000f220000300800 */
[C---:B------:R-:W-:Y:S01]  /*7cef0*/  HMMA.16816.F32.BF16 R44, R24.reuse, R46, R48 ;  /* 0x0000002e182c723c */ /* 0x040fe20000041830 */
[----:B-1----:R-:W1:Y:S02]  /*7cf00*/  LDC R31, c[0x0][0x3a8] ;  /* 0x0000ea00ff1f7b82 */ /* 0x002e640000000800 */
[----:B------:R-:W2:Y:S04]  /*7cf10*/  LDL.LU.64 R6, [R1+0x19e0] ;  /* 0x0019e00001067983 */ /* 0x000ea80000300a00 */
[----:B------:R-:W2:Y:S04]  /*7cf20*/  LDL.LU R30, [R1+0x1a18] ;  /* 0x001a1800011e7983 */ /* 0x000ea80000300800 */
[----:B------:R0:W-:Y:S04]  /*7cf30*/  STL.64 [R1+0x160], R12 ;  /* 0x0001600c01007387 */ /* 0x0001e80000100a00 */
[----:B------:R0:W-:Y:S04]  /*7cf40*/  STL.64 [R1+0x168], R14 ;  /* 0x0001680e01007387 */ /* 0x0001e80000100a00 */
[----:B0-----:R-:W2:Y:S04]  /*7cf50*/  LDL.LU R12, [R1+0x180] ;  /* 0x00018000010c7983 */ /* 0x001ea80000300800 */
[----:B------:R-:W2:Y:S04]  /*7cf60*/  LDL.LU R13, [R1+0x184] ;  /* 0x00018400010d7983 */ /* 0x000ea80000300800 */
[----:B------:R-:W2:Y:S04]  /*7cf70*/  LDL.LU R14, [R1+0x188] ;  /* 0x00018800010e7983 */ /* 0x000ea80000300800 */
[----:B------:R-:W2:Y:S04]  /*7cf80*/  LDL.LU R15, [R1+0x18c] ;  /* 0x00018c00010f7983 */ /* 0x000ea80000300800 */
[----:B------:R-:W2:Y:S04]  /*7cf90*/  LDL.LU.64 R42, [R1+0x3260] ;  /* 0x00326000012a7983 */ /* 0x000ea80000300a00 */
[----:B------:R0:W5:Y:S04]  /*7cfa0*/  LDL.LU.64 R40, [R1+0x3258] ;  /* 0x0032580001287983 */ /* 0x0001680000300a00 */
[----:B------:R0:W-:Y:S04]  /*7cfb0*/  STL.64 [R1+0x150], R36 ;  /* 0x0001502401007387 */ /* 0x0001e80000100a00 */
[----:B------:R1:W-:Y:S04]  /*7cfc0*/  STL.64 [R1+0x158], R38 ;  /* 0x0001582601007387 */ /* 0x0003e80000100a00 */
[----:B0-----:R-:W2:Y:S04]  /*7cfd0*/  LDL.LU R36, [R1+0x5a0] ;  /* 0x0005a00001247983 */ /* 0x001ea80000300800 */
[----:B------:R-:W2:Y:S04]  /*7cfe0*/  LDL.LU R37, [R1+0x5a4] ;  /* 0x0005a40001257983 */ /* 0x000ea80000300800 */
[----:B-1----:R-:W2:Y:S04]  /*7cff0*/  LDL.LU R38, [R1+0x5a8] ;  /* 0x0005a80001267983 */ /* 0x002ea80000300800 */
[----:B------:R-:W2:Y:S02]  /*7d000*/  LDL.LU R39, [R1+0x5ac] ;  /* 0x0005ac0001277983 */ /* 0x000ea40000300800 */
[----:B--2---:R-:W-:-:S15]  /*7d010*/  HMMA.16816.F32.BF16 R36, R24, R42, R36 ;  /* 0x0000002a1824723c */ /* 0x004fde0000041824 */
[----:B------:R-:W-:-:S04]  /*7d020*/  NOP ;  /* 0x0000000000007918 */ /* 0x000fc80000000000 */
[----:B------:R-:W-:Y:S04]  /*7d030*/  STL.64 [R1+0x140], R36 ;  /* 0x0001402401007387 */ /* 0x000fe80000100a00 */
[----:B------:R0:W-:Y:S04]  /*7d040*/  STL.64 [R1+0x148], R38 ;  /* 0x0001482601007387 */ /* 0x0001e80000100a00 */
[----:B------:R-:W2:Y:S01]  /*7d050*/  LDL.LU.64 R50, [R1+0x3250] ;  /* 0x0032500001327983 */ /* 0x000ea20000300a00 */
[----:B----4-:R-:W-:Y:S03]  /*7d060*/  HMMA.16816.F32.BF16 R16, R24, R54, R16 ;  /* 0x000000361810723c */ /* 0x010fe60000041810 */
[----:B------:R4:W5:Y:S04]  /*7d070*/  LDL.LU.64 R48, [R1+0x3248] ;  /* 0x0032480001307983 */ /* 0x0009680000300a00 */
[----:B------:R-:W3:Y:S04]  /*7d080*/  LDL.LU R28, [R1+0x2ebc] ;  /* 0x002ebc00011c7983 */ /* 0x000ee80000300800 */
[----:B------:R-:W3:Y:S04]  /*7d090*/  LDL.LU R29, [R1+0x2eb4] ;  /* 0x002eb400011d7983 */ /* 0x000ee80000300800 */
[----:B------:R1:W-:Y:S04]  /*7d0a0*/  STL.64 [R1+0x1110], R44 ;  /* 0x0011102c01007387 */ /* 0x0003e80000100a00 */
[----:B------:R-:W-:Y:S01]  /*7d0b0*/  STL.64 [R1+0x1118], R46 ;  /* 0x0011182e01007387 */ /* 0x000fe20000100a00 */
[----:B0-----:R-:W-:-:S03]  /*7d0c0*/  IMAD.MOV.U32 R38, RZ, RZ, R37 ;  /* 0x000000ffff267224 */ /* 0x001fc600078e0025 */
[----:B------:R-:W3:Y:S04]  /*7d0d0*/  LDL.LU R3, [R1+0x2eac] ;  /* 0x002eac0001037983 */ /* 0x000ee80000300800 */
[----:B------:R-:W3:Y:S04]  /*7d0e0*/  LDL.LU R52, [R1+0x2ea4] ;  /* 0x002ea40001347983 */ /* 0x000ee80000300800 */
[----:B-1----:R-:W3:Y:S04]  /*7d0f0*/  LDL.LU R45, [R1+0x2e9c] ;  /* 0x002e9c00012d7983 */ /* 0x002ee80000300800 */
[----:B------:R-:W3:Y:S04]  /*7d100*/  LDL.LU R44, [R1+0x2e94] ;  /* 0x002e9400012c7983 */ /* 0x000ee80000300800 */
[----:B------:R-:W3:Y:S04]  /*7d110*/  LDL.LU R37, [R1+0x2eb8] ;  /* 0x002eb80001257983 */ /* 0x000ee80000300800 */
[----:B------:R-:W3:Y:S01]  /*7d120*/  LDL.LU R60, [R1+0x2e8c] ;  /* 0x002e8c00013c7983 */ /* 0x000ee20000300800 */
[----:B--2---:R-:W-:-:S15]  /*7d130*/  HMMA.16816.F32.BF16 R8, R24, R50, R8 ;  /* 0x000000321808723c */ /* 0x004fde0000041808 */
[----:B------:R-:W-:-:S04]  /*7d140*/  NOP ;  /* 0x0000000000007918 */ /* 0x000fc80000000000 */
[----:B------:R-:W-:Y:S04]  /*7d150*/  STL.64 [R1+0x1120], R8 ;  /* 0x0011200801007387 */ /* 0x000fe80000100a00 */
[----:B------:R-:W-:Y:S04]  /*7d160*/  STL.64 [R1+0x1128], R10 ;  /* 0x0011280a01007387 */ /* 0x000fe80000100a00 */
[----:B------:R-:W2:Y:S04]  /*7d170*/  LDL.LU.64 R50, [R1+0xfc8] ;  /* 0x000fc80001327983 */ /* 0x000ea80000300a00 */
[----:B------:R-:W4:Y:S04]  /*7d180*/  LDL.LU R36, [R1+0x2eb0] ;  /* 0x002eb00001247983 */ /* 0x000f280000300800 */
[----:B------:R-:W-:Y:S04]  /*7d190*/  STL.64 [R1+0x1130], R16 ;  /* 0x0011301001007387 */ /* 0x000fe80000100a00 */
[----:B------:R0:W-:Y:S04]  /*7d1a0*/  STL.64 [R1+0x1138], R18 ;  /* 0x0011381201007387 */ /* 0x0001e80000100a00 */
[----:B0-----:R0:W5:Y:S04]  /*7d1b0*/  LDL.LU.64 R18, [R1+0x3240] ;  /* 0x0032400001127983 */ /* 0x0011680000300a00 */
[----:B------:R0:W5:Y:S04]  /*7d1c0*/  LDL.LU.64 R16, [R1+0x3238] ;  /* 0x0032380001107983 */ /* 0x0001680000300a00 */
[----:B------:R-:W4:Y:S01]  /*7d1d0*/  LDL.LU.64 R54, [R1+0x19e8] ;  /* 0x0019e80001367983 */ /* 0x000f220000300a00 */
[----:B------:R-:W-:Y:S01]  /*7d1e0*/  IMAD.SHL.U32 R31, R31, 0x40, RZ ;  /* 0x000000401f1f7824 */ /* 0x000fe200078e00ff */
[----:B------:R-:W-:Y:S03]  /*7d1f0*/  HMMA.16816.F32.BF16 R12, R24, R58, R12 ;  /* 0x0000003a180c723c */ /* 0x000fe6000004180c */
[----:B------:R-:W-:-:S02]  /*7d200*/  IMAD.SHL.U32 R31, R31, 0x2, RZ ;  /* 0x000000021f1f7824 */ /* 0x000fc400078e00ff */
[----:B------:R-:W-:-:S03]  /*7d210*/  IMAD.MOV.U32 R46, RZ, RZ, R11 ;  /* 0x000000ffff2e7224 */ /* 0x000fc600078e000b */
[-C--:B---3--:R-:W-:Y:S01]  /*7d220*/  IADD3 R11, P0, PT, R4, R31.reuse, RZ ;  /* 0x0000001f040b7210 */ /* 0x088fe20007f1e0ff */
[----:B------:R-:W-:Y:S02]  /*7d230*/  IMAD.MOV.U32 R42, RZ, RZ, R39 ;  /* 0x000000ffff2a7224 */ /* 0x000fe400078e0027 */
[----:B------:R-:W-:Y:S02]  /*7d240*/  IMAD.MOV.U32 R39, RZ, RZ, R9 ;  /* 0x000000ffff277224 */ /* 0x000fe400078e0009 */
[--C-:B------:R-:W-:Y:S01]  /*7d250*/  IMAD.X R4, R5, 0x1, R2.reuse, P0 ;  /* 0x0000000105047824 */ /* 0x100fe200000e0602 */
[----:B------:R-:W-:Y:S01]  /*7d260*/  IADD3 R9, P0, PT, R6, R31, RZ ;  /* 0x0000001f06097210 */ /* 0x000fe20007f1e0ff */
[----:B------:R-:W-:Y:S02]  /*7d270*/  VIADD R30, R30, 0x1 ;  /* 0x000000011e1e7836 */ /* 0x000fe40000000000 */
[----:B------:R-:W-:Y:S02]  /*7d280*/  IMAD.MOV.U32 R26, RZ, RZ, R11 ;  /* 0x000000ffff1a7224 */ /* 0x000fe400078e000b */
[----:B------:R-:W-:Y:S01]  /*7d290*/  IMAD.X R6, R7, 0x1, R2, P0 ;  /* 0x0000000107067824 */ /* 0x000fe200000e0602 */
[----:B------:R-:W-:Y:S01]  /*7d2a0*/  STL.64 [R1+0x1140], R12 ;  /* 0x0011400c01007387 */ /* 0x000fe20000100a00 */
[----:B------:R-:W-:-:S02]  /*7d2b0*/  IMAD.MOV.U32 R27, RZ, RZ, R4 ;  /* 0x000000ffff1b7224 */ /* 0x000fc400078e0004 */
[----:B------:R-:W-:Y:S01]  /*7d2c0*/  IMAD.MOV.U32 R25, RZ, RZ, R15 ;  /* 0x000000ffff197224 */ /* 0x000fe200078e000f */
[----:B------:R1:W-:Y:S01]  /*7d2d0*/  STL.64 [R1+0x1148], R14 ;  /* 0x0011480e01007387 */ /* 0x0003e20000100a00 */
[----:B------:R-:W-:Y:S01]  /*7d2e0*/  IMAD.MOV.U32 R24, RZ, RZ, R13 ;  /* 0x000000ffff187224 */ /* 0x000fe200078e000d */
[-C--:B------:R-:W-:Y:S02]  /*7d2f0*/  IADD3 R28, P6, PT, R28, R31.reuse, RZ ;  /* 0x0000001f1c1c7210 */ /* 0x080fe40007fde0ff */
[-C--:B------:R-:W-:Y:S01]  /*7d300*/  IADD3 R52, P3, PT, R52, R31.reuse, RZ ;  /* 0x0000001f34347210 */ /* 0x080fe20007f7e0ff */
[----:B-1----:R0:W5:Y:S04]  /*7d310*/  LDL.LU.64 R14, [R1+0x3230] ;  /* 0x00323000010e7983 */ /* 0x0021680000300a00 */
[----:B------:R0:W5:Y:S04]  /*7d320*/  LDL.LU.64 R12, [R1+0x3228] ;  /* 0x00322800010c7983 */ /* 0x0001680000300a00 */
[----:B------:R-:W-:Y:S04]  /*7d330*/  STL [R1+0x1a18], R30 ;  /* 0x001a181e01007387 */ /* 0x000fe80000100800 */
[----:B------:R-:W-:Y:S01]  /*7d340*/  STL.64 [R1+0x19f0], R26 ;  /* 0x0019f01a01007387 */ /* 0x000fe20000100a00 */
[----:B--2---:R-:W-:-:S05]  /*7d350*/  IADD3 R10, P2, PT, R50, R31, RZ ;  /* 0x0000001f320a7210 */ /* 0x004fca0007f5e0ff */
[----:B------:R-:W-:Y:S01]  /*7d360*/  IMAD.X R7, R51, 0x1, R2, P2 ;  /* 0x0000000133077824 */ /* 0x000fe200010e0602 */
[-C--:B------:R-:W-:Y:S02]  /*7d370*/  IADD3 R3, P2, PT, R3, R31.reuse, RZ ;  /* 0x0000001f03037210 */ /* 0x080fe40007f5e0ff */
[----:B----4-:R-:W-:-:S04]  /*7d380*/  IADD3 R8, P1, PT, R54, R31, RZ ;  /* 0x0000001f36087210 */ /* 0x010fc80007f3e0ff */
[----:B------:R-:W-:Y:S01]  /*7d390*/  MOV R4, R8 ;  /* 0x0000000800047202 */ /* 0x000fe20000000f00 */
[----:B------:R-:W-:Y:S01]  /*7d3a0*/  IMAD.X R5, R55, 0x1, R2, P1 ;  /* 0x0000000137057824 */ /* 0x000fe200008e0602 */
[----:B------:R-:W-:-:S04]  /*7d3b0*/  IADD3 R29, P1, PT, R29, R31, RZ ;  /* 0x0000001f1d1d7210 */ /* 0x000fc80007f3e0ff */
[----:B------:R-:W-:Y:S04]  /*7d3c0*/  STL.64 [R1+0x19e8], R4 ;  /* 0x0019e80401007387 */ /* 0x000fe80000100a00 */
[----:B------:R1:W-:Y:S04]  /*7d3d0*/  STL [R1+0x2eac], R3 ;  /* 0x002eac0301007387 */ /* 0x0003e80000100800 */
[----:B------:R-:W-:Y:S04]  /*7d3e0*/  STL [R1+0x2ebc], R28 ;  /* 0x002ebc1c01007387 */ /* 0x000fe80000100800 */
[----:B-1----:R-:W2:Y:S04]  /*7d3f0*/  LDL.LU R3, [R1+0x2e84] ;  /* 0x002e840001037983 */ /* 0x002ea80000300800 */
[----:B------:R-:W-:Y:S04]  /*7d400*/  STL [R1+0x2eb4], R29 ;  /* 0x002eb41d01007387 */ /* 0x000fe80000100800 */
[----:B------:R1:W-:Y:S04]  /*7d410*/  STL [R1+0x2ea4], R52 ;  /* 0x002ea43401007387 */ /* 0x0003e80000100800 */
[----:B-1----:R-:W3:Y:S01]  /*7d420*/  LDL.LU R52, [R1+0x2ea8] ;  /* 0x002ea80001347983 */ /* 0x002ee20000300800 */
[----:B------:R-:W-:-:S02]  /*7d430*/  IADD3 R45, P4, PT, R45, R31, RZ ;  /* 0x0000001f2d2d7210 */ /* 0x000fc40007f9e0ff */
[----:B------:R-:W-:-:S03]  /*7d440*/  IADD3 R44, P5, PT, R44, R31, RZ ;  /* 0x0000001f2c2c7210 */ /* 0x000fc60007fbe0ff */
[----:B------:R1:W-:Y:S01]  /*7d450*/  STL [R1+0x2e9c], R45 ;  /* 0x002e9c2d01007387 */ /* 0x0003e20000100800 */
[--C-:B------:R-:W-:Y:S01]  /*7d460*/  IMAD.X R37, R37, 0x1, R2.reuse, P6 ;  /* 0x0000000125257824 */ /* 0x100fe200030e0602 */
[----:B------:R-:W-:Y:S02]  /*7d470*/  IADD3 R60, P6, PT, R60, R31, RZ ;  /* 0x0000001f3c3c7210 */ /* 0x000fe40007fde0ff */
[----:B-1----:R-:W4:Y:S04]  /*7d480*/  LDL.LU R45, [R1+0x2e7c] ;  /* 0x002e7c00012d7983 */ /* 0x002f280000300800 */
[----:B------:R1:W-:Y:S04]  /*7d490*/  STL [R1+0x2e94], R44 ;  /* 0x002e942c01007387 */ /* 0x0003e80000100800 */
[----:B-1----:R-:W4:Y:S04]  /*7d4a0*/  LDL.LU R44, [R1+0x2ea0] ;  /* 0x002ea000012c7983 */ /* 0x002f280000300800 */
[----:B------:R1:W-:Y:S04]  /*7d4b0*/  STL [R1+0x2eb8], R37 ;  /* 0x002eb82501007387 */ /* 0x0003e80000100800 */
[----:B-1----:R-:W4:Y:S04]  /*7d4c0*/  LDL.LU R37, [R1+0x2e74] ;  /* 0x002e740001257983 */ /* 0x002f280000300800 */
[----:B------:R1:W-:Y:S04]  /*7d4d0*/  STL [R1+0x2e8c], R60 ;  /* 0x002e8c3c01007387 */ /* 0x0003e80000100800 */
[----:B-1----:R-:W4:Y:S01]  /*7d4e0*/  LDL.LU R60, [R1+0x2e98] ;  /* 0x002e9800013c7983 */ /* 0x002f220000300800 */
[----:B------:R-:W-:-:S03]  /*7d4f0*/  IMAD.X R36, R36, 0x1, R2, P1 ;  /* 0x0000000124247824 */ /* 0x000fc600008e0602 */
[----:B------:R-:W4:Y:S04]  /*7d500*/  LDL.LU R8, [R1+0x2e6c] ;  /* 0x002e6c0001087983 */ /* 0x000f280000300800 */
[----:B------:R-:W4:Y:S04]  /*7d510*/  LDL.LU R5, [R1+0x2e90] ;  /* 0x002e900001057983 */ /* 0x000f280000300800 */
[----:B------:R-:W4:Y:S04]  /*7d520*/  LDL.LU R11, [R1+0x2e64] ;  /* 0x002e6400010b7983 */ /* 0x000f280000300800 */
[----:B------:R1:W-:Y:S04]  /*7d530*/  STL [R1+0x2eb0], R36 ;  /* 0x002eb02401007387 */ /* 0x0003e80000100800 */
        /* <DEDUP_REMOVED lines=8> */
[----:B------:R-:W-:-:S03]  /*7d5c0*/  ISETP.NE.U32.AND P0, PT, R30, UR6, PT ;  /* 0x000000061e007c0c */ /* 0x000fc6000bf05070 */
[----:B------:R-:W4:Y:S04]  /*7d5d0*/  LDL.LU R51, [R1+0x2e68] ;  /* 0x002e680001337983 */ /* 0x000f280000300800 */
[----:B------:R-:W4:Y:S04]  /*7d5e0*/  LDL.LU R47, [R1+0x2e3c] ;  /* 0x002e3c00012f7983 */ /* 0x000f280000300800 */
[----:B------:R-:W4:Y:S04]  /*7d5f0*/  LDL.LU R43, [R1+0x2e60] ;  /* 0x002e6000012b7983 */ /* 0x000f280000300800 */
[----:B------:R-:W4:Y:S04]  /*7d600*/  LDL.LU R35, [R1+0x2e34] ;  /* 0x002e340001237983 */ /* 0x000f280000300800 */
[----:B------:R-:W4:Y:S04]  /*7d610*/  LDL.LU R30, [R1+0x2e58] ;  /* 0x002e5800011e7983 */ /* 0x000f280000300800 */
[----:B------:R-:W4:Y:S04]  /*7d620*/  LDL.LU R28, [R1+0x2e2c] ;  /* 0x002e2c00011c7983 */ /* 0x000f280000300800 */
[----:B------:R-:W4:Y:S04]  /*7d630*/  LDL.LU R29, [R1+0x2e50] ;  /* 0x002e5000011d7983 */ /* 0x000f280000300800 */
[----:B-1----:R-:W4:Y:S01]  /*7d640*/  LDL.LU R36, [R1+0x2e24] ;  /* 0x002e240001247983 */ /* 0x002f220000300800 */
[----:B--2---:R-:W-:-:S05]  /*7d650*/  IADD3 R3, P1, PT, R3, R31, RZ ;  /* 0x0000001f03037210 */ /* 0x004fca0007f3e0ff */
[----:B------:R1:W-:Y:S04]  /*7d660*/  STL [R1+0x2e84], R3 ;  /* 0x002e840301007387 */ /* 0x0003e80000100800 */
[----:B-1----:R-:W2:Y:S01]  /*7d670*/  LDL.LU R3, [R1+0x2e48] ;  /* 0x002e480001037983 */ /* 0x002ea20000300800 */
[----:B---3--:R-:W-:-:S05]  /*7d680*/  IMAD.X R52, R52, 0x1, R2, P2 ;  /* 0x0000000134347824 */ /* 0x008fca00010e0602 */
[----:B------:R1:W-:Y:S04]  /*7d690*/  STL [R1+0x2ea8], R52 ;  /* 0x002ea83401007387 */ /* 0x0003e80000100800 */
[----:B-1----:R-:W3:Y:S01]  /*7d6a0*/  LDL.LU R52, [R1+0x2e1c] ;  /* 0x002e1c0001347983 */ /* 0x002ee20000300800 */
[----:B----4-:R-:W-:-:S05]  /*7d6b0*/  IADD3 R45, P2, PT, R45, R31, RZ ;  /* 0x0000001f2d2d7210 */ /* 0x010fca0007f5e0ff */
[----:B------:R1:W-:Y:S01]  /*7d6c0*/  STL [R1+0x2e7c], R45 ;  /* 0x002e7c2d01007387 */ /* 0x0003e20000100800 */
[----:B------:R-:W-:-:S03]  /*7d6d0*/  IMAD.X R44, R44, 0x1, R2, P3 ;  /* 0x000000012c2c7824 */ /* 0x000fc600018e0602 */
[----:B-1----:R-:W4:Y:S04]  /*7d6e0*/  LDL.LU R45, [R1+0x2e40] ;  /* 0x002e4000012d7983 */ /* 0x002f280000300800 */
[----:B------:R1:W-:Y:S01]  /*7d6f0*/  STL [R1+0x2ea0], R44 ;  /* 0x002ea02c01007387 */ /* 0x0003e20000100800 */
[----:B------:R-:W-:-:S03]  /*7d700*/  IADD3 R37, P3, PT, R37, R31, RZ ;  /* 0x0000001f25257210 */ /* 0x000fc60007f7e0ff */
[----:B-1----:R-:W4:Y:S04]  /*7d710*/  LDL.LU R44, [R1+0x2e14] ;  /* 0x002e1400012c7983 */ /* 0x002f280000300800 */
[----:B------:R1:W-:Y:S01]  /*7d720*/  STL [R1+0x2e74], R37 ;  /* 0x002e742501007387 */ /* 0x0003e20000100800 */
[----:B------:R-:W-:-:S03]  /*7d730*/  IMAD.X R60, R60, 0x1, R2, P4 ;  /* 0x000000013c3c7824 */ /* 0x000fc600020e0602 */
[----:B-1----:R-:W4:Y:S04]  /*7d740*/  LDL.LU R37, [R1+0x2e38] ;  /* 0x002e380001257983 */ /* 0x002f280000300800 */
[----:B------:R1:W-:Y:S04]  /*7d750*/  STL [R1+0x2e98], R60 ;  /* 0x002e983c01007387 */ /* 0x0003e80000100800 */
[----:B-1----:R-:W4:Y:S01]  /*7d760*/  LDL.LU R60, [R1+0x2e0c] ;  /* 0x002e0c00013c7983 */ /* 0x002f220000300800 */
[-C--:B------:R-:W-:Y:S01]  /*7d770*/  IADD3 R8, P4, PT, R8, R31.reuse, RZ ;  /* 0x0000001f08087210 */ /* 0x080fe20007f9e0ff */
[--C-:B------:R-:W-:Y:S01]  /*7d780*/  IMAD.X R5, R5, 0x1, R2.reuse, P5 ;  /* 0x0000000105057824 */ /* 0x100fe200028e0602 */
[----:B------:R-:W-:Y:S01]  /*7d790*/  IADD3 R11, P5, PT, R11, R31, RZ ;  /* 0x0000001f0b0b7210 */ /* 0x000fe20007fbe0ff */
[----:B------:R-:W-:-:S02]  /*7d7a0*/  IMAD.X R4, R4, 0x1, R2, P6 ;  /* 0x0000000104047824 */ /* 0x000fc400030e0602 */
[----:B------:R-:W-:Y:S01]  /*7d7b0*/  STL [R1+0x2e6c], R8 ;  /* 0x002e6c0801007387 */ /* 0x000fe20000100800 */
[----:B------:R-:W-:-:S03]  /*7d7c0*/  IADD3 R26, P6, PT, R26, R31, RZ ;  /* 0x0000001f1a1a7210 */ /* 0x000fc60007fde0ff */
[----:B------:R-:W-:Y:S01]  /*7d7d0*/  STL [R1+0x2e90], R5 ;  /* 0x002e900501007387 */ /* 0x000fe20000100800 */
[----:B------:R-:W-:-:S03]  /*7d7e0*/  IMAD.X R27, R27, 0x1, R2, P1 ;  /* 0x000000011b1b7824 */ /* 0x000fc600008e0602 */
        /* <DEDUP_REMOVED lines=26> */
[----:B------:R-:W-:Y:S04]  /*7d990*/  STL [R1+0x2e58], R30 ;  /* 0x002e581e01007387 */ /* 0x000fe80000100800 */
[----:B------:R1:W-:Y:S04]  /*7d9a0*/  STL [R1+0x2e24], R36 ;  /* 0x002e242401007387 */ /* 0x0003e80000100800 */
[----:B------:R-:W-:Y:S04]  /*7d9b0*/  STL [R1+0x2e2c], R28 ;  /* 0x002e2c1c01007387 */ /* 0x000fe80000100800 */
[----:B-1----:R-:W4:Y:S04]  /*7d9c0*/  LDL.LU R36, [R1+0x2e30] ;  /* 0x002e300001247983 */ /* 0x002f280000300800 */
[----:B------:R-:W-:Y:S01]  /*7d9d0*/  STL [R1+0x2e50], R29 ;  /* 0x002e501d01007387 */ /* 0x000fe20000100800 */
[----:B--2---:R-:W-:-:S05]  /*7d9e0*/  IMAD.X R3, R3, 0x1, R2, P2 ;  /* 0x0000000103037824 */ /* 0x004fca00010e0602 */
[----:B------:R1:W-:Y:S04]  /*7d9f0*/  STL [R1+0x2e48], R3 ;  /* 0x002e480301007387 */ /* 0x0003e80000100800 */
[----:B-1----:R-:W2:Y:S01]  /*7da00*/  LDL.LU R3, [R1+0x2e04] ;  /* 0x002e040001037983 */ /* 0x002ea20000300800 */
[----:B---3--:R-:W-:-:S05]  /*7da10*/  IADD3 R52, P2, PT, R52, R31, RZ ;  /* 0x0000001f34347210 */ /* 0x008fca0007f5e0ff */
[----:B------:R1:W-:Y:S04]  /*7da20*/  STL [R1+0x2e1c], R52 ;  /* 0x002e1c3401007387 */ /* 0x0003e80000100800 */
[----:B-1----:R-:W3:Y:S01]  /*7da30*/  LDL.LU R52, [R1+0x2e28] ;  /* 0x002e280001347983 */ /* 0x002ee20000300800 */
[----:B----4-:R-:W-:-:S05]  /*7da40*/  IMAD.X R45, R45, 0x1, R2, P3 ;  /* 0x000000012d2d7824 */ /* 0x010fca00018e0602 */
[----:B------:R1:W-:Y:S01]  /*7da50*/  STL [R1+0x2e40], R45 ;  /* 0x002e402d01007387 */ /* 0x0003e20000100800 */
[----:B------:R-:W-:-:S03]  /*7da60*/  IADD3 R44, P3, PT, R44, R31, RZ ;  /* 0x0000001f2c2c7210 */ /* 0x000fc60007f7e0ff */
[----:B-1----:R-:W4:Y:S04]  /*7da70*/  LDL.LU R45, [R1+0x2dfc] ;  /* 0x002dfc00012d7983 */ /* 0x002f280000300800 */
[----:B------:R1:W-:Y:S01]  /*7da80*/  STL [R1+0x2e14], R44 ;  /* 0x002e142c01007387 */ /* 0x0003e20000100800 */
[----:B------:R-:W-:-:S03]  /*7da90*/  IMAD.X R37, R37, 0x1, R2, P4 ;  /* 0x0000000125257824 */ /* 0x000fc600020e0602 */
[----:B-1----:R-:W4:Y:S04]  /*7daa0*/  LDL.LU R44, [R1+0x2e20] ;  /* 0x002e2000012c7983 */ /* 0x002f280000300800 */
[----:B------:R1:W-:Y:S01]  /*7dab0*/  STL [R1+0x2e38], R37 ;  /* 0x002e382501007387 */ /* 0x0003e20000100800 */
[----:B------:R-:W-:-:S03]  /*7dac0*/  IADD3 R60, P4, PT, R60, R31, RZ ;  /* 0x0000001f3c3c7210 */ /* 0x000fc60007f9e0ff */
[----:B-1----:R-:W4:Y:S04]  /*7dad0*/  LDL.LU R37, [R1+0x2df4] ;  /* 0x002df40001257983 */ /* 0x002f280000300800 */
        /* <DEDUP_REMOVED lines=20> */
[----:B------:R-:W-:-:S05]  /*7dc20*/  IMAD.X R36, R36, 0x1, R2, P5 ;  /* 0x0000000124247824 */ /* 0x000fca00028e0602 */
[----:B------:R1:W-:Y:S04]  /*7dc30*/  STL [R1+0x2e30], R36 ;  /* 0x002e302401007387 */ /* 0x0003e80000100800 */
        /* <DEDUP_REMOVED lines=13> */
[----:B-1----:R-:W4:Y:S01]  /*7dd10*/  LDL.LU R44, [R1+0x2d94] ;  /* 0x002d9400012c7983 */ /* 0x002f220000300800 */
[----:B------:R-:W-:-:S03]  /*7dd20*/  IMAD.X R8, R8, 0x1, R2, P2 ;  /* 0x0000000108087824 */ /* 0x000fc600010e0602 */
[----:B------:R1:W-:Y:S01]  /*7dd30*/  STL [R1+0x2df4], R37 ;  /* 0x002df42501007387 */ /* 0x0003e20000100800 */
[-C--:B------:R-:W-:Y:S01]  /*7dd40*/  IADD3 R5, P2, PT, R5, R31.reuse, RZ ;  /* 0x0000001f05057210 */ /* 0x080fe20007f5e0ff */
[----:B------:R-:W-:Y:S02]  /*7dd50*/  IMAD.X R11, R11, 0x1, R2, P3 ;  /* 0x000000010b0b7824 */ /* 0x000fe400018e0602 */
[----:B-1----:R-:W4:Y:S01]  /*7dd60*/  LDL.LU R37, [R1+0x2db8] ;  /* 0x002db80001257983 */ /* 0x002f220000300800 */
[----:B------:R-:W-:-:S03]  /*7dd70*/  IADD3 R4, P3, PT, R4, R31, RZ ;  /* 0x0000001f04047210 */ /* 0x000fc60007f7e0ff */
[----:B------:R-:W-:Y:S01]  /*7dd80*/  STL [R1+0x2e18], R8 ;  /* 0x002e180801007387 */ /* 0x000fe20000100800 */
[----:B------:R-:W-:-:S03]  /*7dd90*/  IADD3.X R26, PT, PT, R26, R2, RZ, P4, !PT ;  /* 0x000000021a1a7210 */ /* 0x000fc600027fe4ff */
        /* <DEDUP_REMOVED lines=24> */
[----:B------:R-:W-:Y:S04]  /*7df20*/  STL [R1+0x2dbc], R43 ;  /* 0x002dbc2b01007387 */ /* 0x000fe80000100800 */
[----:B------:R-:W-:Y:S01]  /*7df30*/  STL [R1+0x2de0], R35 ;  /* 0x002de02301007387 */ /* 0x000fe20000100800 */
[----:B------:R-:W-:-:S03]  /*7df40*/  IMAD.X R60, R60, 0x1, R2, P5 ;  /* 0x000000013c3c7824 */ /* 0x000fc600028e0602 */
[----:B------:R-:W-:Y:S04]  /*7df50*/  STL [R1+0x2db4], R30 ;  /* 0x002db41e01007387 */ /* 0x000fe80000100800 */
[----:B------:R1:W-:Y:S04]  /*7df60*/  STL [R1+0x2dd0], R60 ;  /* 0x002dd03c01007387 */ /* 0x0003e80000100800 */
[----:B------:R-:W-:Y:S04]  /*7df70*/  STL [R1+0x2dd8], R28 ;  /* 0x002dd81c01007387 */ /* 0x000fe80000100800 */
[----:B-1----:R-:W4:Y:S01]  /*7df80*/  LDL.LU R60, [R1+0x2d8c] ;  /* 0x002d8c00013c7983 */ /* 0x002f220000300800 */
[----:B------:R-:W-:-:S02]  /*7df90*/  IADD3 R29, P4, PT, R29, R31, RZ ;  /* 0x0000001f1d1d7210 */ /* 0x000fc40007f9e0ff */
[----:B------:R-:W-:-:S03]  /*7dfa0*/  IADD3 R36, P5, PT, R36, R31, RZ ;  /* 0x0000001f24247210 */ /* 0x000fc60007fbe0ff */
[----:B------:R-:W-:Y:S04]  /*7dfb0*/  STL [R1+0x2dac], R29 ;  /* 0x002dac1d01007387 */ /* 0x000fe80000100800 */
[----:B------:R1:W-:Y:S04]  /*7dfc0*/  STL [R1+0x2da4], R36 ;  /* 0x002da42401007387 */ /* 0x0003e80000100800 */
[----:B-1----:R-:W4:Y:S01]  /*7dfd0*/  LDL.LU R36, [R1+0x2db0] ;  /* 0x002db00001247983 */ /* 0x002f220000300800 */
        /* <DEDUP_REMOVED lines=32> */
[----:B------:R-:W-:-:S03]  /*7e1e0*/  IADD3 R60, P2, PT, R60, R31, RZ ;  /* 0x0000001f3c3c7210 */ /* 0x000fc60007f5e0ff */
[----:B-1----:R-:W4:Y:S04]  /*7e1f0*/  LDL.LU R37, [R1+0x2d2c] ;  /* 0x002d2c0001257983 */ /* 0x002f280000300800 */
[----:B------:R1:W-:Y:S04]  /*7e200*/  STL [R1+0x2d8c], R60 ;  /* 0x002d8c3c01007387 */ /* 0x0003e80000100800 */
        /* <DEDUP_REMOVED lines=13> */
[----:B-1----:R-:W4:Y:S01]  /*7e2e0*/  LDL.LU R45, [R1+0x2d40] ;  /* 0x002d4000012d7983 */ /* 0x002f220000300800 */
[----:B------:R-:W-:-:S03]  /*7e2f0*/  IADD3 R8, P5, PT, R8, R31, RZ ;  /* 0x0000001f08087210 */ /* 0x000fc60007fbe0ff */
[----:B------:R1:W-:Y:S01]  /*7e300*/  STL [R1+0x2da0], R44 ;  /* 0x002da02c01007387 */ /* 0x0003e20000100800 */
[--C-:B------:R-:W-:Y:S01]  /*7e310*/  IMAD.X R5, R5, 0x1, R2.reuse, P6 ;  /* 0x0000000105057824 */ /* 0x100fe200030e0602 */
[----:B------:R-:W-:Y:S02]  /*7e320*/  IADD3 R11, P6, PT, R11, R31, RZ ;  /* 0x0000001f0b0b7210 */ /* 0x000fe40007fde0ff */
[----:B-1----:R-:W4:Y:S01]  /*7e330*/  LDL.LU R44, [R1+0x2d14] ;  /* 0x002d1400012c7983 */ /* 0x002f220000300800 */
        /* <DEDUP_REMOVED lines=33> */
[----:B------:R-:W-:Y:S01]  /*7e550*/  STL [R1+0x2d34], R28 ;  /* 0x002d341c01007387 */ /* 0x000fe20000100800 */
[----:B------:R-:W-:-:S03]  /*7e560*/  IADD3.X R60, PT, PT, R60, R2, RZ, P3, !PT ;  /* 0x000000023c3c7210 */ /* 0x000fc60001ffe4ff */
[----:B-1----:R-:W4:Y:S04]  /*7e570*/  LDL.LU R37, [R1+0x2d38] ;  /* 0x002d380001257983 */ /* 0x002f280000300800 */
[----:B------:R-:W-:Y:S04]  /*7e580*/  STL [R1+0x2d58], R29 ;  /* 0x002d581d01007387 */ /* 0x000fe80000100800 */
[----:B------:R1:W-:Y:S04]  /*7e590*/  STL [R1+0x2d50], R60 ;  /* 0x002d503c01007387 */ /* 0x0003e80000100800 */
[----:B-1----:R-:W4:Y:S01]  /*7e5a0*/  LDL.LU R60, [R1+0x2d0c] ;  /* 0x002d0c00013c7983 */ /* 0x002f220000300800 */
[----:B------:R-:W-:-:S05]  /*7e5b0*/  IADD3 R36, P3, PT, R36, R31, RZ ;  /* 0x0000001f24247210 */ /* 0x000fca0007f7e0ff */
        /* <DEDUP_REMOVED lines=31> */
[----:B------:R-:W-:-:S03]  /*7e7b0*/  IMAD.X R37, R37, 0x1, R2, P6 ;  /* 0x0000000125257824 */ /* 0x000fc600030e0602 */
[----:B-1----:R-:W4:Y:S04]  /*7e7c0*/  LDL.LU R44, [R1+0x2cd8] ;  /* 0x002cd800012c7983 */ /* 0x002f280000300800 */
[----:B------:R1:W-:Y:S04]  /*7e7d0*/  STL [R1+0x2d38], R37 ;  /* 0x002d382501007387 */ /* 0x0003e80000100800 */
[----:B-1----:R-:W4:Y:S01]  /*7e7e0*/  LDL.LU R37, [R1+0x2cac] ;  /* 0x002cac0001257983 */ /* 0x002f220000300800 */
[----:B------:R-:W-:-:S05]  /*7e7f0*/  IADD3 R60, P6, PT, R60, R31, RZ ;  /* 0x0000001f3c3c7210 */ /* 0x000fca0007fde0ff */
        /* <DEDUP_REMOVED lines=11> */
[----:B----4-:R-:W-:Y:S01]  /*7e8b0*/  IADD3 R45, P2, PT, R45, R31, RZ ;  /* 0x0000001f2d2d7210 */ /* 0x010fe20007f5e0ff */
[----:B------:R-:W-:-:S04]  /*7e8c0*/  IMAD.X R8, R8, 0x1, R2, P3 ;  /* 0x0000000108087824 */ /* 0x000fc800018e0602 */
[----:B------:R1:W-:Y:S01]  /*7e8d0*/  STL [R1+0x2cfc], R45 ;  /* 0x002cfc2d01007387 */ /* 0x0003e20000100800 */
[-C--:B------:R-:W-:Y:S01]  /*7e8e0*/  IADD3 R5, P3, PT, R5, R31.reuse, RZ ;  /* 0x0000001f05057210 */ /* 0x080fe20007f7e0ff */
[----:B------:R-:W-:Y:S02]  /*7e8f0*/  IMAD.X R11, R11, 0x1, R2, P4 ;  /* 0x000000010b0b7824 */ /* 0x000fe400020e0602 */
[----:B-1----:R-:W4:Y:S01]  /*7e900*/  LDL.LU R45, [R1+0x2cc0] ;  /* 0x002cc000012d7983 */ /* 0x002f220000300800 */
        /* <DEDUP_REMOVED lines=32> */
[----:B------:R1:W-:Y:S04]  /*7eb10*/  STL [R1+0x2cd8], R44 ;  /* 0x002cd82c01007387 */ /* 0x0003e80000100800 */
[----:B------:R-:W-:Y:S01]  /*7eb20*/  STL [R1+0x2ce0], R28 ;  /* 0x002ce01c01007387 */ /* 0x000fe20000100800 */
[----:B------:R-:W-:-:S03]  /*7eb30*/  IADD3 R37, P6, PT, R37, R31, RZ ;  /* 0x0000001f25257210 */ /* 0x000fc60007fde0ff */
[----:B-1----:R-:W4:Y:S04]  /*7eb40*/  LDL.LU R44, [R1+0x2c94] ;  /* 0x002c9400012c7983 */ /* 0x002f280000300800 */
[----:B------:R-:W-:Y:S04]  /*7eb50*/  STL [R1+0x2cb4], R29 ;  /* 0x002cb41d01007387 */ /* 0x000fe80000100800 */
[----:B------:R1:W-:Y:S01]  /*7eb60*/  STL [R1+0x2cac], R37 ;  /* 0x002cac2501007387 */ /* 0x0003e20000100800 */
[----:B------:R-:W-:-:S03]  /*7eb70*/  IMAD.X R60, R60, 0x1, R2, P1 ;  /* 0x000000013c3c7824 */ /* 0x000fc600008e0602 */
[----:B-1----:R-:W4:Y:S04]  /*7eb80*/  LDL.LU R37, [R1+0x2cb8] ;  /* 0x002cb80001257983 */ /* 0x002f280000300800 */
        /* <DEDUP_REMOVED lines=11> */
[----:B----4-:R-:W-:-:S03]  /*7ec40*/  IMAD.X R45, R45, 0x1, R2, P3 ;  /* 0x000000012d2d7824 */ /* 0x010fc600018e0602 */
        /* <DEDUP_REMOVED lines=20> */
[----:B------:R-:W-:-:S05]  /*7ed90*/  IADD3 R44, P3, PT, R44, R31, RZ ;  /* 0x0000001f2c2c7210 */ /* 0x000fca0007f7e0ff */
[----:B------:R1:W-:Y:S04]  /*7eda0*/  STL [R1+0x2c94], R44 ;  /* 0x002c942c01007387 */ /* 0x0003e80000100800 */
[----:B-1----:R-:W4:Y:S01]  /*7edb0*/  LDL.LU R44, [R1+0x2c58] ;  /* 0x002c5800012c7983 */ /* 0x002f220000300800 */
[----:B------:R-:W-:-:S05]  /*7edc0*/  IMAD.X R37, R37, 0x1, R2, P4 ;  /* 0x0000000125257824 */ /* 0x000fca00020e0602 */
[----:B------:R1:W-:Y:S01]  /*7edd0*/  STL [R1+0x2cb8], R37 ;  /* 0x002cb82501007387 */ /* 0x0003e20000100800 */
        /* <DEDUP_REMOVED lines=13> */
[-C--:B----4-:R-:W-:Y:S01]  /*7eeb0*/  IADD3 R8, P6, PT, R8, R31.reuse, RZ ;  /* 0x0000001f08087210 */ /* 0x090fe20007fde0ff */
[----:B------:R-:W-:Y:S01]  /*7eec0*/  IMAD.X R5, R5, 0x1, R2, P1 ;  /* 0x0000000105057824 */ /* 0x000fe200008e0602 */
[-C--:B------:R-:W-:Y:S02]  /*7eed0*/  IADD3 R11, P1, PT, R11, R31.reuse, RZ ;  /* 0x0000001f0b0b7210 */ /* 0x080fe40007f3e0ff */
[----:B------:R-:W-:Y:S01]  /*7eee0*/  IADD3.X R4, PT, PT, R4, R2, RZ, P2, !PT ;  /* 0x0000000204047210 */ /* 0x000fe200017fe4ff */
        /* <DEDUP_REMOVED lines=33> */
[----:B-1----:R-:W4:Y:S01]  /*7f100*/  LDL.LU R45, [R1+0x2c40] ;  /* 0x002c4000012d7983 */ /* 0x002f220000300800 */
[----:B------:R-:W-:-:S03]  /*7f110*/  IMAD.X R44, R44, 0x1, R2, P4 ;  /* 0x000000012c2c7824 */ /* 0x000fc600020e0602 */
[----:B------:R-:W-:Y:S04]  /*7f120*/  STL [R1+0x2c60], R29 ;  /* 0x002c601d01007387 */ /* 0x000fe80000100800 */
[----:B------:R1:W-:Y:S04]  /*7f130*/  STL [R1+0x2c58], R44 ;  /* 0x002c582c01007387 */ /* 0x0003e80000100800 */
[----:B-1----:R-:W4:Y:S01]  /*7f140*/  LDL.LU R44, [R1+0x2c14] ;  /* 0x002c1400012c7983 */ /* 0x002f220000300800 */
[----:B------:R-:W-:-:S05]  /*7f150*/  IADD3 R37, P4, PT, R37, R31, RZ ;  /* 0x0000001f25257210 */ /* 0x000fca0007f9e0ff */
        /* <DEDUP_REMOVED lines=11> */
[----:B---3--:R-:W-:-:S03]  /*7f210*/  IADD3 R52, P6, PT, R52, R31, RZ ;  /* 0x0000001f34347210 */ /* 0x008fc60007fde0ff */
[----:B------:R-:W3:Y:S04]  /*7f220*/  LDL.LU R8, [R1+0x2c28] ;  /* 0x002c280001087983 */ /* 0x000ee80000300800 */
[----:B------:R-:W3:Y:S04]  /*7f230*/  LDL.LU R5, [R1+0x2bfc] ;  /* 0x002bfc0001057983 */ /* 0x000ee80000300800 */
[----:B------:R-:W3:Y:S04]  /*7f240*/  LDL.LU R11, [R1+0x2c20] ;  /* 0x002c2000010b7983 */ /* 0x000ee80000300800 */
[----:B------:R1:W-:Y:S04]  /*7f250*/  STL [R1+0x2c1c], R52 ;  /* 0x002c1c3401007387 */ /* 0x0003e80000100800 */
        /* <DEDUP_REMOVED lines=15> */
[----:B-1----:R-:W3:Y:S01]  /*7f350*/  LDL.LU R52, [R1+0x2be0] ;  /* 0x002be00001347983 */ /* 0x002ee20000300800 */
[----:B----4-:R-:W-:-:S05]  /*7f360*/  IMAD.X R45, R45, 0x1, R2, P1 ;  /* 0x000000012d2d7824 */ /* 0x010fca00008e0602 */
[----:B------:R1:W-:Y:S04]  /*7f370*/  STL [R1+0x2c40], R45 ;  /* 0x002c402d01007387 */ /* 0x0003e80000100800 */
        /* <DEDUP_REMOVED lines=13> */
[----:B--2---:R-:W-:Y:S01]  /*7f450*/  IADD3 R3, P3, PT, R3, R31, RZ ;  /* 0x0000001f03037210 */ /* 0x004fe20007f7e0ff */
[----:B---3--:R-:W-:-:S04]  /*7f460*/  IMAD.X R8, R8, 0x1, R2, P4 ;  /* 0x0000000108087824 */ /* 0x008fc800020e0602 */
[----:B------:R1:W-:Y:S01]  /*7f470*/  STL [R1+0x2c04], R3 ;  /* 0x002c040301007387 */ /* 0x0003e20000100800 */
[-C--:B------:R-:W-:Y:S01]  /*7f480*/  IADD3 R5, P4, PT, R5, R31.reuse, RZ ;  /* 0x0000001f05057210 */ /* 0x080fe20007f9e0ff */
[----:B------:R-:W-:Y:S02]  /*7f490*/  IMAD.X R11, R11, 0x1, R2, P5 ;  /* 0x000000010b0b7824 */ /* 0x000fe400028e0602 */
[----:B-1----:R-:W2:Y:S01]  /*7f4a0*/  LDL.LU R3, [R1+0x2bc8] ;  /* 0x002bc80001037983 */ /* 0x002ea20000300800 */
        /* <DEDUP_REMOVED lines=29> */
[----:B------:R-:W-:-:S03]  /*7f680*/  IADD3.X R52, PT, PT, R52, R2, RZ, P1, !PT ;  /* 0x0000000234347210 */ /* 0x000fc60000ffe4ff */
[----:B------:R-:W-:Y:S04]  /*7f690*/  STL [R1+0x2bc4], R30 ;  /* 0x002bc41e01007387 */ /* 0x000fe80000100800 */
[----:B------:R1:W-:Y:S04]  /*7f6a0*/  STL [R1+0x2be0], R52 ;  /* 0x002be03401007387 */ /* 0x0003e80000100800 */
[----:B------:R-:W-:Y:S04]  /*7f6b0*/  STL [R1+0x2be8], R28 ;  /* 0x002be81c01007387 */ /* 0x000fe80000100800 */
[----:B-1----:R-:W3:Y:S01]  /*7f6c0*/  LDL.LU R52, [R1+0x2b9c] ;  /* 0x002b9c0001347983 */ /* 0x002ee20000300800 */
[----:B------:R-:W-:-:S02]  /*7f6d0*/  IADD3 R29, P6, PT, R29, R31, RZ ;  /* 0x0000001f1d1d7210 */ /* 0x000fc40007fde0ff */
[----:B----4-:R-:W-:-:S03]  /*7f6e0*/  IADD3 R45, P1, PT, R45, R31, RZ ;  /* 0x0000001f2d2d7210 */ /* 0x010fc60007f3e0ff */
[----:B------:R-:W-:Y:S04]  /*7f6f0*/  STL [R1+0x2bbc], R29 ;  /* 0x002bbc1d01007387 */ /* 0x000fe80000100800 */
[----:B------:R1:W-:Y:S04]  /*7f700*/  STL [R1+0x2bb4], R45 ;  /* 0x002bb42d01007387 */ /* 0x0003e80000100800 */
[----:B-1----:R-:W4:Y:S01]  /*7f710*/  LDL.LU R45, [R1+0x2bc0] ;  /* 0x002bc000012d7983 */ /* 0x002f220000300800 */
[----:B------:R-:W-:-:S05]  /*7f720*/  IMAD.X R44, R44, 0x1, R2, P2 ;  /* 0x000000012c2c7824 */ /* 0x000fca00010e0602 */
        /* <DEDUP_REMOVED lines=10> */
[----:B-1----:R-:W4:Y:S04]  /*7f7d0*/  LDL.LU R36, [R1+0x2bb0] ;  /* 0x002bb00001247983 */ /* 0x002f280000300800 */
[----:B------:R-:W4:Y:S04]  /*7f7e0*/  LDL.LU R8, [R1+0x2b84] ;  /* 0x002b840001087983 */ /* 0x000f280000300800 */
[----:B------:R-:W4:Y:S04]  /*7f7f0*/  LDL.LU R5, [R1+0x2ba8] ;  /* 0x002ba80001057983 */ /* 0x000f280000300800 */
[----:B------:R-:W4:Y:S01]  /*7f800*/  LDL.LU R11, [R1+0x2b7c] ;  /* 0x002b7c00010b7983 */ /* 0x000f220000300800 */
[----:B--2---:R-:W-:-:S05]  /*7f810*/  IMAD.X R3, R3, 0x1, R2, P4 ;  /* 0x0000000103037824 */ /* 0x004fca00020e0602 */
[----:B------:R1:W-:Y:S04]  /*7f820*/  STL [R1+0x2bc8], R3 ;  /* 0x002bc80301007387 */ /* 0x0003e80000100800 */
        /* <DEDUP_REMOVED lines=15> */
[----:B-1----:R-:W2:Y:S01]  /*7f920*/  LDL.LU R3, [R1+0x2b3c] ;  /* 0x002b3c0001037983 */ /* 0x002ea20000300800 */
[----:B---3--:R-:W-:-:S05]  /*7f930*/  IADD3 R52, P4, PT, R52, R31, RZ ;  /* 0x0000001f34347210 */ /* 0x008fca0007f9e0ff */
[----:B------:R1:W-:Y:S04]  /*7f940*/  STL [R1+0x2b9c], R52 ;  /* 0x002b9c3401007387 */ /* 0x0003e80000100800 */
        /* <DEDUP_REMOVED lines=13> */
[----:B------:R-:W-:Y:S01]  /*7fa20*/  IMAD.X R36, R36, 0x1, R2, P1 ;  /* 0x0000000124247824 */ /* 0x000fe200008e0602 */
[----:B------:R-:W-:-:S04]  /*7fa30*/  IADD3 R8, P1, PT, R8, R31, RZ ;  /* 0x0000001f08087210 */ /* 0x000fc80007f3e0ff */
[----:B------:R1:W-:Y:S01]  /*7fa40*/  STL [R1+0x2bb0], R36 ;  /* 0x002bb02401007387 */ /* 0x0003e20000100800 */
[--C-:B------:R-:W-:Y:S01]  /*7fa50*/  IMAD.X R5, R5, 0x1, R2.reuse, P2 ;  /* 0x0000000105057824 */ /* 0x100fe200010e0602 */
[-C--:B------:R-:W-:Y:S02]  /*7fa60*/  IADD3 R11, P2, PT, R11, R31.reuse, RZ ;  /* 0x0000001f0b0b7210 */ /* 0x080fe40007f5e0ff */
[----:B-1----:R-:W4:Y:S04]  /*7fa70*/  LDL.LU R36, [R1+0x2b24] ;  /* 0x002b240001247983 */ /* 0x002f280000300800 */
[----:B------:R-:W-:Y:S04]  /*7fa80*/  STL [R1+0x2b84], R8 ;  /* 0x002b840801007387 */ /* 0x000fe80000100800 */
[----:B------:R-:W-:Y:S04]  /*7fa90*/  STL [R1+0x2ba8], R5 ;  /* 0x002ba80501007387 */ /* 0x000fe80000100800 */
[----:B------:R-:W-:Y:S01]  /*7faa0*/  STL [R1+0x2b7c], R11 ;  /* 0x002b7c0b01007387 */ /* 0x000fe20000100800 */
[----:B--2---:R-:W-:Y:S01]  /*7fab0*/  IMAD.X R4, R4, 0x1, R2, P3 ;  /* 0x0000000104047824 */ /* 0x004fe200018e0602 */
[----:B------:R-:W-:-:S04]  /*7fac0*/  IADD3 R26, P3, PT, R26, R31, RZ ;  /* 0x0000001f1a1a7210 */ /* 0x000fc80007f7e0ff */
        /* <DEDUP_REMOVED lines=23> */
[-C--:B------:R-:W-:Y:S01]  /*7fc40*/  IADD3 R28, P3, PT, R28, R31.reuse, RZ ;  /* 0x0000001f1c1c7210 */ /* 0x080fe20007f7e0ff */
[--C-:B------:R-:W-:Y:S01]  /*7fc50*/  IMAD.X R29, R29, 0x1, R2.reuse, P4 ;  /* 0x000000011d1d7824 */ /* 0x100fe200020e0602 */
[----:B------:R-:W-:Y:S01]  /*7fc60*/  IADD3 R3, P4, PT, R3, R31, RZ ;  /* 0x0000001f03037210 */ /* 0x000fe20007f9e0ff */
[----:B------:R-:W-:Y:S04]  /*7fc70*/  STL [R1+0x2b70], R30 ;  /* 0x002b701e01007387 */ /* 0x000fe80000100800 */
[----:B------:R1:W-:Y:S04]  /*7fc80*/  STL [R1+0x2b3c], R3 ;  /* 0x002b3c0301007387 */ /* 0x0003e80000100800 */
[----:B------:R-:W-:Y:S04]  /*7fc90*/  STL [R1+0x2b44], R28 ;  /* 0x002b441c01007387 */ /* 0x000fe80000100800 */
[----:B-1----:R-:W2:Y:S04]  /*7fca0*/  LDL.LU R3, [R1+0x2b48] ;  /* 0x002b480001037983 */ /* 0x002ea80000300800 */
[----:B------:R-:W-:Y:S01]  /*7fcb0*/  STL [R1+0x2b68], R29 ;  /* 0x002b681d01007387 */ /* 0x000fe20000100800 */
[----:B---3--:R-:W-:-:S05]  /*7fcc0*/  IMAD.X R52, R52, 0x1, R2, P5 ;  /* 0x0000000134347824 */ /* 0x008fca00028e0602 */
[----:B------:R1:W-:Y:S04]  /*7fcd0*/  STL [R1+0x2b60], R52 ;  /* 0x002b603401007387 */ /* 0x0003e80000100800 */
[----:B-1----:R-:W3:Y:S01]  /*7fce0*/  LDL.LU R52, [R1+0x2b1c] ;  /* 0x002b1c0001347983 */ /* 0x002ee20000300800 */
[----:B----4-:R-:W-:-:S05]  /*7fcf0*/  IADD3 R45, P5, PT, R45, R31, RZ ;  /* 0x0000001f2d2d7210 */ /* 0x010fca0007fbe0ff */
        /* <DEDUP_REMOVED lines=11> */
[----:B------:R-:W-:-:S03]  /*7fdb0*/  IADD3 R36, P1, PT, R36, R31, RZ ;  /* 0x0000001f24247210 */ /* 0x000fc60007f3e0ff */
        /* <DEDUP_REMOVED lines=39> */
[----:B------:R-:W-:-:S02]  /*80030*/  IADD3 R5, P5, PT, R5, R31, RZ ;  /* 0x0000001f05057210 */ /* 0x000fc40007fbe0ff */
[----:B------:R-:W-:Y:S02]  /*80040*/  IADD3.X R11, PT, PT, R11, R2, RZ, P6, !PT ;  /* 0x000000020b0b7210 */ /* 0x000fe400037fe4ff */
[----:B------:R-:W-:Y:S01]  /*80050*/  IADD3 R4, P6, PT, R4, R31, RZ ;  /* 0x0000001f04047210 */ /* 0x000fe20007fde0ff */
        /* <DEDUP_REMOVED lines=35> */
[----:B--2---:R-:W-:-:S05]  /*80290*/  IADD3 R3, P2, PT, R3, R31, RZ ;  /* 0x0000001f03037210 */ /* 0x004fca0007f5e0ff */
[----:B------:R1:W-:Y:S04]  /*802a0*/  STL [R1+0x2abc], R3 ;  /* 0x002abc0301007387 */ /* 0x0003e80000100800 */
[----:B-1----:R-:W2:Y:S01]  /*802b0*/  LDL.LU R3, [R1+0x2ac8] ;  /* 0x002ac80001037983 */ /* 0x002ea20000300800 */
        /* <DEDUP_REMOVED lines=48> */
[----:B------:R-:W-:Y:S01]  /*805c0*/  IMAD.X R37, R37, 0x1, R2, P2 ;  /* 0x0000000125257824 */ /* 0x000fe200010e0602 */
[----:B------:R-:W-:-:S04]  /*805d0*/  IADD3 R8, P2, PT, R8, R31, RZ ;  /* 0x0000001f08087210 */ /* 0x000fc80007f5e0ff */
        /* <DEDUP_REMOVED lines=32> */
[----:B------:R-:W-:-:S03]  /*807e0*/  IADD3.X R29, PT, PT, R29, R2, RZ, P5, !PT ;  /* 0x000000021d1d7210 */ /* 0x000fc60002ffe4ff */
        /* <DEDUP_REMOVED lines=58> */
[----:B------:R-:W-:Y:S01]  /*80b90*/  IADD3 R44, P5, PT, R44, R31, RZ ;  /* 0x0000001f2c2c7210 */ /* 0x000fe20007fbe0ff */
        /* <DEDUP_REMOVED lines=38> */
[----:B------:R-:W-:Y:S04]  /*80e00*/  STL [R1+0x29f8], R28 ;  /* 0x0029f81c01007387 */ /* 0x000fe80000100800 */
[----:B-1----:R-:W4:Y:S01]  /*80e10*/  LDL.LU R37, [R1+0x29ac] ;  /* 0x0029ac0001257983 */ /* 0x002f220000300800 */
[----:B------:R-:W-:-:S03]  /*80e20*/  IADD3 R60, P3, PT, R60, R31, RZ ;  /* 0x0000001f3c3c7210 */ /* 0x000fc60007f7e0ff */
[----:B------:R-:W-:Y:S04]  /*80e30*/  STL [R1+0x29cc], R29 ;  /* 0x0029cc1d01007387 */ /* 0x000fe80000100800 */
        /* <DEDUP_REMOVED lines=50> */
[----:B----4-:R-:W-:Y:S01]  /*81160*/  IMAD.X R45, R45, 0x1, R2, P3 ;  /* 0x000000012d2d7824 */ /* 0x010fe200018e0602 */
[----:B------:R-:W-:-:S04]  /*81170*/  IADD3 R8, P3, PT, R8, R31, RZ ;  /* 0x0000001f08087210 */ /* 0x000fc80007f7e0ff */
[----:B------:R1:W-:Y:S01]  /*81180*/  STL [R1+0x29c0], R45 ;  /* 0x0029c02d01007387 */ /* 0x0003e20000100800 */
[----:B------:R-:W-:Y:S02]  /*81190*/  IADD3.X R5, PT, PT, R5, R2, RZ, P4, !PT ;  /* 0x0000000205057210 */ /* 0x000fe400027fe4ff */
[----:B------:R-:W-:Y:S01]  /*811a0*/  IADD3 R11, P4, PT, R11, R31, RZ ;  /* 0x0000001f0b0b7210 */ /* 0x000fe20007f9e0ff */
        /* <DEDUP_REMOVED lines=51> */
[----:B-1----:R-:W3:Y:S04]  /*814e0*/  LDL.LU R52, [R1+0x291c] ;  /* 0x00291c0001347983 */ /* 0x002ee80000300800 */
[----:B------:R-:W3:Y:S01]  /*814f0*/  LDL.LU R8, [R1+0x2940] ;  /* 0x0029400001087983 */ /* 0x000ee20000300800 */
[----:B----4-:R-:W-:-:S03]  /*81500*/  IADD3 R45, P3, PT, R45, R31, RZ ;  /* 0x0000001f2d2d7210 */ /* 0x010fc60007f7e0ff */
        /* <DEDUP_REMOVED lines=37> */
[--C-:B------:R-:W-:Y:S01]  /*81760*/  IMAD.X R8, R8, 0x1, R2.reuse, P1 ;  /* 0x0000000108087824 */ /* 0x100fe200008e0602 */
[-C--:B----4-:R-:W-:Y:S01]  /*81770*/  IADD3 R5, P1, PT, R5, R31.reuse, RZ ;  /* 0x0000001f05057210 */ /* 0x090fe20007f3e0ff */
[--C-:B------:R-:W-:Y:S01]  /*81780*/  IMAD.X R11, R11, 0x1, R2.reuse, P2 ;  /* 0x000000010b0b7824 */ /* 0x100fe200010e0602 */
[----:B------:R-:W-:Y:S02]  /*81790*/  IADD3 R4, P2, PT, R4, R31, RZ ;  /* 0x0000001f04047210 */ /* 0x000fe40007f5e0ff */
        /* <DEDUP_REMOVED lines=49> */
[----:B-1----:R-:W2:Y:S04]  /*81ab0*/  LDL.LU R3, [R1+0x28c8] ;  /* 0x0028c80001037983 */ /* 0x002ea80000300800 */
[----:B------:R-:W2:Y:S04]  /*81ac0*/  LDL.LU R8, [R1+0x289c] ;  /* 0x00289c0001087983 */ /* 0x000ea80000300800 */
[----:B------:R-:W2:Y:S01]  /*81ad0*/  LDL.LU R5, [R1+0x28c0] ;  /* 0x0028c00001057983 */ /* 0x000ea20000300800 */
[----:B---3--:R-:W-:-:S03]  /*81ae0*/  IMAD.X R52, R52, 0x1, R2, P1 ;  /* 0x0000000134347824 */ /* 0x008fc600008e0602 */
        /* <DEDUP_REMOVED lines=33> */
[----:B--2---:R-:W-:Y:S01]  /*81d00*/  IMAD.X R3, R3, 0x1, R2, P4 ;  /* 0x0000000103037824 */ /* 0x004fe200020e0602 */
[----:B------:R-:W-:-:S04]  /*81d10*/  IADD3 R8, P4, PT, R8, R31, RZ ;  /* 0x0000001f08087210 */ /* 0x000fc80007f9e0ff */
[----:B------:R1:W-:Y:S01]  /*81d20*/  STL [R1+0x28c8], R3 ;  /* 0x0028c80301007387 */ /* 0x0003e20000100800 */
[--C-:B------:R-:W-:Y:S01]  /*81d30*/  IMAD.X R5, R5, 0x1, R2.reuse, P5 ;  /* 0x0000000105057824 */ /* 0x100fe200028e0602 */
[----:B---3--:R-:W-:Y:S02]  /*81d40*/  IADD3 R11, P5, PT, R11, R31, RZ ;  /* 0x0000001f0b0b7210 */ /* 0x008fe40007fbe0ff */
[----:B-1----:R-:W2:Y:S01]  /*81d50*/  LDL.LU R3, [R1+0x283c] ;  /* 0x00283c0001037983 */ /* 0x002ea20000300800 */
        /* <DEDUP_REMOVED lines=34> */
[----:B-1----:R-:W3:Y:S04]  /*81f80*/  LDL.LU R52, [R1+0x2860] ;  /* 0x0028600001347983 */ /* 0x002ee80000300800 */
[----:B------:R-:W-:Y:S01]  /*81f90*/  STL [R1+0x2880], R29 ;  /* 0x0028801d01007387 */ /* 0x000fe20000100800 */
[----:B----4-:R-:W-:-:S05]  /*81fa0*/  IMAD.X R45, R45, 0x1, R2, P2 ;  /* 0x000000012d2d7824 */ /* 0x010fca00010e0602 */
        /* <DEDUP_REMOVED lines=13> */
[----:B-1----:R-:W4:Y:S04]  /*82080*/  LDL.LU R36, [R1+0x2824] ;  /* 0x0028240001247983 */ /* 0x002f280000300800 */
[----:B------:R-:W4:Y:S04]  /*82090*/  LDL.LU R8, [R1+0x2848] ;  /* 0x0028480001087983 */ /* 0x000f280000300800 */
[----:B------:R-:W4:Y:S04]  /*820a0*/  LDL.LU R5, [R1+0x281c] ;  /* 0x00281c0001057983 */ /* 0x000f280000300800 */
[----:B------:R-:W4:Y:S01]  /*820b0*/  LDL.LU R11, [R1+0x2840] ;  /* 0x00284000010b7983 */ /* 0x000f220000300800 */
[----:B--2---:R-:W-:-:S05]  /*820c0*/  IADD3 R3, P4, PT, R3, R31, RZ ;  /* 0x0000001f03037210 */ /* 0x004fca0007f9e0ff */
        /* <DEDUP_REMOVED lines=32> */
[----:B------:R-:W-:Y:S02]  /*822d0*/  IADD3 R36, P1, PT, R36, R31, RZ ;  /* 0x0000001f24247210 */ /* 0x000fe40007f3e0ff */
[----:B------:R-:W-:-:S03]  /*822e0*/  IADD3.X R8, PT, PT, R8, R2, RZ, P2, !PT ;  /* 0x0000000208087210 */ /* 0x000fc600017fe4ff */
[----:B------:R1:W-:Y:S01]  /*822f0*/  STL [R1+0x2824], R36 ;  /* 0x0028242401007387 */ /* 0x0003e20000100800 */
[-C--:B------:R-:W-:Y:S01]  /*82300*/  IADD3 R5, P2, PT, R5, R31.reuse, RZ ;  /* 0x0000001f05057210 */ /* 0x080fe20007f5e0ff */
[--C-:B------:R-:W-:Y:S02]  /*82310*/  IMAD.X R11, R11, 0x1, R2.reuse, P3 ;  /* 0x000000010b0b7824 */ /* 0x100fe400018e0602 */
[----:B-1----:R-:W4:Y:S04]  /*82320*/  LDL.LU R36, [R1+0x27e8] ;  /* 0x0027e80001247983 */ /* 0x002f280000300800 */
[----:B------:R-:W-:Y:S04]  /*82330*/  STL [R1+0x2848], R8 ;  /* 0x0028480801007387 */ /* 0x000fe80000100800 */
[----:B------:R-:W-:Y:S04]  /*82340*/  STL [R1+0x281c], R5 ;  /* 0x00281c0501007387 */ /* 0x000fe80000100800 */
[----:B------:R-:W-:Y:S01]  /*82350*/  STL [R1+0x2840], R11 ;  /* 0x0028400b01007387 */ /* 0x000fe20000100800 */
[----:B--2---:R-:W-:Y:S01]  /*82360*/  IADD3 R4, P3, PT, R4, R31, RZ ;  /* 0x0000001f04047210 */ /* 0x004fe20007f7e0ff */
[----:B------:R-:W-:-:S04]  /*82370*/  IMAD.X R26, R26, 0x1, R2, P4 ;  /* 0x000000011a1a7824 */ /* 0x000fc800020e0602 */
        /* <DEDUP_REMOVED lines=25> */
[----:B------:R-:W-:Y:S01]  /*82510*/  IMAD.X R3, R3, 0x1, R2, P5 ;  /* 0x0000000103037824 */ /* 0x000fe200028e0602 */
[----:B------:R-:W-:-:S04]  /*82520*/  IADD3 R29, P4, PT, R29, R31, RZ ;  /* 0x0000001f1d1d7210 */ /* 0x000fc80007f9e0ff */
[----:B------:R1:W-:Y:S04]  /*82530*/  STL [R1+0x2800], R3 ;  /* 0x0028000301007387 */ /* 0x0003e80000100800 */
[----:B------:R-:W-:Y:S04]  /*82540*/  STL [R1+0x2808], R28 ;  /* 0x0028081c01007387 */ /* 0x000fe80000100800 */
[----:B-1----:R-:W2:Y:S04]  /*82550*/  LDL.LU R3, [R1+0x27bc] ;  /* 0x0027bc0001037983 */ /* 0x002ea80000300800 */
[----:B------:R-:W-:Y:S01]  /*82560*/  STL [R1+0x27dc], R29 ;  /* 0x0027dc1d01007387 */ /* 0x000fe20000100800 */
        /* <DEDUP_REMOVED lines=54> */
[-C--:B------:R-:W-:Y:S01]  /*828d0*/  IADD3 R8, P5, PT, R8, R31.reuse, RZ ;  /* 0x0000001f08087210 */ /* 0x080fe20007fbe0ff */
[--C-:B------:R-:W-:Y:S01]  /*828e0*/  IMAD.X R5, R5, 0x1, R2.reuse, P6 ;  /* 0x0000000105057824 */ /* 0x100fe200030e0602 */
[-C--:B------:R-:W-:Y:S01]  /*828f0*/  IADD3 R11, P6, PT, R11, R31.reuse, RZ ;  /* 0x0000001f0b0b7210 */ /* 0x080fe20007fde0ff */
[----:B------:R-:W-:Y:S02]  /*82900*/  IMAD.X R4, R4, 0x1, R2, P1 ;  /* 0x0000000104047824 */ /* 0x000fe400008e0602 */
        /* <DEDUP_REMOVED lines=29> */
[----:B------:R-:W-:Y:S01]  /*82ae0*/  STL [R1+0x2790], R30 ;  /* 0x0027901e01007387 */ /* 0x000fe20000100800 */
[----:B------:R-:W-:-:S03]  /*82af0*/  IADD3 R36, P2, PT, R36, R31, RZ ;  /* 0x0000001f24247210 */ /* 0x000fc60007f5e0ff */
[----:B------:R1:W-:Y:S04]  /*82b00*/  STL [R1+0x2788], R29 ;  /* 0x0027881d01007387 */ /* 0x0003e80000100800 */
[----:B------:R-:W-:Y:S04]  /*82b10*/  STL [R1+0x2764], R28 ;  /* 0x0027641c01007387 */ /* 0x000fe80000100800 */
[----:B-1----:R-:W4:Y:S01]  /*82b20*/  LDL.LU R29, [R1+0x2768] ;  /* 0x00276800011d7983 */ /* 0x002f220000300800 */
[----:B--2---:R-:W-:-:S05]  /*82b30*/  IMAD.X R3, R3, 0x1, R2, P3 ;  /* 0x0000000103037824 */ /* 0x004fca00018e0602 */
[----:B------:R1:W-:Y:S04]  /*82b40*/  STL [R1+0x2780], R3 ;  /* 0x0027800301007387 */ /* 0x0003e80000100800 */
[----:B------:R-:W-:Y:S04]  /*82b50*/  STL [R1+0x275c], R36 ;  /* 0x00275c2401007387 */ /* 0x000fe80000100800 */
        /* <DEDUP_REMOVED lines=33> */
[----:B------:R-:W4:Y:S04]  /*82d70*/  LDL.LU R28, [R1+0x26e4] ;  /* 0x0026e400011c7983 */ /* 0x000f280000300800 */
[----:B------:R-:W4:Y:S04]  /*82d80*/  LDL.LU R36, [R1+0x2708] ;  /* 0x0027080001247983 */ /* 0x000f280000300800 */
        /* <DEDUP_REMOVED lines=18> */
[----:B------:R1:W-:Y:S02]  /*82eb0*/  STL [R1+0x2750], R60 ;  /* 0x0027503c01007387 */ /* 0x0003e40000100800 */
[----:B-1----:R-:W1:Y:S01]  /*82ec0*/  LDC R60, c[0x0][0x3ac] ;  /* 0x0000eb00ff3c7b82 */ /* 0x002e620000000800 */
[-C--:B------:R-:W-:Y:S01]  /*82ed0*/  IADD3 R8, P3, PT, R8, R31.reuse, RZ ;  /* 0x0000001f08087210 */ /* 0x080fe20007f7e0ff */
[--C-:B------:R-:W-:Y:S01]  /*82ee0*/  IMAD.X R5, R5, 0x1, R2.reuse, P4 ;  /* 0x0000000105057824 */ /* 0x100fe200020e0602 */
[-C--:B------:R-:W-:Y:S01]  /*82ef0*/  IADD3 R11, P4, PT, R11, R31.reuse, RZ ;  /* 0x0000001f0b0b7210 */ /* 0x080fe20007f9e0ff */
[--C-:B------:R-:W-:Y:S01]  /*82f00*/  IMAD.X R4, R4, 0x1, R2.reuse, P5 ;  /* 0x0000000104047824 */ /* 0x100fe200028e0602 */
        /* <DEDUP_REMOVED lines=12> */
[----:B-1----:R-:W-:Y:S01]  /*82fd0*/  IMAD.SHL.U32 R60, R60, 0x40, RZ ;  /* 0x000000403c3c7824 */ /* 0x002fe200078e00ff */
        /* <DEDUP_REMOVED lines=8> */
[----:B------:R-:W-:Y:S01]  /*83060*/  IMAD.SHL.U32 R60, R60, 0x2, RZ ;  /* 0x000000023c3c7824 */ /* 0x000fe200078e00ff */
[----:B------:R-:W-:Y:S02]  /*83070*/  IADD3 R35, P4, PT, R35, R31, RZ ;  /* 0x0000001f23237210 */ /* 0x000fe40007f9e0ff */
[----:B------:R-:W-:Y:S01]  /*83080*/  STL [R1+0x26fc], R50 ;  /* 0x0026fc3201007387 */ /* 0x000fe20000100800 */
[----:B------:R-:W-:-:S03]  /*83090*/  IMAD.X R30, R30, 0x1, R2, P5 ;  /* 0x000000011e1e7824 */ /* 0x000fc600028e0602 */
[----:B------:R-:W-:Y:S04]  /*830a0*/  STL [R1+0x2720], R51 ;  /* 0x0027203301007387 */ /* 0x000fe80000100800 */
[----:B------:R-:W-:Y:S01]  /*830b0*/  STL [R1+0x26f4], R47 ;  /* 0x0026f42f01007387 */ /* 0x000fe20000100800 */
[----:B------:R-:W-:-:S03]  /*830c0*/  IMAD.X R36, R36, 0x1, R2, P6 ;  /* 0x0000000124247824 */ /* 0x000fc600030e0602 */
[----:B------:R-:W-:Y:S01]  /*830d0*/  STL [R1+0x2718], R43 ;  /* 0x0027182b01007387 */ /* 0x000fe20000100800 */
[----:B------:R-:W-:-:S03]  /*830e0*/  IADD3 R28, P5, PT, R28, R31, RZ ;  /* 0x0000001f1c1c7210 */ /* 0x000fc60007fbe0ff */
[----:B------:R-:W-:Y:S04]  /*830f0*/  STL [R1+0x26ec], R35 ;  /* 0x0026ec2301007387 */ /* 0x000fe80000100800 */
[----:B------:R1:W-:Y:S04]  /*83100*/  STL [R1+0x2708], R36 ;  /* 0x0027082401007387 */ /* 0x0003e80000100800 */
[----:B------:R-:W-:Y:S01]  /*83110*/  STL [R1+0x2710], R30 ;  /* 0x0027101e01007387 */ /* 0x000fe20000100800 */
[----:B------:R-:W-:-:S03]  /*83120*/  IADD3 R29, P6, PT, R29, R60, RZ ;  /* 0x0000003c1d1d7210 */ /* 0x000fc60007fde0ff */
[----:B-1----:R-:W4:Y:S04]  /*83130*/  LDL.LU R36, [R1+0x26c4] ;  /* 0x0026c40001247983 */ /* 0x002f280000300800 */
        /* <DEDUP_REMOVED lines=39> */
[----:B------:R-:W-:-:S05]  /*833b0*/  IADD3.X R29, PT, PT, R29, R2, RZ, P4, !PT ;  /* 0x000000021d1d7210 */ /* 0x000fca00027fe4ff */
        /* <DEDUP_REMOVED lines=67> */
[----:B-1----:R-:W4:Y:S04]  /*837f0*/  LDL.LU R45, [R1+0x2634] ;  /* 0x00263400012d7983 */ /* 0x002f280000300800 */
[----:B------:R-:W4:Y:S01]  /*83800*/  LDL.LU R8, [R1+0x2658] ;  /* 0x0026580001087983 */ /* 0x000f220000300800 */
[----:B------:R-:W-:-:S03]  /*83810*/  IADD3 R44, P6, PT, R44, R60, RZ ;  /* 0x0000003c2c2c7210 */ /* 0x000fc60007fde0ff */
        /* <DEDUP_REMOVED lines=70> */
[----:B------:R-:W-:Y:S01]  /*83c80*/  STL [R1+0x25f4], R30 ;  /* 0x0025f41e01007387 */ /* 0x000fe20000100800 */
[----:B------:R-:W-:-:S03]  /*83c90*/  IADD3 R28, P6, PT, R28, R60, RZ ;  /* 0x0000003c1c1c7210 */ /* 0x000fc60007fde0ff */
        /* <DEDUP_REMOVED lines=18> */
[----:B-1----:R-:W3:Y:S04]  /*83dc0*/  LDL.LU R52, [R1+0x25e0] ;  /* 0x0025e00001347983 */ /* 0x002ee80000300800 */
[----:B------:R-:W3:Y:S04]  /*83dd0*/  LDL.LU R8, [R1+0x25b4] ;  /* 0x0025b40001087983 */ /* 0x000ee80000300800 */
[----:B------:R-:W3:Y:S01]  /*83de0*/  LDL.LU R5, [R1+0x25d8] ;  /* 0x0025d80001057983 */ /* 0x000ee20000300800 */
[----:B----4-:R-:W-:-:S03]  /*83df0*/  IMAD.X R45, R45, 0x1, R0, P4 ;  /* 0x000000012d2d7824 */ /* 0x010fc600020e0600 */
        /* <DEDUP_REMOVED lines=36> */
[-C--:B------:R-:W-:Y:S01]  /*84040*/  IADD3 R8, P1, PT, R8, R60.reuse, RZ ;  /* 0x0000003c08087210 */ /* 0x080fe20007f3e0ff */
[--C-:B------:R-:W-:Y:S01]  /*84050*/  IMAD.X R5, R5, 0x1, R0.reuse, P2 ;  /* 0x0000000105057824 */ /* 0x100fe200010e0600 */
[-C--:B----4-:R-:W-:Y:S01]  /*84060*/  IADD3 R11, P2, PT, R11, R60.reuse, RZ ;  /* 0x0000003c0b0b7210 */ /* 0x090fe20007f5e0ff */
        /* <DEDUP_REMOVED lines=50> */
[----:B-1----:R-:W2:Y:S04]  /*84390*/  LDL.LU R3, [R1+0x253c] ;  /* 0x00253c0001037983 */ /* 0x002ea80000300800 */
[----:B------:R-:W2:Y:S04]  /*843a0*/  LDL.LU R8, [R1+0x2560] ;  /* 0x0025600001087983 */ /* 0x000ea80000300800 */
[----:B------:R-:W2:Y:S01]  /*843b0*/  LDL.LU R5, [R1+0x2534] ;  /* 0x0025340001057983 */ /* 0x000ea20000300800 */
[----:B---3--:R-:W-:-:S03]  /*843c0*/  IADD3 R52, P1, PT, R52, R60, RZ ;  /* 0x0000003c34347210 */ /* 0x008fc60007f3e0ff */
        /* <DEDUP_REMOVED lines=18> */
[----:B----4-:R-:W-:-:S05]  /*844f0*/  IADD3.X R45, PT, PT, R45, R0, RZ, P2, !PT ;  /* 0x000000002d2d7210 */ /* 0x010fca00017fe4ff */
        /* <DEDUP_REMOVED lines=14> */
[----:B--2---:R-:W-:Y:S01]  /*845e0*/  IADD3 R3, P4, PT, R3, R60, RZ ;  /* 0x0000003c03037210 */ /* 0x004fe20007f9e0ff */
[----:B------:R-:W-:-:S04]  /*845f0*/  IMAD.X R8, R8, 0x1, R0, P5 ;  /* 0x0000000108087824 */ /* 0x000fc800028e0600 */
[----:B------:R1:W-:Y:S01]  /*84600*/  STL [R1+0x253c], R3 ;  /* 0x00253c0301007387 */ /* 0x0003e20000100800 */
[-C--:B------:R-:W-:Y:S01]  /*84610*/  IADD3 R5, P5, PT, R5, R60.reuse, RZ ;  /* 0x0000003c05057210 */ /* 0x080fe20007fbe0ff */
[----:B---3--:R-:W-:Y:S02]  /*84620*/  IMAD.X R11, R11, 0x1, R0, P6 ;  /* 0x000000010b0b7824 */ /* 0x008fe400030e0600 */
        /* <DEDUP_REMOVED lines=34> */
[----:B-1----:R-:W3:Y:S01]  /*84850*/  LDL.LU R52, [R1+0x24d4] ;  /* 0x0024d40001347983 */ /* 0x002ee20000300800 */
[----:B------:R-:W-:-:S05]  /*84860*/  IADD3 R28, P1, PT, R28, R60, RZ ;  /* 0x0000003c1c1c7210 */ /* 0x000fca0007f3e0ff */
[----:B------:R-:W-:Y:S01]  /*84870*/  STL [R1+0x24f4], R28 ;  /* 0x0024f41c01007387 */ /* 0x000fe20000100800 */
        /* <DEDUP_REMOVED lines=204> */
[----:B------:R-:W-:-:S05]  /*85540*/  IADD3.X R36, PT, PT, R36, R0, RZ, P6, !PT ;  /* 0x0000000024247210 */ /* 0x000fca00037fe4ff */
        /* <DEDUP_REMOVED lines=37> */
[----:B-1----:R-:W4:Y:S04]  /*857a0*/  LDL.LU R37, [R1+0x2364] ;  /* 0x0023640001257983 */ /* 0x002f280000300800 */
        /* <DEDUP_REMOVED lines=28> */
[----:B------:R-:W-:Y:S02]  /*85970*/  IMAD.X R28, R28, 0x1, R0, P6 ;  /* 0x000000011c1c7824 */ /* 0x000fe400030e0600 */
        /* <DEDUP_REMOVED lines=114> */
[----:B-1----:R-:W4:Y:S04]  /*860a0*/  LDL.LU R45, [R1+0x22f8] ;  /* 0x0022f800012d7983 */ /* 0x002f280000300800 */
[----:B------:R-:W4:Y:S04]  /*860b0*/  LDL.LU R8, [R1+0x22cc] ;  /* 0x0022cc0001087983 */ /* 0x000f280000300800 */
[----:B------:R-:W4:Y:S01]  /*860c0*/  LDL.LU R5, [R1+0x22f0] ;  /* 0x0022f00001057983 */ /* 0x000f220000300800 */
[----:B------:R-:W-:-:S03]  /*860d0*/  IMAD.X R44, R44, 0x1, R0, P1 ;  /* 0x000000012c2c7824 */ /* 0x000fc600008e0600 */
        /* <DEDUP_REMOVED lines=87> */
[----:B---3--:R-:W-:-:S05]  /*86650*/  IADD3.X R52, PT, PT, R52, R0, RZ, P4, !PT ;  /* 0x0000000034347210 */ /* 0x008fca00027fe4ff */
[----:B------:R1:W-:Y:S04]  /*86660*/  STL [R1+0x2298], R52 ;  /* 0x0022983401007387 */ /* 0x0003e80000100800 */
[----:B-1----:R-:W3:Y:S04]  /*86670*/  LDL.LU R52, [R1+0x2254] ;  /* 0x0022540001347983 */ /* 0x002ee80000300800 */
[----:B------:R-:W3:Y:S04]  /*86680*/  LDL.LU R8, [R1+0x2278] ;  /* 0x0022780001087983 */ /* 0x000ee80000300800 */
[----:B------:R-:W3:Y:S01]  /*86690*/  LDL.LU R5, [R1+0x224c] ;  /* 0x00224c0001057983 */ /* 0x000ee20000300800 */
[----:B----4-:R-:W-:-:S03]  /*866a0*/  IADD3 R45, P4, PT, R45, R60, RZ ;  /* 0x0000003c2d2d7210 */ /* 0x010fc60007f9e0ff */
        /* <DEDUP_REMOVED lines=37> */
[-C--:B------:R-:W-:Y:S01]  /*86900*/  IADD3 R5, P2, PT, R5, R60.reuse, RZ ;  /* 0x0000003c05057210 */ /* 0x080fe20007f5e0ff */
[--C-:B----4-:R-:W-:Y:S01]  /*86910*/  IMAD.X R11, R11, 0x1, R0.reuse, P3 ;  /* 0x000000010b0b7824 */ /* 0x110fe200018e0600 */
        /* <DEDUP_REMOVED lines=231> */
[----:B------:R-:W-:-:S05]  /*87790*/  IADD3.X R37, PT, PT, R37, R0, RZ, P2, !PT ;  /* 0x0000000025257210 */ /* 0x000fca00017fe4ff */
[----:B------:R1:W-:Y:S04]  /*877a0*/  STL [R1+0x2128], R37 ;  /* 0x0021282501007387 */ /* 0x0003e80000100800 */
[----:B-1----:R-:W4:Y:S01]  /*877b0*/  LDL.LU R37, [R1+0x20e4] ;  /* 0x0020e40001257983 */ /* 0x002f220000300800 */
[----:B------:R-:W-:-:S05]  /*877c0*/  IADD3 R36, P2, PT, R36, R60, RZ ;  /* 0x0000003c24247210 */ /* 0x000fca0007f5e0ff */
        /* <DEDUP_REMOVED lines=96> */
[----:B------:R-:W4:Y:S01]  /*87dd0*/  LDL.LU R5, [R1+0x205c] ;  /* 0x00205c0001057983 */ /* 0x000f220000300800 */
[----:B------:R-:W-:-:S03]  /*87de0*/  IADD3 R36, P6, PT, R36, R60, RZ ;  /* 0x0000003c24247210 */ /* 0x000fc60007fde0ff */
        /* <DEDUP_REMOVED lines=174> */
[----:B--2---:R-:W-:-:S05]  /*888d0*/  IADD3.X R3, PT, PT, R3, R0, RZ, P6, !PT ;  /* 0x0000000003037210 */ /* 0x004fca00037fe4ff */
        /* <DEDUP_REMOVED lines=275> */
[----:B------:R-:W-:-:S05]  /*89a10*/  IADD3.X R44, PT, PT, R44, R0, RZ, P4, !PT ;  /* 0x000000002c2c7210 */ /* 0x000fca00027fe4ff */
        /* <DEDUP_REMOVED lines=422> */
[----:B------:R-:W-:Y:S01]  /*8b480*/  IMAD.X R5, R5, 0x1, R0, P6 ;  /* 0x0000000105057824 */ /* 0x000fe200030e0600 */
[----:B------:R-:W-:Y:S02]  /*8b490*/  IADD3 R11, P6, PT, R11, R60, RZ ;  /* 0x0000003c0b0b7210 */ /* 0x000fe40007fde0ff */
[----:B-1----:R-:W4:Y:S01]  /*8b4a0*/  LDL.LU R45, [R1+0x1ba4] ;  /* 0x001ba400012d7983 */ /* 0x002f220000300800 */
        /* <DEDUP_REMOVED lines=276> */
[----:B------:R-:W-:Y:S02]  /*8c5f0*/  IADD3 R5, P4, PT, R5, R60, RZ ;  /* 0x0000003c05057210 */ /* 0x000fe40007f9e0ff */
[----:B------:R-:W-:Y:S01]  /*8c600*/  IADD3.X R11, PT, PT, R11, R0, RZ, P5, !PT ;  /* 0x000000000b0b7210 */ /* 0x000fe20002ffe4ff */
        /* <DEDUP_REMOVED lines=553> */
[----:B--2---:R-:W-:Y:S02]  /*8e8a0*/  IADD3 R3, P6, PT, R3, R60, RZ ;  /* 0x0000003c03037210 */ /* 0x004fe40007fde0ff */
[----:B------:R-:W-:-:S03]  /*8e8b0*/  IADD3.X R8, PT, PT, R8, R0, RZ, P1, !PT ;  /* 0x0000000008087210 */ /* 0x000fc60000ffe4ff */
        /* <DEDUP_REMOVED lines=55> */
[----:B------:R-:W4:Y:S01]  /*8ec30*/  LDL.LU R28, [R1+0x31cc] ;  /* 0x0031cc00011c7983 */ /* 0x000f220000300800 */
[----:B--2---:R-:W-:-:S05]  /*8ec40*/  IMAD.X R3, R3, 0x1, R0, P1 ;  /* 0x0000000103037824 */ /* 0x004fca00008e0600 */
[----:B------:R1:W-:Y:S04]  /*8ec50*/  STL [R1+0x3160], R3 ;  /* 0x0031600301007387 */ /* 0x0003e80000100800 */
        /* <DEDUP_REMOVED lines=17> */
[----:B---3--:R-:W-:-:S03]  /*8ed70*/  IADD3 R52, P1, PT, R52, R60, RZ ;  /* 0x0000003c34347210 */ /* 0x008fc60007f3e0ff */
[----:B------:R-:W3:Y:S04]  /*8ed80*/  LDL.LU R31, [R1+0x31f0] ;  /* 0x0031f000011f7983 */ /* 0x000ee80000300800 */
[----:B------:R1:W-:Y:S04]  /*8ed90*/  STL [R1+0x319c], R52 ;  /* 0x00319c3401007387 */ /* 0x0003e80000100800 */
[----:B-1----:R0:W5:Y:S04]  /*8eda0*/  LDL.LU R52, [R1+0x3224] ;  /* 0x0032240001347983 */ /* 0x0021680000300800 */
[----:B------:R-:W2:Y:S02]  /*8edb0*/  LDL.LU R60, [R1+0x3168] ;  /* 0x00316800013c7983 */ /* 0x000ea40000300800 */
[----:B--2---:R-:W-:-:S05]  /*8edc0*/  IMAD.X R60, R60, 0x1, R0, P2 ;  /* 0x000000013c3c7824 */ /* 0x004fca00010e0600 */
[----:B------:R1:W-:Y:S02]  /*8edd0*/  STL [R1+0x3168], R60 ;  /* 0x0031683c01007387 */ /* 0x0003e40000100800 */
[----:B-1----:R-:W1:Y:S02]  /*8ede0*/  LDC R60, c[0x0][0x3ac] ;  /* 0x0000eb00ff3c7b82 */ /* 0x002e640000000800 */
[----:B-1----:R-:W-:-:S04]  /*8edf0*/  IMAD.SHL.U32 R60, R60, 0x40, RZ ;  /* 0x000000403c3c7824 */ /* 0x002fc800078e00ff */
[----:B------:R-:W-:-:S05]  /*8ee00*/  IMAD.SHL.U32 R60, R60, 0x2, RZ ;  /* 0x000000023c3c7824 */ /* 0x000fca00078e00ff */
[----:B----4-:R-:W-:-:S05]  /*8ee10*/  IADD3 R45, P2, PT, R45, R60, RZ ;  /* 0x0000003c2d2d7210 */ /* 0x010fca0007f5e0ff */
        /* <DEDUP_REMOVED lines=8> */
[----:B------:R-:W-:-:S05]  /*8eea0*/  IADD3 R44, P3, PT, R44, R60, RZ ;  /* 0x0000003c2c2c7210 */ /* 0x000fca0007f7e0ff */
        /* <DEDUP_REMOVED lines=15> */
[----:B-1----:R-:W-:-:S05]  /*8efa0*/  SHF.L.U32 R60, R60, 0x6, RZ ;  /* 0x000000063c3c7819 */ /* 0x002fca00000006ff */
        /* <DEDUP_REMOVED lines=13> */
[----:B------:R-:W2:Y:S01]  /*8f080*/  LDL.LU R60, [R1+0x3190] ;  /* 0x00319000013c7983 */ /* 0x000ea20000300800 */
[--C-:B------:R-:W-:Y:S02]  /*8f090*/  IMAD.X R3, R3, 0x1, R0.reuse, P2 ;  /* 0x0000000103037824 */ /* 0x100fe400010e0600 */
[----:B------:R-:W-:-:S02]  /*8f0a0*/  IMAD.X R5, R5, 0x1, R0, P3 ;  /* 0x0000000105057824 */ /* 0x000fc400018e0600 */
[--C-:B------:R-:W-:Y:S02]  /*8f0b0*/  IMAD.X R4, R4, 0x1, R0.reuse, P4 ;  /* 0x0000000104047824 */ /* 0x100fe400020e0600 */
[--C-:B------:R-:W-:Y:S02]  /*8f0c0*/  IMAD.X R27, R27, 0x1, R0.reuse, P5 ;  /* 0x000000011b1b7824 */ /* 0x100fe400028e0600 */
[--C-:B------:R-:W-:Y:S02]  /*8f0d0*/  IMAD.X R59, R59, 0x1, R0.reuse, P6 ;  /* 0x000000013b3b7824 */ /* 0x100fe400030e0600 */
[----:B--2---:R-:W-:-:S05]  /*8f0e0*/  IMAD.X R60, R60, 0x1, R0, P1 ;  /* 0x000000013c3c7824 */ /* 0x004fca00008e0600 */
[----:B------:R1:W-:Y:S02]  /*8f0f0*/  STL [R1+0x3190], R60 ;  /* 0x0031903c01007387 */ /* 0x0003e40000100800 */
[----:B-1----:R-:W1:Y:S02]  /*8f100*/  LDC R60, c[0x0][0x3ac] ;  /* 0x0000eb00ff3c7b82 */ /* 0x002e640000000800 */
[----:B-1----:R-:W-:-:S04]  /*8f110*/  IMAD.SHL.U32 R60, R60, 0x40, RZ ;  /* 0x000000403c3c7824 */ /* 0x002fc800078e00ff */
[----:B------:R-:W-:-:S05]  /*8f120*/  IMAD.SHL.U32 R60, R60, 0x2, RZ ;  /* 0x000000023c3c7824 */ /* 0x000fca00078e00ff */
[-C--:B------:R-:W-:Y:S02]  /*8f130*/  IADD3 R28, P1, PT, R28, R60.reuse, RZ ;  /* 0x0000003c1c1c7210 */ /* 0x080fe40007f3e0ff */
[-C--:B------:R-:W-:Y:S02]  /*8f140*/  IADD3 R8, P2, PT, R8, R60.reuse, RZ ;  /* 0x0000003c08087210 */ /* 0x080fe40007f5e0ff */
[-C--:B------:R-:W-:Y:S01]  /*8f150*/  IADD3 R11, P3, PT, R11, R60.reuse, RZ ;  /* 0x0000003c0b0b7210 */ /* 0x080fe20007f7e0ff */
[----:B------:R1:W-:Y:S01]  /*8f160*/  STL [R1+0x31cc], R28 ;  /* 0x0031cc1c01007387 */ /* 0x0003e20000100800 */
[-C--:B------:R-:W-:Y:S02]  /*8f170*/  IADD3 R26, P4, PT, R26, R60.reuse, RZ ;  /* 0x0000003c1a1a7210 */ /* 0x080fe40007f9e0ff */
[-C--:B------:R-:W-:Y:S01]  /*8f180*/  IADD3 R58, P5, PT, R58, R60.reuse, RZ ;  /* 0x0000003c3a3a7210 */ /* 0x080fe20007fbe0ff */
[----:B------:R-:W-:Y:S01]  /*8f190*/  IMAD.X R55, R55, 0x1, R0, P1 ;  /* 0x0000000137377824 */ /* 0x000fe200008e0600 */
[-C--:B------:R-:W-:Y:S01]  /*8f1a0*/  IADD3 R54, P6, PT, R54, R60.reuse, RZ ;  /* 0x0000003c36367210 */ /* 0x080fe20007fde0ff */
[----:B-1----:R0:W5:Y:S04]  /*8f1b0*/  LDL.LU R28, [R1+0x320c] ;  /* 0x00320c00011c7983 */ /* 0x0021680000300800 */
[----:B------:R1:W-:Y:S04]  /*8f1c0*/  STL [R1+0x3198], R3 ;  /* 0x0031980301007387 */ /* 0x0003e80000100800 */
[----:B------:R-:W-:Y:S04]  /*8f1d0*/  STL [R1+0x31d4], R8 ;  /* 0x0031d40801007387 */ /* 0x000fe80000100800 */
[----:B------:R-:W-:Y:S01]  /*8f1e0*/  STL [R1+0x31a0], R5 ;  /* 0x0031a00501007387 */ /* 0x000fe20000100800 */
[----:B-1----:R-:W1:Y:S01]  /*8f1f0*/  S2R R3, SR_TID.X ;  /* 0x0000000000037919 */ /* 0x002e620000002100 */
[----:B------:R-:W-:-:S02]  /*8f200*/  IADD3 R50, P1, PT, R50, R60, RZ ;  /* 0x0000003c32327210 */ /* 0x000fc40007f3e0ff */
[----:B------:R-:W-:Y:S01]  /*8f210*/  STL [R1+0x31dc], R11 ;  /* 0x0031dc0b01007387 */ /* 0x000fe20000100800 */
[----:B------:R-:W-:-:S03]  /*8f220*/  IMAD.X R51, R51, 0x1, R0, P2 ;  /* 0x0000000133337824 */ /* 0x000fc600010e0600 */
[----:B------:R2:W-:Y:S01]  /*8f230*/  STL [R1+0x31a8], R4 ;  /* 0x0031a80401007387 */ /* 0x0005e20000100800 */
        /* <DEDUP_REMOVED lines=8> */
[----:B--2---:R-:W-:-:S03]  /*8f2c0*/  MOV R4, R10 ;  /* 0x0000000a00047202 */ /* 0x004fc60000000f00 */
[----:B------:R0:W-:Y:S01]  /*8f2d0*/  STL [R1+0x31f4], R54 ;  /* 0x0031f43601007387 */ /* 0x0001e20000100800 */
[----:B------:R-:W-:-:S03]  /*8f2e0*/  IMAD.MOV.U32 R5, RZ, RZ, R7 ;  /* 0x000000ffff057224 */ /* 0x000fc600078e0007 */
[----:B------:R0:W-:Y:S01]  /*8f2f0*/  STL [R1+0x31c0], R55 ;  /* 0x0031c03701007387 */ /* 0x0001e20000100800 */
[----:B---3--:R-:W-:-:S03]  /*8f300*/  IMAD.X R31, R31, 0x1, R0, P1 ;  /* 0x000000011f1f7824 */ /* 0x008fc600008e0600 */
[----:B------:R0:W-:Y:S01]  /*8f310*/  STL [R1+0x31f8], R50 ;  /* 0x0031f83201007387 */ /* 0x0001e20000100800 */
[----:B------:R-:W-:-:S03]  /*8f320*/  IMAD.MOV.U32 R8, RZ, RZ, R9 ;  /* 0x000000ffff087224 */ /* 0x000fc600078e0009 */
[----:B------:R0:W-:Y:S01]  /*8f330*/  STL [R1+0x31c8], R51 ;  /* 0x0031c83301007387 */ /* 0x0001e20000100800 */
[----:B------:R-:W-:-:S03]  /*8f340*/  IMAD.MOV.U32 R9, RZ, RZ, R6 ;  /* 0x000000ffff097224 */ /* 0x000fc600078e0006 */
[----:B------:R0:W-:Y:S04]  /*8f350*/  STL [R1+0x31d0], R47 ;  /* 0x0031d02f01007387 */ /* 0x0001e80000100800 */
[----:B------:R0:W-:Y:S04]  /*8f360*/  STL [R1+0x31d8], R43 ;  /* 0x0031d82b01007387 */ /* 0x0001e80000100800 */
[----:B------:R0:W-:Y:S04]  /*8f370*/  STL [R1+0x31e0], R35 ;  /* 0x0031e02301007387 */ /* 0x0001e80000100800 */
[----:B------:R0:W-:Y:S04]  /*8f380*/  STL [R1+0x31e8], R30 ;  /* 0x0031e81e01007387 */ /* 0x0001e80000100800 */
[----:B------:R0:W-:Y:S04]  /*8f390*/  STL.64 [R1+0xfc8], R4 ;  /* 0x000fc80401007387 */ /* 0x0001e80000100a00 */
[----:B------:R0:W-:Y:S04]  /*8f3a0*/  STL [R1+0x31f0], R31 ;  /* 0x0031f01f01007387 */ /* 0x0001e80000100800 */
[----:B------:R0:W-:Y:S01]  /*8f3b0*/  STL.64 [R1+0x19e0], R8 ;  /* 0x0019e00801007387 */ /* 0x0001e20000100a00 */
[----:B-1----:R-:W-:-:S05]  /*8f3c0*/  LOP3.LUT R3, R3, 0x1f, RZ, 0xc0, !PT ;  /* 0x0000001f03037812 */ /* 0x002fca00078ec0ff */
[----:B------:R-:W-:Y:S01]  /*8f3d0*/  IMAD.SHL.U32 R3, R3, 0x2, RZ ;  /* 0x0000000203037824 */ /* 0x000fe200078e00ff */
[----:B------:R-:W-:Y:S06]  /*8f3e0*/  @P0 BRA `(.L_x_1) ;  /* 0xfffff9d0007c0947 */ /* 0x000fec000383ffff */
[----:B0-----:R-:W2:Y:S04]  /*8f3f0*/  LDL.LU R43, [R1+0x32c] ;  /* 0x00032c00012b7983 */ /* 0x001ea80000300800 */
[----:B------:R-:W3:Y:S04]  /*8f400*/  LDL.LU R35, [R1+0x324] ;  /* 0x0003240001237983 */ /* 0x000ee80000300800 */
[----:B------:R-:W4:Y:S04]  /*8f410*/  LDL.LU R30, [R1+0x7bc] ;  /* 0x0007bc00011e7983 */ /* 0x000f280000300800 */
[----:B------:R-:W4:Y:S04]  /*8f420*/  LDL.LU R31, [R1+0x19c] ;  /* 0x00019c00011f7983 */ /* 0x000f280000300800 */
[----:B------:R0:W-:Y:S04]  /*8f430*/  STL [R1+0x33d0], R46 ;  /* 0x0033d02e01007387 */ /* 0x0001e80000100800 */
[----:B------:R-:W-:Y:S04]  /*8f440*/  STL [R1+0x33cc], R39 ;  /* 0x0033cc2701007387 */ /* 0x000fe80000100800 */
[----:B------:R-:W-:Y:S04]  /*8f450*/  STL [R1+0x33c4], R42 ;  /* 0x0033c42a01007387 */ /* 0x000fe80000100800 */
[----:B------:R-:W-:Y:S04]  /*8f460*/  STL [R1+0x33c0], R38 ;  /* 0x0033c02601007387 */ /* 0x000fe80000100800 */
[----:B------:R-:W-:Y:S04]  /*8f470*/  STL [R1+0x33b4], R34 ;  /* 0x0033b42201007387 */ /* 0x000fe80000100800 */
        /* <DEDUP_REMOVED lines=26> */
[----:B--2---:R-:W-:-:S02]  /*8f620*/  F2FP.BF16.F32.PACK_AB R0, R25, R43 ;  /* 0x0000002b1900723e */ /* 0x004fc400000010ff */
[----:B---3--:R-:W-:-:S03]  /*8f630*/  F2FP.BF16.F32.PACK_AB R3, R24, R35 ;  /* 0x000000231803723e */ /* 0x008fc600000010ff */
[----:B------:R1:W-:Y:S04]  /*8f640*/  STL [R1+0xb8c], R0 ;  /* 0x000b8c0001007387 */ /* 0x0003e80000100800 */
[----:B------:R-:W-:Y:S01]  /*8f650*/  STL [R1+0xb88], R3 ;  /* 0x000b880301007387 */ /* 0x000fe20000100800 */
[----:B----4-:R-:W-:-:S03]  /*8f660*/  F2FP.BF16.F32.PACK_AB R2, R30, R31 ;  /* 0x0000001f1e02723e */ /* 0x010fc600000010ff */
[----:B0-----:R-:W2:Y:S01]  /*8f670*/  LDL.LU R46, [R1+0x43c] ;  /* 0x00043c00012e7983 */ /* 0x001ea20000300800 */
[----:B-1----:R-:W-:-:S03]  /*8f680*/  F2FP.BF16.F32.PACK_AB R0, R23, R15 ;  /* 0x0000000f1700723e */ /* 0x002fc600000010ff */
[----:B------:R-:W-:Y:S04]  /*8f690*/  STL [R1+0xb84], R2 ;  /* 0x000b840201007387 */ /* 0x000fe80000100800 */
[----:B------:R-:W3:Y:S04]  /*8f6a0*/  LDL.LU R39, [R1+0x1764] ;  /* 0x0017640001277983 */ /* 0x000ee80000300800 */
[----:B------:R-:W-:Y:S04]  /*8f6b0*/  STL [R1+0xb80], R0 ;  /* 0x000b800001007387 */ /* 0x000fe80000100800 */
[----:B---3--:R0:W-:Y:S04]  /*8f6c0*/  STL [R1+0x33d4], R39 ;  /* 0x0033d42701007387 */ /* 0x0081e80000100800 */
[----:B0-----:R-:W2:Y:S04]  /*8f6d0*/  LDL.LU R39, [R1+0x176c] ;  /* 0x00176c0001277983 */ /* 0x001ea80000300800 */
[----:B------:R-:W3:Y:S04]  /*8f6e0*/  LDL.LU R28, [R1+0x434] ;  /* 0x00043400011c7983 */ /* 0x000ee80000300800 */
[----:B------:R-:W4:Y:S04]  /*8f6f0*/  LDL.LU R29, [R1+0x157c] ;  /* 0x00157c00011d7983 */ /* 0x000f280000300800 */
        /* <DEDUP_REMOVED lines=57> */
[----:B--2---:R-:W-:-:S03]  /*8fa90*/  F2FP.BF16.F32.PACK_AB R46, R39, R46 ;  /* 0x0000002e272e723e */ /* 0x004fc600000010ff */
[----:B------:R-:W3:Y:S04]  /*8faa0*/  LDL.LU R39, [R1+0x33d4] ;  /* 0x0033d40001277983 */ /* 0x000ee80000300800 */
[----:B------:R0:W-:Y:S04]  /*8fab0*/  STL [R1+0xb7c], R46 ;  /* 0x000b7c2e01007387 */ /* 0x0001e80000100800 */
[----:B0-----:R-:W2:Y:S01]  /*8fac0*/  LDL.LU R46, [R1+0x33d0] ;  /* 0x0033d000012e7983 */ /* 0x001ea20000300800 */
[----:B---3--:R-:W-:-:S03]  /*8fad0*/  F2FP.BF16.F32.PACK_AB R28, R39, R28 ;  /* 0x0000001c271c723e */ /* 0x008fc600000010ff */
[----:B------:R-:W3:Y:S04]  /*8fae0*/  LDL.LU R39, [R1+0x33cc] ;  /* 0x0033cc0001277983 */ /* 0x000ee80000300800 */
[----:B------:R4:W-:Y:S02]  /*8faf0*/  STL [R1+0xb78], R28 ;  /* 0x000b781c01007387 */ /* 0x0009e40000100800 */
[----:B----4-:R-:W-:Y:S02]  /*8fb00*/  F2FP.BF16.F32.PACK_AB R28, R29, R16 ;  /* 0x000000101d1c723e */ /* 0x010fe400000010ff */
[----:B------:R-:W-:Y:S02]  /*8fb10*/  F2FP.BF16.F32.PACK_AB R16, R32, R17 ;  /* 0x000000112010723e */ /* 0x000fe400000010ff */
[----:B------:R-:W-:Y:S01]  /*8fb20*/  F2FP.BF16.F32.PACK_AB R17, R33, R20 ;  /* 0x000000142111723e */ /* 0x000fe200000010ff */
[----:B------:R-:W-:Y:S01]  /*8fb30*/  STL [R1+0xb74], R28 ;  /* 0x000b741c01007387 */ /* 0x000fe20000100800 */
[----:B------:R-:W-:-:S03]  /*8fb40*/  F2FP.BF16.F32.PACK_AB R20, R21, R36 ;  /* 0x000000241514723e */ /* 0x000fc600000010ff */
[----:B------:R0:W-:Y:S04]  /*8fb50*/  STL [R1+0xb70], R16 ;  /* 0x000b701001007387 */ /* 0x0001e80000100800 */
[----:B------:R1:W-:Y:S01]  /*8fb60*/  STL [R1+0xb6c], R17 ;  /* 0x000b6c1101007387 */ /* 0x0003e20000100800 */
[----:B0-----:R-:W-:-:S03]  /*8fb70*/  F2FP.BF16.F32.PACK_AB R16, R37, R40 ;  /* 0x000000282510723e */ /* 0x001fc600000010ff */
[----:B------:R0:W-:Y:S01]  /*8fb80*/  STL [R1+0xb68], R20 ;  /* 0x000b681401007387 */ /* 0x0001e20000100800 */
[----:B-1----:R-:W-:-:S03]  /*8fb90*/  F2FP.BF16.F32.PACK_AB R17, R41, R44 ;  /* 0x0000002c2911723e */ /* 0x002fc600000010ff */
[----:B------:R1:W-:Y:S01]  /*8fba0*/  STL [R1+0xb64], R16 ;  /* 0x000b641001007387 */ /* 0x0003e20000100800 */
[----:B0-----:R-:W-:-:S03]  /*8fbb0*/  F2FP.BF16.F32.PACK_AB R20, R45, R48 ;  /* 0x000000302d14723e */ /* 0x001fc600000010ff */
[----:B------:R0:W-:Y:S01]  /*8fbc0*/  STL [R1+0xb60], R17 ;  /* 0x000b601101007387 */ /* 0x0001e20000100800 */
[----:B-1----:R-:W-:-:S03]  /*8fbd0*/  F2FP.BF16.F32.PACK_AB R16, R49, R52 ;  /* 0x000000343110723e */ /* 0x002fc600000010ff */
[----:B------:R-:W-:Y:S01]  /*8fbe0*/  STL [R1+0xb5c], R20 ;  /* 0x000b5c1401007387 */ /* 0x000fe20000100800 */
[----:B------:R-:W-:-:S03]  /*8fbf0*/  F2FP.BF16.F32.PACK_AB R14, R57, R14 ;  /* 0x0000000e390e723e */ /* 0x000fc600000010ff */
[----:B------:R1:W-:Y:S01]  /*8fc00*/  STL [R1+0xb58], R16 ;  /* 0x000b581001007387 */ /* 0x0003e20000100800 */
[----:B0-----:R-:W-:-:S05]  /*8fc10*/  F2FP.BF16.F32.PACK_AB R17, R53, R56 ;  /* 0x000000383511723e */ /* 0x001fca00000010ff */
[----:B------:R-:W-:Y:S01]  /*8fc20*/  STL [R1+0xb54], R17 ;  /* 0x000b541101007387 */ /* 0x000fe20000100800 */
[----:B-1----:R-:W-:Y:S02]  /*8fc30*/  F2FP.BF16.F32.PACK_AB R16, R12, R18 ;  /* 0x000000120c10723e */ /* 0x002fe400000010ff */
[----:B------:R-:W-:Y:S01]  /*8fc40*/  F2FP.BF16.F32.PACK_AB R12, R22, R13 ;  /* 0x0000000d160c723e */ /* 0x000fe200000010ff */
[----:B------:R0:W-:Y:S01]  /*8fc50*/  STL [R1+0xb50], R14 ;  /* 0x000b500e01007387 */ /* 0x0001e20000100800 */
[----:B------:R-:W-:-:S03]  /*8fc60*/  F2FP.BF16.F32.PACK_AB R13, R38, R42 ;  /* 0x0000002a260d723e */ /* 0x000fc600000010ff */
[----:B------:R-:W-:Y:S04]  /*8fc70*/  STL [R1+0xb3c], R16 ;  /* 0x000b3c1001007387 */ /* 0x000fe80000100800 */
[----:B------:R1:W-:Y:S01]  /*8fc80*/  STL [R1+0xb38], R12 ;  /* 0x000b380c01007387 */ /* 0x0003e20000100800 */
[----:B0-----:R-:W-:Y:S02]  /*8fc90*/  F2FP.BF16.F32.PACK_AB R14, R19, R34 ;  /* 0x00000022130e723e */ /* 0x001fe400000010ff */
[----:B------:R-:W-:-:S03]  /*8fca0*/  F2FP.BF16.F32.PACK_AB R2, R2, R10 ;  /* 0x0000000a0202723e */ /* 0x000fc600000010ff */
[----:B------:R-:W-:Y:S01]  /*8fcb0*/  STL [R1+0xb34], R14 ;  /* 0x000b340e01007387 */ /* 0x000fe20000100800 */
[----:B-1----:R-:W-:Y:S02]  /*8fcc0*/  F2FP.BF16.F32.PACK_AB R12, R61, R3 ;  /* 0x000000033d0c723e */ /* 0x002fe400000010ff */
[----:B------:R-:W-:Y:S01]  /*8fcd0*/  F2FP.BF16.F32.PACK_AB R3, R0, R60 ;  /* 0x0000003c0003723e */ /* 0x000fe200000010ff */
[----:B------:R-:W-:Y:S01]  /*8fce0*/  STL [R1+0xb30], R13 ;  /* 0x000b300d01007387 */ /* 0x000fe20000100800 */
[----:B------:R-:W-:-:S03]  /*8fcf0*/  F2FP.BF16.F32.PACK_AB R0, R7, R9 ;  /* 0x000000090700723e */ /* 0x000fc600000010ff */
[----:B------:R-:W-:Y:S04]  /*8fd00*/  STL [R1+0xb4c], R12 ;  /* 0x000b4c0c01007387 */ /* 0x000fe80000100800 */
[----:B------:R0:W-:Y:S04]  /*8fd10*/  STL [R1+0xb48], R3 ;  /* 0x000b480301007387 */ /* 0x0001e80000100800 */
[----:B------:R1:W-:Y:S01]  /*8fd20*/  STL [R1+0xb44], R2 ;  /* 0x000b440201007387 */ /* 0x0003e20000100800 */
[----:B0-----:R-:W-:-:S03]  /*8fd30*/  F2FP.BF16.F32.PACK_AB R3, R6, R8 ;  /* 0x000000080603723e */ /* 0x001fc600000010ff */
[----:B------:R0:W-:Y:S01]  /*8fd40*/  STL [R1+0xb40], R0 ;  /* 0x000b400001007387 */ /* 0x0001e20000100800 */
[----:B-1----:R-:W-:-:S03]  /*8fd50*/  F2FP.BF16.F32.PACK_AB R2, R5, R11 ;  /* 0x0000000b0502723e */ /* 0x002fc600000010ff */
[----:B------:R1:W-:Y:S04]  /*8fd60*/  STL [R1+0xb2c], R3 ;  /* 0x000b2c0301007387 */ /* 0x0003e80000100800 */
[----:B------:R4:W-:Y:S01]  /*8fd70*/  STL [R1+0xb28], R2 ;  /* 0x000b280201007387 */ /* 0x0009e20000100800 */
[----:B0-----:R-:W-:Y:S02]  /*8fd80*/  F2FP.BF16.F32.PACK_AB R0, R4, R24 ;  /* 0x000000180400723e */ /* 0x001fe400000010ff */
[----:B-1----:R-:W-:-:S03]  /*8fd90*/  F2FP.BF16.F32.PACK_AB R3, R25, R26 ;  /* 0x0000001a1903723e */ /* 0x002fc600000010ff */
[----:B------:R0:W-:Y:S01]  /*8fda0*/  STL [R1+0xb24], R0 ;  /* 0x000b240001007387 */ /* 0x0001e20000100800 */
[----:B----4-:R-:W-:-:S03]  /*8fdb0*/  F2FP.BF16.F32.PACK_AB R2, R27, R58 ;  /* 0x0000003a1b02723e */ /* 0x010fc600000010ff */
[----:B------:R1:W-:Y:S04]  /*8fdc0*/  STL [R1+0xb20], R3 ;  /* 0x000b200301007387 */ /* 0x0003e80000100800 */
[----:B------:R4:W-:Y:S01]  /*8fdd0*/  STL [R1+0xb1c], R2 ;  /* 0x000b1c0201007387 */ /* 0x0009e20000100800 */
[----:B0-----:R-:W-:Y:S02]  /*8fde0*/  F2FP.BF16.F32.PACK_AB R0, R59, R54 ;  /* 0x000000363b00723e */ /* 0x001fe400000010ff */
[----:B-1----:R-:W-:-:S03]  /*8fdf0*/  F2FP.BF16.F32.PACK_AB R3, R55, R50 ;  /* 0x000000323703723e */ /* 0x002fc600000010ff */
[----:B------:R2:W-:Y:S01]  /*8fe00*/  STL [R1+0xb18], R0 ;  /* 0x000b180001007387 */ /* 0x0005e20000100800 */
[----:B----4-:R-:W-:-:S03]  /*8fe10*/  F2FP.BF16.F32.PACK_AB R2, R51, R47 ;  /* 0x0000002f3302723e */ /* 0x010fc600000010ff */
[----:B------:R-:W-:Y:S04]  /*8fe20*/  STL [R1+0xb14], R3 ;  /* 0x000b140301007387 */ /* 0x000fe80000100800 */
[----:B------:R0:W-:Y:S01]  /*8fe30*/  STL [R1+0xb10], R2 ;  /* 0x000b100201007387 */ /* 0x0001e20000100800 */
[----:B--2---:R-:W-:-:S05]  /*8fe40*/  F2FP.BF16.F32.PACK_AB R0, R46, R43 ;  /* 0x0000002b2e00723e */ /* 0x004fca00000010ff */
[----:B------:R1:W-:Y:S01]  /*8fe50*/  STL [R1+0xafc], R0 ;  /* 0x000afc0001007387 */ /* 0x0003e20000100800 */
[----:B0-----:R-:W-:Y:S02]  /*8fe60*/  F2FP.BF16.F32.PACK_AB R2, R30, R31 ;  /* 0x0000001f1e02723e */ /* 0x001fe400000010ff */
[----:B---3--:R-:W-:-:S05]  /*8fe70*/  F2FP.BF16.F32.PACK_AB R3, R39, R35 ;  /* 0x000000232703723e */ /* 0x008fca00000010ff */
[----:B------:R-:W-:Y:S04]  /*8fe80*/  STL [R1+0xaf8], R3 ;  /* 0x000af80301007387 */ /* 0x000fe80000100800 */
[----:B------:R-:W2:Y:S04]  /*8fe90*/  LDL.LU R42, [R1+0x134c] ;  /* 0x00134c00012a7983 */ /* 0x000ea80000300800 */
[----:B------:R-:W-:Y:S04]  /*8fea0*/  STL [R1+0xaf4], R2 ;  /* 0x000af40201007387 */ /* 0x000fe80000100800 */
[----:B------:R-:W3:Y:S01]  /*8feb0*/  LDL.LU R38, [R1+0x1794] ;  /* 0x0017940001267983 */ /* 0x000ee20000300800 */
[----:B-1----:R-:W-:-:S05]  /*8fec0*/  F2FP.BF16.F32.PACK_AB R0, R23, R15 ;  /* 0x0000000f1700723e */ /* 0x002fca00000010ff */
        /* <DEDUP_REMOVED lines=66> */
[----:B----4-:R-:W-:Y:S02]  /*902f0*/  F2FP.BF16.F32.PACK_AB R16, R29, R16 ;  /* 0x000000101d10723e */ /* 0x010fe400000010ff */
[----:B---3--:R-:W-:-:S02]  /*90300*/  F2FP.BF16.F32.PACK_AB R28, R38, R28 ;  /* 0x0000001c261c723e */ /* 0x008fc400000010ff */
[----:B------:R-:W3:Y:S04]  /*90310*/  LDL.LU R38, [R1+0x33c0] ;  /* 0x0033c00001267983 */ /* 0x000ee80000300800 */
[----:B------:R0:W-:Y:S04]  /*90320*/  STL [R1+0xb08], R28 ;  /* 0x000b081c01007387 */ /* 0x0001e80000100800 */
[----:B------:R1:W-:Y:S01]  /*90330*/  STL [R1+0xb04], R16 ;  /* 0x000b041001007387 */ /* 0x0003e20000100800 */
[----:B0-----:R-:W-:Y:S02]  /*90340*/  F2FP.BF16.F32.PACK_AB R28, R32, R17 ;  /* 0x00000011201c723e */ /* 0x001fe400000010ff */
[----:B------:R-:W-:-:S02]  /*90350*/  F2FP.BF16.F32.PACK_AB R17, R33, R20 ;  /* 0x000000142111723e */ /* 0x000fc400000010ff */
[----:B-1----:R-:W-:Y:S01]  /*90360*/  F2FP.BF16.F32.PACK_AB R16, R21, R36 ;  /* 0x000000241510723e */ /* 0x002fe200000010ff */
        /* <DEDUP_REMOVED lines=8> */
[----:B------:R-:W-:-:S03]  /*903f0*/  F2FP.BF16.F32.PACK_AB R12, R12, R18 ;  /* 0x000000120c0c723e */ /* 0x000fc600000010ff */
[----:B------:R4:W-:Y:S01]  /*90400*/  STL [R1+0xadc], R16 ;  /* 0x000adc1001007387 */ /* 0x0009e20000100800 */
[----:B0-----:R-:W-:Y:S02]  /*90410*/  F2FP.BF16.F32.PACK_AB R20, R49, R52 ;  /* 0x000000343114723e */ /* 0x001fe400000010ff */
[----:B-1----:R-:W-:-:S03]  /*90420*/  F2FP.BF16.F32.PACK_AB R17, R53, R56 ;  /* 0x000000383511723e */ /* 0x002fc600000010ff */
[----:B------:R-:W-:Y:S01]  /*90430*/  STL [R1+0xad8], R20 ;  /* 0x000ad81401007387 */ /* 0x000fe20000100800 */
[----:B----4-:R-:W-:-:S03]  /*90440*/  F2FP.BF16.F32.PACK_AB R16, R57, R14 ;  /* 0x0000000e3910723e */ /* 0x010fc600000010ff */
[----:B------:R-:W-:Y:S01]  /*90450*/  STL [R1+0xad4], R17 ;  /* 0x000ad41101007387 */ /* 0x000fe20000100800 */
[----:B------:R-:W-:Y:S02]  /*90460*/  F2FP.BF16.F32.PACK_AB R14, R22, R13 ;  /* 0x0000000d160e723e */ /* 0x000fe400000010ff */
[----:B------:R-:W-:Y:S01]  /*90470*/  F2FP.BF16.F32.PACK_AB R13, R19, R34 ;  /* 0x00000022130d723e */ /* 0x000fe200000010ff */
[----:B------:R-:W-:Y:S01]  /*90480*/  STL [R1+0xad0], R16 ;  /* 0x000ad01001007387 */ /* 0x000fe20000100800 */
[----:B------:R-:W-:-:S03]  /*90490*/  F2FP.BF16.F32.PACK_AB R0, R0, R60 ;  /* 0x0000003c0000723e */ /* 0x000fc600000010ff */
[----:B------:R0:W-:Y:S04]  /*904a0*/  STL [R1+0x98c], R12 ;  /* 0x00098c0c01007387 */ /* 0x0001e80000100800 */
[----:B------:R-:W-:Y:S01]  /*904b0*/  STL [R1+0x988], R14 ;  /* 0x0009880e01007387 */ /* 0x000fe20000100800 */
[----:B0-----:R-:W-:Y:S02]  /*904c0*/  F2FP.BF16.F32.PACK_AB R12, R61, R3 ;  /* 0x000000033d0c723e */ /* 0x001fe400000010ff */
        /* <DEDUP_REMOVED lines=24> */
[----:B--2---:R-:W-:-:S03]  /*90650*/  F2FP.BF16.F32.PACK_AB R0, R42, R39 ;  /* 0x000000272a00723e */ /* 0x004fc600000010ff */
[----:B------:R0:W-:Y:S04]  /*90660*/  STL [R1+0x7c0], R2 ;  /* 0x0007c00201007387 */ /* 0x0001e80000100800 */
[----:B------:R1:W-:Y:S01]  /*90670*/  STL [R1+0x7ac], R0 ;  /* 0x0007ac0001007387 */ /* 0x0003e20000100800 */
[----:B---3--:R-:W-:-:S05]  /*90680*/  F2FP.BF16.F32.PACK_AB R3, R38, R35 ;  /* 0x000000232603723e */ /* 0x008fca00000010ff */
[----:B------:R-:W-:Y:S04]  /*90690*/  STL [R1+0x7a8], R3 ;  /* 0x0007a80301007387 */ /* 0x000fe80000100800 */
[----:B------:R-:W2:Y:S01]  /*906a0*/  LDL.LU R34, [R1+0x17b4] ;  /* 0x0017b40001227983 */ /* 0x000ea20000300800 */
[----:B0-----:R-:W-:Y:S02]  /*906b0*/  F2FP.BF16.F32.PACK_AB R2, R30, R31 ;  /* 0x0000001f1e02723e */ /* 0x001fe400000010ff */
[----:B-1----:R-:W-:-:S03]  /*906c0*/  F2FP.BF16.F32.PACK_AB R0, R23, R15 ;  /* 0x0000000f1700723e */ /* 0x002fc600000010ff */
[----:B------:R-:W-:Y:S04]  /*906d0*/  STL [R1+0x7a4], R2 ;  /* 0x0007a40201007387 */ /* 0x000fe80000100800 */
[----:B--2---:R0:W-:Y:S04]  /*906e0*/  STL [R1+0x33b8], R34 ;  /* 0x0033b82201007387 */ /* 0x0041e80000100800 */
[----:B------:R-:W-:Y:S04]  /*906f0*/  STL [R1+0x7a0], R0 ;  /* 0x0007a00001007387 */ /* 0x000fe80000100800 */
[----:B0-----:R-:W2:Y:S04]  /*90700*/  LDL.LU R34, [R1+0x136c] ;  /* 0x00136c0001227983 */ /* 0x001ea80000300800 */
[----:B------:R-:W3:Y:S04]  /*90710*/  LDL.LU R28, [R1+0x1364] ;  /* 0x00136400011c7983 */ /* 0x000ee80000300800 */
[----:B---3--:R0:W-:Y:S04]  /*90720*/  STL [R1+0x33bc], R28 ;  /* 0x0033bc1c01007387 */ /* 0x0081e80000100800 */
[----:B0-----:R-:W2:Y:S04]  /*90730*/  LDL.LU R28, [R1+0x17bc] ;  /* 0x0017bc00011c7983 */ /* 0x001ea80000300800 */
        /* <DEDUP_REMOVED lines=59> */
[----:B--2---:R-:W-:-:S03]  /*90af0*/  F2FP.BF16.F32.PACK_AB R34, R28, R34 ;  /* 0x000000221c22723e */ /* 0x004fc600000010ff */
[----:B------:R-:W2:Y:S04]  /*90b00*/  LDL.LU R28, [R1+0x33bc] ;  /* 0x0033bc00011c7983 */ /* 0x000ea80000300800 */
[----:B------:R0:W-:Y:S04]  /*90b10*/  STL [R1+0x7bc], R34 ;  /* 0x0007bc2201007387 */ /* 0x0001e80000100800 */
[----:B0-----:R-:W2:Y:S01]  /*90b20*/  LDL.LU R34, [R1+0x33b8] ;  /* 0x0033b80001227983 */ /* 0x001ea20000300800 */
[----:B---3--:R-:W-:Y:S02]  /*90b30*/  F2FP.BF16.F32.PACK_AB R16, R29, R16 ;  /* 0x000000101d10723e */ /* 0x008fe400000010ff */
[----:B--2---:R-:W-:-:S02]  /*90b40*/  F2FP.BF16.F32.PACK_AB R28, R34, R28 ;  /* 0x0000001c221c723e */ /* 0x004fc400000010ff */
[----:B------:R-:W2:Y:S04]  /*90b50*/  LDL.LU R34, [R1+0x33b4] ;  /* 0x0033b40001227983 */ /* 0x000ea80000300800 */
[----:B------:R4:W-:Y:S04]  /*90b60*/  STL [R1+0x7b8], R28 ;  /* 0x0007b81c01007387 */ /* 0x0009e80000100800 */
[----:B------:R0:W-:Y:S01]  /*90b70*/  STL [R1+0x7b4], R16 ;  /* 0x0007b41001007387 */ /* 0x0001e20000100800 */
[----:B----4-:R-:W-:Y:S02]  /*90b80*/  F2FP.BF16.F32.PACK_AB R28, R32, R17 ;  /* 0x00000011201c723e */ /* 0x010fe400000010ff */
[----:B------:R-:W-:-:S02]  /*90b90*/  F2FP.BF16.F32.PACK_AB R17, R33, R20 ;  /* 0x000000142111723e */ /* 0x000fc400000010ff */
[----:B0-----:R-:W-:Y:S01]  /*90ba0*/  F2FP.BF16.F32.PACK_AB R16, R21, R36 ;  /* 0x000000241510723e */ /* 0x001fe200000010ff */
        /* <DEDUP_REMOVED lines=13> */
[----:B---3--:R-:W-:-:S03]  /*90c80*/  F2FP.BF16.F32.PACK_AB R16, R57, R14 ;  /* 0x0000000e3910723e */ /* 0x008fc600000010ff */
[----:B------:R-:W-:Y:S01]  /*90c90*/  STL [R1+0x784], R17 ;  /* 0x0007841101007387 */ /* 0x000fe20000100800 */
[----:B------:R-:W-:Y:S02]  /*90ca0*/  F2FP.BF16.F32.PACK_AB R14, R22, R13 ;  /* 0x0000000d160e723e */ /* 0x000fe400000010ff */
[----:B------:R-:W-:Y:S01]  /*90cb0*/  F2FP.BF16.F32.PACK_AB R13, R19, R61 ;  /* 0x0000003d130d723e */ /* 0x000fe200000010ff */
[----:B------:R-:W-:Y:S04]  /*90cc0*/  STL [R1+0x780], R16 ;  /* 0x0007801001007387 */ /* 0x000fe80000100800 */
[----:B------:R0:W-:Y:S04]  /*90cd0*/  STL [R1+0x76c], R12 ;  /* 0x00076c0c01007387 */ /* 0x0001e80000100800 */
[----:B------:R-:W-:Y:S01]  /*90ce0*/  STL [R1+0x768], R14 ;  /* 0x0007680e01007387 */ /* 0x000fe20000100800 */
[----:B0-----:R-:W-:-:S02]  /*90cf0*/  F2FP.BF16.F32.PACK_AB R12, R3, R0 ;  /* 0x00000000030c723e */ /* 0x001fc400000010ff */
[----:B------:R-:W-:Y:S02]  /*90d00*/  F2FP.BF16.F32.PACK_AB R0, R60, R2 ;  /* 0x000000023c00723e */ /* 0x000fe400000010ff */
        /* <DEDUP_REMOVED lines=14> */
[----:B---3--:R-:W-:-:S03]  /*90df0*/  F2FP.BF16.F32.PACK_AB R3, R58, R59 ;  /* 0x0000003b3a03723e */ /* 0x008fc600000010ff */
        /* <DEDUP_REMOVED lines=10> */
[----:B------:R0:W-:Y:S04]  /*90ea0*/  STL [R1+0x740], R2 ;  /* 0x0007400201007387 */ /* 0x0001e80000100800 */
[----:B------:R1:W-:Y:S01]  /*90eb0*/  STL [R1+0x72c], R0 ;  /* 0x00072c0001007387 */ /* 0x0003e20000100800 */
[----:B--2---:R-:W-:-:S05]  /*90ec0*/  F2FP.BF16.F32.PACK_AB R3, R34, R35 ;  /* 0x000000232203723e */ /* 0x004fca00000010ff */
        /* <DEDUP_REMOVED lines=10> */
[----:B0-----:R-:W3:Y:S04]  /*90f70*/  LDL.LU R29, [R1+0x17d4] ;  /* 0x0017d400011d7983 */ /* 0x001ee80000300800 */
        /* <DEDUP_REMOVED lines=62> */
[----:B------:R-:W2:Y:S04]  /*91360*/  LDL.LU R29, [R1+0x33b0] ;  /* 0x0033b000011d7983 */ /* 0x000ea80000300800 */
[----:B------:R0:W-:Y:S04]  /*91370*/  STL [R1+0x73c], R28 ;  /* 0x00073c1c01007387 */ /* 0x0001e80000100800 */
[----:B0-----:R-:W2:Y:S02]  /*91380*/  LDL.LU R28, [R1+0x33ac] ;  /* 0x0033ac00011c7983 */ /* 0x001ea40000300800 */
[----:B--2---:R-:W-:-:S02]  /*91390*/  F2FP.BF16.F32.PACK_AB R28, R29, R28 ;  /* 0x0000001c1d1c723e */ /* 0x004fc400000010ff */
[----:B------:R-:W2:Y:S04]  /*913a0*/  LDL.LU R29, [R1+0x33a8] ;  /* 0x0033a800011d7983 */ /* 0x000ea80000300800 */
[----:B------:R4:W-:Y:S02]  /*913b0*/  STL [R1+0x738], R28 ;  /* 0x0007381c01007387 */ /* 0x0009e40000100800 */
[----:B----4-:R-:W-:Y:S02]  /*913c0*/  F2FP.BF16.F32.PACK_AB R28, R32, R17 ;  /* 0x00000011201c723e */ /* 0x010fe400000010ff */
[----:B---3--:R-:W-:Y:S02]  /*913d0*/  F2FP.BF16.F32.PACK_AB R17, R33, R20 ;  /* 0x000000142111723e */ /* 0x008fe400000010ff */
[----:B------:R-:W-:-:S02]  /*913e0*/  F2FP.BF16.F32.PACK_AB R20, R37, R40 ;  /* 0x000000282514723e */ /* 0x000fc400000010ff */
[----:B------:R-:W-:Y:S02]  /*913f0*/  F2FP.BF16.F32.PACK_AB R12, R12, R18 ;  /* 0x000000120c0c723e */ /* 0x000fe400000010ff */
[----:B--2---:R-:W-:-:S05]  /*91400*/  F2FP.BF16.F32.PACK_AB R16, R29, R16 ;  /* 0x000000101d10723e */ /* 0x004fca00000010ff */
[----:B------:R0:W-:Y:S04]  /*91410*/  STL [R1+0x734], R16 ;  /* 0x0007341001007387 */ /* 0x0001e80000100800 */
[----:B------:R-:W-:Y:S01]  /*91420*/  STL [R1+0x730], R28 ;  /* 0x0007301c01007387 */ /* 0x000fe20000100800 */
[----:B0-----:R-:W-:-:S03]  /*91430*/  F2FP.BF16.F32.PACK_AB R16, R21, R36 ;  /* 0x000000241510723e */ /* 0x001fc600000010ff */
        /* <DEDUP_REMOVED lines=9> */
[----:B------:R-:W-:Y:S01]  /*914d0*/  STL [R1+0x708], R20 ;  /* 0x0007081401007387 */ /* 0x000fe20000100800 */
[----:B--2---:R-:W-:-:S03]  /*914e0*/  F2FP.BF16.F32.PACK_AB R16, R57, R14 ;  /* 0x0000000e3910723e */ /* 0x004fc600000010ff */
        /* <DEDUP_REMOVED lines=22> */
[----:B--2---:R-:W-:-:S03]  /*91650*/  F2FP.BF16.F32.PACK_AB R3, R58, R59 ;  /* 0x0000003b3a03723e */ /* 0x004fc600000010ff */
        /* <DEDUP_REMOVED lines=86> */
[----:B0-----:R-:W2:Y:S01]  /*91bc0*/  LDL.LU R19, [R1+0x33a0] ;  /* 0x0033a00001137983 */ /* 0x001ea20000300800 */
[----:B----4-:R-:W-:Y:S02]  /*91bd0*/  F2FP.BF16.F32.PACK_AB R17, R32, R17 ;  /* 0x000000112011723e */ /* 0x010fe400000010ff */
[----:B---3--:R-:W-:-:S02]  /*91be0*/  F2FP.BF16.F32.PACK_AB R14, R57, R14 ;  /* 0x0000000e390e723e */ /* 0x008fc400000010ff */
[----:B------:R-:W-:Y:S02]  /*91bf0*/  F2FP.BF16.F32.PACK_AB R12, R12, R18 ;  /* 0x000000120c0c723e */ /* 0x000fe400000010ff */
[----:B------:R-:W-:Y:S02]  /*91c00*/  F2FP.BF16.F32.PACK_AB R13, R22, R13 ;  /* 0x0000000d160d723e */ /* 0x000fe400000010ff */
[----:B------:R-:W-:Y:S02]  /*91c10*/  F2FP.BF16.F32.PACK_AB R3, R61, R3 ;  /* 0x000000033d03723e */ /* 0x000fe400000010ff */
[----:B--2---:R-:W-:Y:S02]  /*91c20*/  F2FP.BF16.F32.PACK_AB R28, R19, R28 ;  /* 0x0000001c131c723e */ /* 0x004fe400000010ff */
[----:B------:R-:W2:Y:S04]  /*91c30*/  LDL.LU R19, [R1+0x339c] ;  /* 0x00339c0001137983 */ /* 0x000ea80000300800 */
[----:B------:R0:W-:Y:S02]  /*91c40*/  STL [R1+0x6b8], R28 ;  /* 0x0006b81c01007387 */ /* 0x0001e40000100800 */
[----:B0-----:R-:W-:-:S02]  /*91c50*/  F2FP.BF16.F32.PACK_AB R28, R29, R16 ;  /* 0x000000101d1c723e */ /* 0x001fc400000010ff */
[----:B------:R-:W-:Y:S02]  /*91c60*/  F2FP.BF16.F32.PACK_AB R16, R33, R20 ;  /* 0x000000142110723e */ /* 0x000fe400000010ff */
[----:B------:R-:W-:Y:S01]  /*91c70*/  F2FP.BF16.F32.PACK_AB R20, R21, R36 ;  /* 0x000000241514723e */ /* 0x000fe200000010ff */
        /* <DEDUP_REMOVED lines=11> */
[----:B---3--:R-:W-:-:S03]  /*91d30*/  F2FP.BF16.F32.PACK_AB R16, R53, R56 ;  /* 0x000000383510723e */ /* 0x008fc600000010ff */
[----:B------:R-:W-:Y:S04]  /*91d40*/  STL [R1+0x688], R17 ;  /* 0x0006881101007387 */ /* 0x000fe80000100800 */
[----:B------:R-:W-:Y:S04]  /*91d50*/  STL [R1+0x684], R16 ;  /* 0x0006841001007387 */ /* 0x000fe80000100800 */
[----:B------:R-:W-:Y:S04]  /*91d60*/  STL [R1+0x680], R14 ;  /* 0x0006800e01007387 */ /* 0x000fe80000100800 */
[----:B------:R0:W-:Y:S04]  /*91d70*/  STL [R1+0x66c], R12 ;  /* 0x00066c0c01007387 */ /* 0x0001e80000100800 */
[----:B------:R-:W-:Y:S04]  /*91d80*/  STL [R1+0x668], R13 ;  /* 0x0006680d01007387 */ /* 0x000fe80000100800 */
[----:B------:R1:W-:Y:S01]  /*91d90*/  STL [R1+0x664], R3 ;  /* 0x0006640301007387 */ /* 0x0003e20000100800 */
[----:B0-----:R-:W-:-:S02]  /*91da0*/  F2FP.BF16.F32.PACK_AB R12, R0, R60 ;  /* 0x0000003c000c723e */ /* 0x001fc400000010ff */
[----:B------:R-:W-:Y:S02]  /*91db0*/  F2FP.BF16.F32.PACK_AB R0, R2, R10 ;  /* 0x0000000a0200723e */ /* 0x000fe400000010ff */
[----:B------:R-:W-:Y:S01]  /*91dc0*/  F2FP.BF16.F32.PACK_AB R2, R6, R8 ;  /* 0x000000080602723e */ /* 0x000fe200000010ff */
[----:B------:R-:W-:Y:S01]  /*91dd0*/  STL [R1+0x660], R12 ;  /* 0x0006600c01007387 */ /* 0x000fe20000100800 */
[----:B-1----:R-:W-:-:S03]  /*91de0*/  F2FP.BF16.F32.PACK_AB R3, R7, R9 ;  /* 0x000000090703723e */ /* 0x002fc600000010ff */
        /* <DEDUP_REMOVED lines=24> */
[----:B------:R-:W-:Y:S04]  /*91f70*/  STL [R1+0x638], R3 ;  /* 0x0006380301007387 */ /* 0x000fe80000100800 */
[----:B------:R-:W3:Y:S01]  /*91f80*/  LDL.LU R13, [R1+0x1814] ;  /* 0x00181400010d7983 */ /* 0x000ee20000300800 */
[----:B0-----:R-:W-:-:S05]  /*91f90*/  F2FP.BF16.F32.PACK_AB R2, R31, R23 ;  /* 0x000000171f02723e */ /* 0x001fca00000010ff */
[----:B------:R-:W-:Y:S01]  /*91fa0*/  STL [R1+0x634], R2 ;  /* 0x0006340201007387 */ /* 0x000fe20000100800 */
[----:B--2---:R-:W-:-:S03]  /*91fb0*/  F2FP.BF16.F32.PACK_AB R0, R19, R15 ;  /* 0x0000000f1300723e */ /* 0x004fc600000010ff */
[----:B---3--:R0:W-:Y:S04]  /*91fc0*/  STL [R1+0x3394], R13 ;  /* 0x0033940d01007387 */ /* 0x0081e80000100800 */
        /* <DEDUP_REMOVED lines=88> */
[----:B---3--:R-:W-:Y:S02]  /*92550*/  F2FP.BF16.F32.PACK_AB R16, R57, R14 ;  /* 0x0000000e3910723e */ /* 0x008fe400000010ff */
[----:B------:R-:W-:Y:S02]  /*92560*/  F2FP.BF16.F32.PACK_AB R14, R12, R18 ;  /* 0x000000120c0e723e */ /* 0x000fe400000010ff */
[----:B------:R-:W-:Y:S01]  /*92570*/  F2FP.BF16.F32.PACK_AB R12, R22, R61 ;  /* 0x0000003d160c723e */ /* 0x000fe200000010ff */
[----:B------:R-:W-:Y:S01]  /*92580*/  STL [R1+0x604], R17 ;  /* 0x0006041101007387 */ /* 0x000fe20000100800 */
[----:B------:R-:W-:Y:S02]  /*92590*/  F2FP.BF16.F32.PACK_AB R3, R3, R0 ;  /* 0x000000000303723e */ /* 0x000fe400000010ff */
[----:B------:R-:W-:Y:S01]  /*925a0*/  F2FP.BF16.F32.PACK_AB R2, R60, R2 ;  /* 0x000000023c02723e */ /* 0x000fe200000010ff */
[----:B------:R-:W-:Y:S01]  /*925b0*/  STL [R1+0x600], R16 ;  /* 0x0006001001007387 */ /* 0x000fe20000100800 */
[----:B------:R-:W-:-:S03]  /*925c0*/  F2FP.BF16.F32.PACK_AB R0, R10, R7 ;  /* 0x000000070a00723e */ /* 0x000fc600000010ff */
[----:B------:R-:W-:Y:S04]  /*925d0*/  STL [R1+0x5fc], R14 ;  /* 0x0005fc0e01007387 */ /* 0x000fe80000100800 */
        /* <DEDUP_REMOVED lines=31> */
[----:B------:R-:W3:Y:S04]  /*927d0*/  LDL.LU R22, [R1+0x183c] ;  /* 0x00183c0001167983 */ /* 0x000ee80000300800 */
[----:B------:R-:W-:Y:S04]  /*927e0*/  STL [R1+0x5a4], R2 ;  /* 0x0005a40201007387 */ /* 0x000fe80000100800 */
[----:B------:R-:W3:Y:S01]  /*927f0*/  LDL.LU R18, [R1+0x13ec] ;  /* 0x0013ec0001127983 */ /* 0x000ee20000300800 */
[----:B--2---:R-:W-:-:S05]  /*92800*/  F2FP.BF16.F32.PACK_AB R0, R13, R15 ;  /* 0x0000000f0d00723e */ /* 0x004fca00000010ff */
[----:B------:R1:W-:Y:S04]  /*92810*/  STL [R1+0x5a0], R0 ;  /* 0x0005a00001007387 */ /* 0x0003e80000100800 */
        /* <DEDUP_REMOVED lines=52> */
[----:B---3--:R-:W-:-:S03]  /*92b60*/  F2FP.BF16.F32.PACK_AB R18, R22, R18 ;  /* 0x000000121612723e */ /* 0x008fc600000010ff */
        /* <DEDUP_REMOVED lines=8> */
[----:B------:R0:W-:Y:S04]  /*92bf0*/  STL [R1+0x5bc], R18 ;  /* 0x0005bc1201007387 */ /* 0x0001e80000100800 */
[----:B0-----:R-:W3:Y:S01]  /*92c00*/  LDL.LU R18, [R1+0x3388] ;  /* 0x0033880001127983 */ /* 0x001ee20000300800 */
[----:B--2---:R-:W-:-:S03]  /*92c10*/  F2FP.BF16.F32.PACK_AB R14, R12, R14 ;  /* 0x0000000e0c0e723e */ /* 0x004fc600000010ff */
[----:B------:R-:W2:Y:S04]  /*92c20*/  LDL.LU R12, [R1+0x3384] ;  /* 0x00338400010c7983 */ /* 0x000ea80000300800 */
[----:B------:R0:W-:Y:S01]  /*92c30*/  STL [R1+0x5b8], R14 ;  /* 0x0005b80e01007387 */ /* 0x0001e20000100800 */
[----:B----4-:R-:W-:-:S03]  /*92c40*/  F2FP.BF16.F32.PACK_AB R56, R57, R56 ;  /* 0x000000383938723e */ /* 0x010fc600000010ff */
[----:B0-----:R-:W4:Y:S01]  /*92c50*/  LDL.LU R14, [R1+0x3380] ;  /* 0x00338000010e7983 */ /* 0x001f220000300800 */
[----:B------:R-:W-:-:S03]  /*92c60*/  F2FP.BF16.F32.PACK_AB R52, R53, R52 ;  /* 0x000000343534723e */ /* 0x000fc600000010ff */
[----:B------:R-:W4:Y:S04]  /*92c70*/  LDL.LU R57, [R1+0x337c] ;  /* 0x00337c0001397983 */ /* 0x000f280000300800 */
[----:B------:R0:W-:Y:S01]  /*92c80*/  STL [R1+0x5b4], R56 ;  /* 0x0005b43801007387 */ /* 0x0001e20000100800 */
[----:B------:R-:W-:-:S03]  /*92c90*/  F2FP.BF16.F32.PACK_AB R48, R49, R48 ;  /* 0x000000303130723e */ /* 0x000fc600000010ff */
[----:B0-----:R-:W4:Y:S01]  /*92ca0*/  LDL.LU R56, [R1+0x3378] ;  /* 0x0033780001387983 */ /* 0x001f220000300800 */
[----:B------:R-:W-:-:S03]  /*92cb0*/  F2FP.BF16.F32.PACK_AB R44, R45, R44 ;  /* 0x0000002c2d2c723e */ /* 0x000fc600000010ff */
[----:B------:R-:W4:Y:S04]  /*92cc0*/  LDL.LU R53, [R1+0x3374] ;  /* 0x0033740001357983 */ /* 0x000f280000300800 */
[----:B------:R0:W-:Y:S01]  /*92cd0*/  STL [R1+0x5b0], R52 ;  /* 0x0005b03401007387 */ /* 0x0001e20000100800 */
[----:B------:R-:W-:-:S03]  /*92ce0*/  F2FP.BF16.F32.PACK_AB R40, R41, R40 ;  /* 0x000000282928723e */ /* 0x000fc600000010ff */
[----:B0-----:R-:W4:Y:S04]  /*92cf0*/  LDL.LU R52, [R1+0x3370] ;  /* 0x0033700001347983 */ /* 0x001f280000300800 */
[----:B------:R-:W4:Y:S04]  /*92d00*/  LDL.LU R49, [R1+0x336c] ;  /* 0x00336c0001317983 */ /* 0x000f280000300800 */
[----:B------:R0:W-:Y:S01]  /*92d10*/  STL [R1+0x59c], R48 ;  /* 0x00059c3001007387 */ /* 0x0001e20000100800 */
[----:B------:R-:W-:Y:S02]  /*92d20*/  F2FP.BF16.F32.PACK_AB R36, R37, R36 ;  /* 0x000000242524723e */ /* 0x000fe400000010ff */
[----:B------:R-:W-:Y:S01]  /*92d30*/  F2FP.BF16.F32.PACK_AB R29, R28, R29 ;  /* 0x0000001d1c1d723e */ /* 0x000fe200000010ff */
[----:B0-----:R-:W4:Y:S04]  /*92d40*/  LDL.LU R48, [R1+0x3368] ;  /* 0x0033680001307983 */ /* 0x001f280000300800 */
[----:B------:R-:W4:Y:S04]  /*92d50*/  LDL.LU R45, [R1+0x3364] ;  /* 0x00336400012d7983 */ /* 0x000f280000300800 */
[----:B------:R0:W-:Y:S01]  /*92d60*/  STL [R1+0x598], R44 ;  /* 0x0005982c01007387 */ /* 0x0001e20000100800 */
[----:B------:R-:W-:-:S02]  /*92d70*/  F2FP.BF16.F32.PACK_AB R16, R16, R32 ;  /* 0x000000201010723e */ /* 0x000fc400000010ff */
        /* <DEDUP_REMOVED lines=8> */
[----:B------:R0:W-:Y:S04]  /*92e00*/  STL [R1+0x590], R36 ;  /* 0x0005902401007387 */ /* 0x0001e80000100800 */
[----:B0-----:R-:W4:Y:S04]  /*92e10*/  LDL.LU R36, [R1+0x3350] ;  /* 0x0033500001247983 */ /* 0x001f280000300800 */
[----:B------:R-:W-:Y:S04]  /*92e20*/  STL [R1+0x58c], R29 ;  /* 0x00058c1d01007387 */ /* 0x000fe80000100800 */
[----:B------:R0:W-:Y:S04]  /*92e30*/  STL [R1+0x588], R16 ;  /* 0x0005881001007387 */ /* 0x0001e80000100800 */
[----:B------:R-:W-:Y:S01]  /*92e40*/  STL [R1+0x584], R28 ;  /* 0x0005841c01007387 */ /* 0x000fe20000100800 */
[----:B0-----:R-:W-:-:S03]  /*92e50*/  F2FP.BF16.F32.PACK_AB R16, R61, R3 ;  /* 0x000000033d10723e */ /* 0x001fc600000010ff */
[----:B------:R-:W-:Y:S01]  /*92e60*/  STL [R1+0x580], R17 ;  /* 0x0005801101007387 */ /* 0x000fe20000100800 */
        /* <DEDUP_REMOVED lines=27> */
[----:B---3--:R-:W-:-:S03]  /*93020*/  F2FP.BF16.F32.PACK_AB R2, R35, R30 ;  /* 0x0000001e2302723e */ /* 0x008fc600000010ff */
[----:B------:R1:W-:Y:S01]  /*93030*/  STL [R1+0x454], R3 ;  /* 0x0004540301007387 */ /* 0x0003e20000100800 */
[----:B0-----:R-:W-:-:S03]  /*93040*/  F2FP.BF16.F32.PACK_AB R0, R31, R23 ;  /* 0x000000171f00723e */ /* 0x001fc600000010ff */
[----:B------:R0:W-:Y:S01]  /*93050*/  STL [R1+0x450], R2 ;  /* 0x0004500201007387 */ /* 0x0001e20000100800 */
[----:B-1----:R-:W-:-:S03]  /*93060*/  F2FP.BF16.F32.PACK_AB R3, R22, R19 ;  /* 0x000000131603723e */ /* 0x002fc600000010ff */
[----:B------:R2:W-:Y:S04]  /*93070*/  STL [R1+0x43c], R0 ;  /* 0x00043c0001007387 */ /* 0x0005e80000100800 */
[----:B------:R1:W-:Y:S04]  /*93080*/  STL [R1+0x438], R3 ;  /* 0x0004380301007387 */ /* 0x0003e80000100800 */
[----:B------:R-:W3:Y:S01]  /*93090*/  LDL.LU R21, [R1+0x185c] ;  /* 0x00185c0001157983 */ /* 0x000ee20000300800 */
[----:B0-----:R-:W-:-:S05]  /*930a0*/  F2FP.BF16.F32.PACK_AB R2, R18, R13 ;  /* 0x0000000d1202723e */ /* 0x001fca00000010ff */
        /* <DEDUP_REMOVED lines=11> */
[----:B-1----:R-:W4:Y:S04]  /*93160*/  LDL.LU R3, [R1+0x498] ;  /* 0x0004980001037983 */ /* 0x002f280000300800 */
        /* <DEDUP_REMOVED lines=40> */
[----:B------:R0:W-:Y:S04]  /*933f0*/  STL [R1+0x44c], R20 ;  /* 0x00044c1401007387 */ /* 0x0001e80000100800 */
[----:B0-----:R-:W3:Y:S01]  /*93400*/  LDL.LU R20, [R1+0x3348] ;  /* 0x0033480001147983 */ /* 0x001ee20000300800 */
[----:B--2---:R-:W-:-:S03]  /*93410*/  F2FP.BF16.F32.PACK_AB R17, R33, R17 ;  /* 0x000000112111723e */ /* 0x004fc600000010ff */
[----:B------:R-:W2:Y:S04]  /*93420*/  LDL.LU R33, [R1+0x3344] ;  /* 0x0033440001217983 */ /* 0x000ea80000300800 */
[----:B------:R0:W-:Y:S01]  /*93430*/  STL [R1+0x448], R17 ;  /* 0x0004481101007387 */ /* 0x0001e20000100800 */
[----:B----4-:R-:W-:-:S03]  /*93440*/  F2FP.BF16.F32.PACK_AB R16, R32, R16 ;  /* 0x000000102010723e */ /* 0x010fc600000010ff */
[----:B0-----:R-:W2:Y:S01]  /*93450*/  LDL.LU R17, [R1+0x3340] ;  /* 0x0033400001117983 */ /* 0x001ea20000300800 */
[----:B------:R-:W-:-:S03]  /*93460*/  F2FP.BF16.F32.PACK_AB R28, R29, R28 ;  /* 0x0000001c1d1c723e */ /* 0x000fc600000010ff */
[----:B------:R-:W4:Y:S04]  /*93470*/  LDL.LU R32, [R1+0x333c] ;  /* 0x00333c0001207983 */ /* 0x000f280000300800 */
[----:B------:R0:W-:Y:S01]  /*93480*/  STL [R1+0x444], R16 ;  /* 0x0004441001007387 */ /* 0x0001e20000100800 */
[----:B------:R-:W-:Y:S02]  /*93490*/  F2FP.BF16.F32.PACK_AB R61, R61, R3 ;  /* 0x000000033d3d723e */ /* 0x000fe400000010ff */
[----:B------:R-:W-:Y:S01]  /*934a0*/  F2FP.BF16.F32.PACK_AB R0, R0, R60 ;  /* 0x0000003c0000723e */ /* 0x000fe200000010ff */
[----:B0-----:R-:W4:Y:S04]  /*934b0*/  LDL.LU R16, [R1+0x3338] ;  /* 0x0033380001107983 */ /* 0x001f280000300800 */
[----:B------:R-:W2:Y:S01]  /*934c0*/  LDL.LU R29, [R1+0x3334] ;  /* 0x00333400011d7983 */ /* 0x000ea20000300800 */
[----:B------:R-:W-:-:S03]  /*934d0*/  F2FP.BF16.F32.PACK_AB R3, R2, R10 ;  /* 0x0000000a0203723e */ /* 0x000fc600000010ff */
[----:B------:R0:W-:Y:S01]  /*934e0*/  STL [R1+0x440], R28 ;  /* 0x0004401c01007387 */ /* 0x0001e20000100800 */
[----:B------:R-:W-:-:S03]  /*934f0*/  F2FP.BF16.F32.PACK_AB R2, R7, R9 ;  /* 0x000000090702723e */ /* 0x000fc600000010ff */
[----:B0-----:R-:W2:Y:S04]  /*93500*/  LDL.LU R28, [R1+0x3330] ;  /* 0x00333000011c7983 */ /* 0x001ea80000300800 */
        /* <DEDUP_REMOVED lines=10> */
[----:B------:R-:W2:Y:S04]  /*935b0*/  LDL.LU R31, [R1+0x1868] ;  /* 0x00186800011f7983 */ /* 0x000ea80000300800 */
[----:B------:R1:W-:Y:S04]  /*935c0*/  STL [R1+0x414], R2 ;  /* 0x0004140201007387 */ /* 0x0003e80000100800 */
[----:B------:R-:W2:Y:S04]  /*935d0*/  LDL.LU R22, [R1+0x1418] ;  /* 0x0014180001167983 */ /* 0x000ea80000300800 */
[----:B------:R0:W-:Y:S04]  /*935e0*/  STL [R1+0x410], R0 ;  /* 0x0004100001007387 */ /* 0x0001e80000100800 */
[----:B------:R-:W3:Y:S04]  /*935f0*/  LDL.LU R23, [R1+0x1860] ;  /* 0x0018600001177983 */ /* 0x000ee80000300800 */
[----:B------:R-:W3:Y:S04]  /*93600*/  LDL.LU R18, [R1+0x1410] ;  /* 0x0014100001127983 */ /* 0x000ee80000300800 */
[----:B------:R-:W4:Y:S04]  /*93610*/  LDL.LU R19, [R1+0x1668] ;  /* 0x0016680001137983 */ /* 0x000f280000300800 */
[----:B------:R-:W4:Y:S04]  /*93620*/  LDL.LU R12, [R1+0xa78] ;  /* 0x000a7800010c7983 */ /* 0x000f280000300800 */
[----:B------:R-:W4:Y:S04]  /*93630*/  LDL.LU R13, [R1+0x1660] ;  /* 0x00166000010d7983 */ /* 0x000f280000300800 */
[----:B------:R-:W4:Y:S01]  /*93640*/  LDL.LU R15, [R1+0xa70] ;  /* 0x000a7000010f7983 */ /* 0x000f220000300800 */
[----:B0-----:R-:W-:-:S02]  /*93650*/  F2FP.BF16.F32.PACK_AB R3, R6, R8 ;  /* 0x000000080603723e */ /* 0x001fc400000010ff */
[----:B-1----:R-:W-:Y:S02]  /*93660*/  F2FP.BF16.F32.PACK_AB R2, R5, R11 ;  /* 0x0000000b0502723e */ /* 0x002fe400000010ff */
[----:B------:R-:W-:Y:S01]  /*93670*/  F2FP.BF16.F32.PACK_AB R0, R4, R24 ;  /* 0x000000180400723e */ /* 0x000fe200000010ff */
        /* <DEDUP_REMOVED lines=17> */
[----:B------:R-:W-:Y:S04]  /*93790*/  STL [R1+0x378], R3 ;  /* 0x0003780301007387 */ /* 0x000fe80000100800 */
[----:B------:R-:W4:Y:S01]  /*937a0*/  LDL.LU R8, [R1+0x11dc] ;  /* 0x0011dc0001087983 */ /* 0x000f220000300800 */
[----:B0-----:R-:W-:-:S03]  /*937b0*/  F2FP.BF16.F32.PACK_AB R0, R35, R30 ;  /* 0x0000001e2300723e */ /* 0x001fc600000010ff */
[----:B------:R-:W-:Y:S04]  /*937c0*/  STL [R1+0x374], R2 ;  /* 0x0003740201007387 */ /* 0x000fe80000100800 */
        /* <DEDUP_REMOVED lines=16> */
[----:B--2---:R-:W-:-:S05]  /*938d0*/  F2FP.BF16.F32.PACK_AB R0, R31, R22 ;  /* 0x000000161f00723e */ /* 0x004fca00000010ff */
[----:B------:R0:W-:Y:S01]  /*938e0*/  STL [R1+0x36c], R0 ;  /* 0x00036c0001007387 */ /* 0x0001e20000100800 */
[----:B---3--:R-:W-:-:S05]  /*938f0*/  F2FP.BF16.F32.PACK_AB R3, R23, R18 ;  /* 0x000000121703723e */ /* 0x008fca00000010ff */
[----:B------:R-:W-:Y:S01]  /*93900*/  STL [R1+0x368], R3 ;  /* 0x0003680301007387 */ /* 0x000fe20000100800 */
[----:B----4-:R-:W-:-:S03]  /*93910*/  F2FP.BF16.F32.PACK_AB R2, R19, R12 ;  /* 0x0000000c1302723e */ /* 0x010fc600000010ff */
[----:B------:R-:W2:Y:S04]  /*93920*/  LDL.LU R26, [R1+0x11d8] ;  /* 0x0011d800011a7983 */ /* 0x000ea80000300800 */
[----:B------:R-:W-:Y:S01]  /*93930*/  STL [R1+0x364], R2 ;  /* 0x0003640201007387 */ /* 0x000fe20000100800 */
[----:B0-----:R-:W-:-:S03]  /*93940*/  F2FP.BF16.F32.PACK_AB R0, R13, R15 ;  /* 0x0000000f0d00723e */ /* 0x001fc600000010ff */
[----:B------:R-:W2:Y:S04]  /*93950*/  LDL.LU R27, [R1+0x4b8] ;  /* 0x0004b800011b7983 */ /* 0x000ea80000300800 */
[----:B------:R0:W-:Y:S04]  /*93960*/  STL [R1+0x360], R0 ;  /* 0x0003600001007387 */ /* 0x0001e80000100800 */
        /* <DEDUP_REMOVED lines=13> */
[----:B0-----:R-:W-:-:S05]  /*93a40*/  F2FP.BF16.F32.PACK_AB R0, R8, R5 ;  /* 0x000000050800723e */ /* 0x001fca00000010ff */
[----:B------:R0:W-:Y:S01]  /*93a50*/  STL [R1+0x34c], R0 ;  /* 0x00034c0001007387 */ /* 0x0001e20000100800 */
[----:B------:R-:W-:-:S05]  /*93a60*/  F2FP.BF16.F32.PACK_AB R3, R11, R4 ;  /* 0x000000040b03723e */ /* 0x000fca00000010ff */
[----:B------:R1:W-:Y:S01]  /*93a70*/  STL [R1+0x348], R3 ;  /* 0x0003480301007387 */ /* 0x0003e20000100800 */
[----:B------:R-:W-:-:S03]  /*93a80*/  F2FP.BF16.F32.PACK_AB R2, R59, R54 ;  /* 0x000000363b02723e */ /* 0x000fc600000010ff */
[----:B------:R-:W4:Y:S01]  /*93a90*/  LDL.LU R59, [R1+0x11ec] ;  /* 0x0011ec00013b7983 */ /* 0x000f220000300800 */
[----:B0-----:R-:W-:-:S03]  /*93aa0*/  F2FP.BF16.F32.PACK_AB R0, R55, R50 ;  /* 0x000000323700723e */ /* 0x001fc600000010ff */
[----:B------:R-:W-:Y:S04]  /*93ab0*/  STL [R1+0x344], R2 ;  /* 0x0003440201007387 */ /* 0x000fe80000100800 */
[----:B------:R-:W4:Y:S04]  /*93ac0*/  LDL.LU R54, [R1+0x4cc] ;  /* 0x0004cc0001367983 */ /* 0x000f280000300800 */
[----:B------:R0:W-:Y:S04]  /*93ad0*/  STL [R1+0x340], R0 ;  /* 0x0003400001007387 */ /* 0x0001e80000100800 */
[----:B------:R-:W4:Y:S01]  /*93ae0*/  LDL.LU R55, [R1+0x11e4] ;  /* 0x0011e40001377983 */ /* 0x000f220000300800 */
[----:B-1----:R-:W-:-:S03]  /*93af0*/  F2FP.BF16.F32.PACK_AB R3, R51, R46 ;  /* 0x0000002e3303723e */ /* 0x002fc600000010ff */
[----:B------:R-:W4:Y:S01]  /*93b00*/  LDL.LU R50, [R1+0x4c4] ;  /* 0x0004c40001327983 */ /* 0x000f220000300800 */
[----:B0-----:R-:W-:Y:S02]  /*93b10*/  F2FP.BF16.F32.PACK_AB R0, R24, R25 ;  /* 0x000000191800723e */ /* 0x001fe400000010ff */
[----:B------:R-:W-:-:S03]  /*93b20*/  F2FP.BF16.F32.PACK_AB R2, R47, R42 ;  /* 0x0000002a2f02723e */ /* 0x000fc600000010ff */
[----:B------:R0:W-:Y:S04]  /*93b30*/  STL [R1+0x35c], R0 ;  /* 0x00035c0001007387 */ /* 0x0001e80000100800 */
[----:B------:R-:W-:Y:S04]  /*93b40*/  STL [R1+0x358], R3 ;  /* 0x0003580301007387 */ /* 0x000fe80000100800 */
[----:B------:R-:W4:Y:S01]  /*93b50*/  LDL.LU R51, [R1+0x8cc] ;  /* 0x0008cc0001337983 */ /* 0x000f220000300800 */
[----:B0-----:R-:W-:-:S03]  /*93b60*/  F2FP.BF16.F32.PACK_AB R0, R43, R38 ;  /* 0x000000262b00723e */ /* 0x001fc600000010ff */
[----:B------:R2:W-:Y:S04]  /*93b70*/  STL [R1+0x354], R2 ;  /* 0x0003540201007387 */ /* 0x0005e80000100800 */
[----:B------:R-:W4:Y:S04]  /*93b80*/  LDL.LU R46, [R1+0x8c4] ;  /* 0x0008c400012e7983 */ /* 0x000f280000300800 */
[----:B------:R3:W-:Y:S04]  /*93b90*/  STL [R1+0x350], R0 ;  /* 0x0003500001007387 */ /* 0x0007e80000100800 */
[----:B------:R-:W4:Y:S04]  /*93ba0*/  LDL.LU R47, [R1+0x188c] ;  /* 0x00188c00012f7983 */ /* 0x000f280000300800 */
[----:B------:R-:W4:Y:S04]  /*93bb0*/  LDL.LU R42, [R1+0x144c] ;  /* 0x00144c00012a7983 */ /* 0x000f280000300800 */
[----:B------:R-:W4:Y:S04]  /*93bc0*/  LDL.LU R43, [R1+0x1884] ;  /* 0x00188400012b7983 */ /* 0x000f280000300800 */
[----:B------:R-:W4:Y:S01]  /*93bd0*/  LDL.LU R38, [R1+0x1444] ;  /* 0x0014440001267983 */ /* 0x000f220000300800 */
[----:B--2---:R-:W-:-:S02]  /*93be0*/  F2FP.BF16.F32.PACK_AB R2, R26, R27 ;  /* 0x0000001b1a02723e */ /* 0x004fc400000010ff */
[----:B---3--:R-:W-:Y:S02]  /*93bf0*/  F2FP.BF16.F32.PACK_AB R0, R39, R14 ;  /* 0x0000000e2700723e */ /* 0x008fe400000010ff */
[----:B------:R-:W2:Y:S04]  /*93c00*/  LDL.LU R39, [R1+0x169c] ;  /* 0x00169c0001277983 */ /* 0x000ea80000300800 */
[----:B------:R4:W-:Y:S04]  /*93c10*/  STL [R1+0x33c], R2 ;  /* 0x00033c0201007387 */ /* 0x0009e80000100800 */
[----:B------:R-:W3:Y:S04]  /*93c20*/  LDL.LU R14, [R1+0x1694] ;  /* 0x00169400010e7983 */ /* 0x000ee80000300800 */
[----:B------:R0:W-:Y:S01]  /*93c30*/  STL [R1+0x338], R0 ;  /* 0x0003380001007387 */ /* 0x0001e20000100800 */
[----:B----4-:R-:W-:-:S03]  /*93c40*/  F2FP.BF16.F32.PACK_AB R2, R34, R35 ;  /* 0x000000232202723e */ /* 0x010fc600000010ff */
[----:B------:R-:W4:Y:S01]  /*93c50*/  LDL.LU R34, [R1+0x11e8] ;  /* 0x0011e80001227983 */ /* 0x000f220000300800 */
[----:B0-----:R-:W-:-:S03]  /*93c60*/  F2FP.BF16.F32.PACK_AB R0, R30, R31 ;  /* 0x0000001f1e00723e */ /* 0x001fc600000010ff */
[----:B------:R0:W-:Y:S04]  /*93c70*/  STL [R1+0x334], R2 ;  /* 0x0003340201007387 */ /* 0x0001e80000100800 */
[----:B------:R-:W4:Y:S04]  /*93c80*/  LDL.LU R35, [R1+0x4c8] ;  /* 0x0004c80001237983 */ /* 0x000f280000300800 */
[----:B------:R1:W-:Y:S01]  /*93c90*/  STL [R1+0x330], R0 ;  /* 0x0003300001007387 */ /* 0x0003e20000100800 */
[----:B------:R-:W-:-:S03]  /*93ca0*/  F2FP.BF16.F32.PACK_AB R3, R23, R18 ;  /* 0x000000121703723e */ /* 0x000fc600000010ff */
[----:B------:R-:W4:Y:S01]  /*93cb0*/  LDL.LU R30, [R1+0x11e0] ;  /* 0x0011e000011e7983 */ /* 0x000f220000300800 */
[----:B0-----:R-:W-:-:S03]  /*93cc0*/  F2FP.BF16.F32.PACK_AB R2, R19, R12 ;  /* 0x0000000c1302723e */ /* 0x001fc600000010ff */
[----:B------:R-:W4:Y:S01]  /*93cd0*/  LDL.LU R31, [R1+0x4c0] ;  /* 0x0004c000011f7983 */ /* 0x000f220000300800 */
[----:B-1----:R-:W-:-:S05]  /*93ce0*/  F2FP.BF16.F32.PACK_AB R0, R58, R22 ;  /* 0x000000163a00723e */ /* 0x002fca00000010ff */
[----:B------:R0:W-:Y:S04]  /*93cf0*/  STL [R1+0x32c], R0 ;  /* 0x00032c0001007387 */ /* 0x0001e80000100800 */
[----:B------:R-:W-:Y:S04]  /*93d00*/  STL [R1+0x328], R3 ;  /* 0x0003280301007387 */ /* 0x000fe80000100800 */
[----:B------:R-:W4:Y:S01]  /*93d10*/  LDL.LU R22, [R1+0x8c8] ;  /* 0x0008c80001167983 */ /* 0x000f220000300800 */
[----:B0-----:R-:W-:-:S03]  /*93d20*/  F2FP.BF16.F32.PACK_AB R0, R13, R15 ;  /* 0x0000000f0d00723e */ /* 0x001fc600000010ff */
[----:B------:R-:W-:Y:S04]  /*93d30*/  STL [R1+0x324], R2 ;  /* 0x0003240201007387 */ /* 0x000fe80000100800 */
[----:B------:R-:W4:Y:S04]  /*93d40*/  LDL.LU R23, [R1+0x8c0] ;  /* 0x0008c00001177983 */ /* 0x000f280000300800 */
[----:B------:R-:W-:Y:S04]  /*93d50*/  STL [R1+0x320], R0 ;  /* 0x0003200001007387 */ /* 0x000fe80000100800 */
[----:B------:R-:W4:Y:S04]  /*93d60*/  LDL.LU R18, [R1+0x1888] ;  /* 0x0018880001127983 */ /* 0x000f280000300800 */
[----:B------:R-:W4:Y:S04]  /*93d70*/  LDL.LU R19, [R1+0x1448] ;  /* 0x0014480001137983 */ /* 0x000f280000300800 */
[----:B------:R-:W4:Y:S04]  /*93d80*/  LDL.LU R12, [R1+0x1880] ;  /* 0x00188000010c7983 */ /* 0x000f280000300800 */
[----:B------:R-:W4:Y:S04]  /*93d90*/  LDL.LU R13, [R1+0x1440] ;  /* 0x00144000010d7983 */ /* 0x000f280000300800 */
[----:B------:R-:W4:Y:S01]  /*93da0*/  LDL.LU R15, [R1+0x1690] ;  /* 0x00169000010f7983 */ /* 0x000f220000300800 */
[----:B------:R-:W-:-:S05]  /*93db0*/  F2FP.BF16.F32.PACK_AB R59, R59, R54 ;  /* 0x000000363b3b723e */ /* 0x000fca00000010ff */
[----:B------:R-:W-:Y:S01]  /*93dc0*/  STL [R1+0x320c], R59 ;  /* 0x00320c3b01007387 */ /* 0x000fe20000100800 */
[----:B------:R-:W-:-:S05]  /*93dd0*/  F2FP.BF16.F32.PACK_AB R58, R55, R50 ;  /* 0x00000032373a723e */ /* 0x000fca00000010ff */
[----:B------:R-:W-:Y:S01]  /*93de0*/  STL [R1+0x3210], R58 ;  /* 0x0032103a01007387 */ /* 0x000fe20000100800 */
[----:B------:R-:W-:Y:S02]  /*93df0*/  F2FP.BF16.F32.PACK_AB R57, R51, R57 ;  /* 0x000000393339723e */ /* 0x000fe400000010ff */
[----:B------:R-:W-:-:S03]  /*93e00*/  F2FP.BF16.F32.PACK_AB R56, R46, R56 ;  /* 0x000000382e38723e */ /* 0x000fc600000010ff */
[----:B------:R0:W-:Y:S04]  /*93e10*/  STL [R1+0x3214], R57 ;  /* 0x0032143901007387 */ /* 0x0001e80000100800 */
[----:B------:R-:W-:Y:S01]  /*93e20*/  STL [R1+0x3218], R56 ;  /* 0x0032183801007387 */ /* 0x000fe20000100800 */
[----:B------:R-:W-:Y:S02]  /*93e30*/  F2FP.BF16.F32.PACK_AB R55, R47, R42 ;  /* 0x0000002a2f37723e */ /* 0x000fe400000010ff */
[----:B------:R-:W-:-:S03]  /*93e40*/  F2FP.BF16.F32.PACK_AB R54, R43, R38 ;  /* 0x000000262b36723e */ /* 0x000fc600000010ff */
[----:B------:R-:W-:Y:S04]  /*93e50*/  STL [R1+0x321c], R55 ;  /* 0x00321c3701007387 */ /* 0x000fe80000100800 */
[----:B------:R-:W-:Y:S01]  /*93e60*/  STL [R1+0x3220], R54 ;  /* 0x0032203601007387 */ /* 0x000fe20000100800 */
[----:B--2---:R-:W-:-:S05]  /*93e70*/  F2FP.BF16.F32.PACK_AB R53, R39, R53 ;  /* 0x000000352735723e */ /* 0x004fca00000010ff */
[----:B------:R-:W-:Y:S01]  /*93e80*/  STL [R1+0x3224], R53 ;  /* 0x0032243501007387 */ /* 0x000fe20000100800 */
[----:B---3--:R-:W-:-:S03]  /*93e90*/  F2FP.BF16.F32.PACK_AB R52, R14, R52 ;  /* 0x000000340e34723e */ /* 0x008fc600000010ff */
[----:B------:R-:W2:Y:S04]  /*93ea0*/  LDL.LU R14, [R1+0x1698] ;  /* 0x00169800010e7983 */ /* 0x000ea80000300800 */
[----:B------:R-:W-:Y:S01]  /*93eb0*/  STL [R1+0x3228], R52 ;  /* 0x0032283401007387 */ /* 0x000fe20000100800 */
[----:B----4-:R-:W-:-:S05]  /*93ec0*/  F2FP.BF16.F32.PACK_AB R51, R34, R35 ;  /* 0x000000232233723e */ /* 0x010fca00000010ff */
[----:B------:R-:W-:Y:S04]  /*93ed0*/  STL [R1+0x322c], R51 ;  /* 0x00322c3301007387 */ /* 0x000fe80000100800 */
[----:B------:R-:W3:Y:S04]  /*93ee0*/  LDL.LU R24, [R1+0x11fc] ;  /* 0x0011fc0001187983 */ /* 0x000ee80000300800 */
[----:B------:R-:W3:Y:S01]  /*93ef0*/  LDL.LU R43, [R1+0x4dc] ;  /* 0x0004dc00012b7983 */ /* 0x000ee20000300800 */
[----:B------:R-:W-:-:S03]  /*93f00*/  F2FP.BF16.F32.PACK_AB R50, R30, R31 ;  /* 0x0000001f1e32723e */ /* 0x000fc600000010ff */
[----:B------:R-:W4:Y:S04]  /*93f10*/  LDL.LU R25, [R1+0x11f4] ;  /* 0x0011f40001197983 */ /* 0x000f280000300800 */
[----:B------:R-:W4:Y:S04]  /*93f20*/  LDL.LU R42, [R1+0x4d4] ;  /* 0x0004d400012a7983 */ /* 0x000f280000300800 */
[----:B------:R-:W4:Y:S01]  /*93f30*/  LDL.LU R26, [R1+0x8dc] ;  /* 0x0008dc00011a7983 */ /* 0x000f220000300800 */
[----:B------:R-:W-:-:S03]  /*93f40*/  F2FP.BF16.F32.PACK_AB R49, R22, R49 ;  /* 0x000000311631723e */ /* 0x000fc600000010ff */
[----:B------:R-:W4:Y:S04]  /*93f50*/  LDL.LU R27, [R1+0x8d4] ;  /* 0x0008d400011b7983 */ /* 0x000f280000300800 */
[----:B------:R-:W4:Y:S04]  /*93f60*/  LDL.LU R38, [R1+0x18ac] ;  /* 0x0018ac0001267983 */ /* 0x000f280000300800 */
[----:B------:R-:W4:Y:S01]  /*93f70*/  LDL.LU R39, [R1+0x146c] ;  /* 0x00146c0001277983 */ /* 0x000f220000300800 */
[----:B------:R-:W-:-:S03]  /*93f80*/  F2FP.BF16.F32.PACK_AB R48, R23, R48 ;  /* 0x000000301730723e */ /* 0x000fc600000010ff */
[----:B------:R-:W4:Y:S04]  /*93f90*/  LDL.LU R34, [R1+0x18a4] ;  /* 0x0018a40001227983 */ /* 0x000f280000300800 */
[----:B------:R-:W4:Y:S01]  /*93fa0*/  LDL.LU R35, [R1+0x1464] ;  /* 0x0014640001237983 */ /* 0x000f220000300800 */
[----:B------:R-:W-:-:S03]  /*93fb0*/  F2FP.BF16.F32.PACK_AB R47, R18, R19 ;  /* 0x00000013122f723e */ /* 0x000fc600000010ff */
[----:B------:R-:W-:Y:S04]  /*93fc0*/  STL [R1+0x3230], R50 ;  /* 0x0032303201007387 */ /* 0x000fe80000100800 */
[----:B------:R-:W-:Y:S04]  /*93fd0*/  STL [R1+0x3234], R49 ;  /* 0x0032343101007387 */ /* 0x000fe80000100800 */
[----:B------:R-:W4:Y:S04]  /*93fe0*/  LDL.LU R30, [R1+0x16bc] ;  /* 0x0016bc00011e7983 */ /* 0x000f280000300800 */
[----:B------:R-:W4:Y:S01]  /*93ff0*/  LDL.LU R31, [R1+0x16b4] ;  /* 0x0016b400011f7983 */ /* 0x000f220000300800 */
[----:B------:R-:W-:-:S03]  /*94000*/  F2FP.BF16.F32.PACK_AB R46, R12, R13 ;  /* 0x0000000d0c2e723e */ /* 0x000fc600000010ff */
[----:B------:R-:W4:Y:S04]  /*94010*/  LDL.LU R22, [R1+0x4d8] ;  /* 0x0004d80001167983 */ /* 0x000f280000300800 */
[----:B------:R-:W4:Y:S04]  /*94020*/  LDL.LU R23, [R1+0x4d0] ;  /* 0x0004d00001177983 */ /* 0x000f280000300800 */
[----:B------:R-:W-:Y:S04]  /*94030*/  STL [R1+0x3238], R48 ;  /* 0x0032383001007387 */ /* 0x000fe80000100800 */
[----:B------:R-:W-:Y:S04]  /*94040*/  STL [R1+0x323c], R47 ;  /* 0x00323c2f01007387 */ /* 0x000fe80000100800 */
[----:B------:R-:W4:Y:S04]  /*94050*/  LDL.LU R18, [R1+0x18a8] ;  /* 0x0018a80001127983 */ /* 0x000f280000300800 */
[----:B------:R-:W4:Y:S04]  /*94060*/  LDL.LU R19, [R1+0x1468] ;  /* 0x0014680001137983 */ /* 0x000f280000300800 */
[----:B------:R-:W4:Y:S04]  /*94070*/  LDL.LU R12, [R1+0x18a0] ;  /* 0x0018a000010c7983 */ /* 0x000f280000300800 */
[----:B------:R-:W4:Y:S04]  /*94080*/  LDL.LU R13, [R1+0x1460] ;  /* 0x00146000010d7983 */ /* 0x000f280000300800 */
[----:B------:R-:W-:Y:S01]  /*94090*/  STL [R1+0x3240], R46 ;  /* 0x0032402e01007387 */ /* 0x000fe20000100800 */
[----:B------:R-:W-:-:S02]  /*940a0*/  F2FP.BF16.F32.PACK_AB R44, R15, R44 ;  /* 0x0000002c0f2c723e */ /* 0x000fc400000010ff */
[----:B--2---:R-:W-:-:S05]  /*940b0*/  F2FP.BF16.F32.PACK_AB R45, R14, R45 ;  /* 0x0000002d0e2d723e */ /* 0x004fca00000010ff */
[----:B------:R-:W-:Y:S04]  /*940c0*/  STL [R1+0x3244], R45 ;  /* 0x0032442d01007387 */ /* 0x000fe80000100800 */
[----:B------:R-:W2:Y:S04]  /*940d0*/  LDL.LU R14, [R1+0x16b8] ;  /* 0x0016b800010e7983 */ /* 0x000ea80000300800 */
[----:B------:R-:W2:Y:S04]  /*940e0*/  LDL.LU R15, [R1+0x16b0] ;  /* 0x0016b000010f7983 */ /* 0x000ea80000300800 */
[----:B------:R-:W-:Y:S01]  /*940f0*/  STL [R1+0x3248], R44 ;  /* 0x0032482c01007387 */ /* 0x000fe20000100800 */
[----:B------:R-:W-:-:S02]  /*94100*/  F2FP.BF16.F32.PACK_AB R33, R17, R33 ;  /* 0x000000211121723e */ /* 0x000fc400000010ff */
[----:B---3--:R-:W-:Y:S02]  /*94110*/  F2FP.BF16.F32.PACK_AB R43, R24, R43 ;  /* 0x0000002b182b723e */ /* 0x008fe400000010ff */
[----:B----4-:R-:W-:-:S03]  /*94120*/  F2FP.BF16.F32.PACK_AB R42, R25, R42 ;  /* 0x0000002a192a723e */ /* 0x010fc600000010ff */
[----:B------:R-:W-:Y:S01]  /*94130*/  STL [R1+0x324c], R43 ;  /* 0x00324c2b01007387 */ /* 0x000fe20000100800 */
[----:B------:R-:W-:-:S03]  /*94140*/  F2FP.BF16.F32.PACK_AB R41, R26, R41 ;  /* 0x000000291a29723e */ /* 0x000fc600000010ff */
[----:B------:R-:W-:Y:S01]  /*94150*/  STL [R1+0x3250], R42 ;  /* 0x0032502a01007387 */ /* 0x000fe20000100800 */
[----:B------:R-:W-:-:S03]  /*94160*/  F2FP.BF16.F32.PACK_AB R40, R27, R40 ;  /* 0x000000281b28723e */ /* 0x000fc600000010ff */
[----:B------:R-:W-:Y:S01]  /*94170*/  STL [R1+0x3254], R41 ;  /* 0x0032542901007387 */ /* 0x000fe20000100800 */
[----:B------:R-:W-:-:S03]  /*94180*/  F2FP.BF16.F32.PACK_AB R39, R38, R39 ;  /* 0x000000272627723e */ /* 0x000fc600000010ff */
[----:B------:R-:W-:Y:S01]  /*94190*/  STL [R1+0x3258], R40 ;  /* 0x0032582801007387 */ /* 0x000fe20000100800 */
[----:B------:R-:W-:Y:S02]  /*941a0*/  F2FP.BF16.F32.PACK_AB R32, R16, R32 ;  /* 0x000000201020723e */ /* 0x000fe400000010ff */
[----:B------:R-:W-:Y:S01]  /*941b0*/  F2FP.BF16.F32.PACK_AB R38, R34, R35 ;  /* 0x000000232226723e */ /* 0x000fe200000010ff */
[----:B------:R-:W-:Y:S04]  /*941c0*/  STL [R1+0x325c], R39 ;  /* 0x00325c2701007387 */ /* 0x000fe80000100800 */
[----:B------:R-:W-:Y:S01]  /*941d0*/  STL [R1+0x3260], R38 ;  /* 0x0032602601007387 */ /* 0x000fe20000100800 */
[----:B------:R-:W-:Y:S02]  /*941e0*/  F2FP.BF16.F32.PACK_AB R37, R30, R37 ;  /* 0x000000251e25723e */ /* 0x000fe400000010ff */
[----:B------:R-:W-:-:S03]  /*941f0*/  F2FP.BF16.F32.PACK_AB R36, R31, R36 ;  /* 0x000000241f24723e */ /* 0x000fc600000010ff */
[----:B------:R-:W-:Y:S01]  /*94200*/  STL [R1+0x3264], R37 ;  /* 0x0032642501007387 */ /* 0x000fe20000100800 */
[----:B------:R-:W-:-:S03]  /*94210*/  F2FP.BF16.F32.PACK_AB R35, R21, R22 ;  /* 0x000000161523723e */ /* 0x000fc600000010ff */
[----:B------:R-:W-:Y:S01]  /*94220*/  STL [R1+0x3268], R36 ;  /* 0x0032682401007387 */ /* 0x000fe20000100800 */
[----:B------:R-:W-:-:S03]  /*94230*/  F2FP.BF16.F32.PACK_AB R34, R20, R23 ;  /* 0x000000171422723e */ /* 0x000fc600000010ff */
[----:B------:R-:W-:Y:S04]  /*94240*/  STL [R1+0x326c], R35 ;  /* 0x00326c2301007387 */ /* 0x000fe80000100800 */
[----:B------:R-:W-:Y:S04]  /*94250*/  STL [R1+0x3270], R34 ;  /* 0x0032702201007387 */ /* 0x000fe80000100800 */
[----:B------:R-:W-:Y:S01]  /*94260*/  STL [R1+0x3274], R33 ;  /* 0x0032742101007387 */ /* 0x000fe20000100800 */
[----:B------:R-:W-:-:S03]  /*94270*/  F2FP.BF16.F32.PACK_AB R31, R18, R19 ;  /* 0x00000013121f723e */ /* 0x000fc600000010ff */
[----:B------:R-:W-:Y:S01]  /*94280*/  STL [R1+0x3278], R32 ;  /* 0x0032782001007387 */ /* 0x000fe20000100800 */
[----:B------:R-:W-:-:S03]  /*94290*/  F2FP.BF16.F32.PACK_AB R30, R12, R13 ;  /* 0x0000000d0c1e723e */ /* 0x000fc600000010ff */
[----:B------:R-:W-:Y:S04]  /*942a0*/  STL [R1+0x327c], R31 ;  /* 0x00327c1f01007387 */ /* 0x000fe80000100800 */
[----:B------:R-:W-:Y:S01]  /*942b0*/  STL [R1+0x3280], R30 ;  /* 0x0032801e01007387 */ /* 0x000fe20000100800 */
[----:B--2---:R-:W-:-:S05]  /*942c0*/  F2FP.BF16.F32.PACK_AB R29, R14, R29 ;  /* 0x0000001d0e1d723e */ /* 0x004fca00000010ff */
[----:B------:R-:W-:Y:S04]  /*942d0*/  STL [R1+0x3284], R29 ;  /* 0x0032841d01007387 */ /* 0x000fe80000100800 */
        /* <DEDUP_REMOVED lines=21> */
[----:B------:R-:W-:-:S03]  /*94430*/  F2FP.BF16.F32.PACK_AB R28, R15, R28 ;  /* 0x0000001c0f1c723e */ /* 0x000fc600000010ff */
        /* <DEDUP_REMOVED lines=12> */
[----:B--2---:R-:W-:-:S02]  /*94500*/  F2FP.BF16.F32.PACK_AB R27, R57, R27 ;  /* 0x0000001b391b723e */ /* 0x004fc400000010ff */
[----:B---3--:R-:W-:-:S03]  /*94510*/  F2FP.BF16.F32.PACK_AB R26, R58, R26 ;  /* 0x0000001a3a1a723e */ /* 0x008fc600000010ff */
[----:B------:R-:W-:Y:S01]  /*94520*/  STL [R1+0x328c], R27 ;  /* 0x00328c1b01007387 */ /* 0x000fe20000100800 */
        /* <DEDUP_REMOVED lines=25> */
[----:B------:R-:W-:Y:S04]  /*946c0*/  STL [R1+0x32c0], R14 ;  /* 0x0032c00e01007387 */ /* 0x000fe80000100800 */
[----:B------:R-:W-:Y:S04]  /*946d0*/  STL [R1+0x32c4], R13 ;  /* 0x0032c40d01007387 */ /* 0x000fe80000100800 */
[----:B------:R-:W2:Y:S04]  /*946e0*/  LDL.LU R11, [R1+0x4fc] ;  /* 0x0004fc00010b7983 */ /* 0x000ea80000300800 */
[----:B------:R-:W3:Y:S04]  /*946f0*/  LDL.LU R10, [R1+0x4f4] ;  /* 0x0004f400010a7983 */ /* 0x000ee80000300800 */
[----:B---3--:R0:W-:Y:S04]  /*94700*/  STL [R1+0x332c], R10 ;  /* 0x00332c0a01007387 */ /* 0x0081e80000100800 */
[----:B0-----:R-:W2:Y:S04]  /*94710*/  LDL.LU R10, [R1+0x122c] ;  /* 0x00122c00010a7983 */ /* 0x001ea80000300800 */
[----:B------:R-:W3:Y:S01]  /*94720*/  LDL.LU R9, [R1+0x2dc] ;  /* 0x0002dc0001097983 */ /* 0x000ee20000300800 */
[----:B------:R-:W-:-:S03]  /*94730*/  F2FP.BF16.F32.PACK_AB R12, R4, R12 ;  /* 0x0000000c040c723e */ /* 0x000fc600000010ff */
[----:B---3--:R0:W-:Y:S04]  /*94740*/  STL [R1+0x3328], R9 ;  /* 0x0033280901007387 */ /* 0x0081e80000100800 */
        /* <DEDUP_REMOVED lines=58> */
[----:B------:R-:W2:Y:S04]  /*94af0*/  LDL.LU R2, [R1+0x12a0] ;  /* 0x0012a00001027983 */ /* 0x000ea80000300800 */
[----:B------:R0:W-:Y:S04]  /*94b00*/  STL [R1+0x32c8], R12 ;  /* 0x0032c80c01007387 */ /* 0x0001e80000100800 */
[----:B0-----:R-:W4:Y:S04]  /*94b10*/  LDL.LU R12, [R1+0x904] ;  /* 0x00090400010c7983 */ /* 0x001f280000300800 */
[----:B------:R-:W3:Y:S04]  /*94b20*/  LDL.LU R10, [R1+0x332c] ;  /* 0x00332c00010a7983 */ /* 0x000ee80000300800 */
[----:B------:R0:W-:Y:S04]  /*94b30*/  STL [R1+0x32cc], R11 ;  /* 0x0032cc0b01007387 */ /* 0x0001e80000100800 */
[----:B0-----:R-:W2:Y:S01]  /*94b40*/  LDL.LU R11, [R1+0x90c] ;  /* 0x00090c00010b7983 */ /* 0x001ea20000300800 */
[----:B---3--:R-:W-:-:S03]  /*94b50*/  F2FP.BF16.F32.PACK_AB R10, R9, R10 ;  /* 0x0000000a090a723e */ /* 0x008fc600000010ff */
[----:B------:R-:W2:Y:S01]  /*94b60*/  LDL.LU R9, [R1+0x3328] ;  /* 0x0033280001097983 */ /* 0x000ea20000300800 */
[----:B----4-:R-:W-:Y:S02]  /*94b70*/  F2FP.BF16.F32.PACK_AB R8, R12, R8 ;  /* 0x000000080c08723e */ /* 0x010fe400000010ff */
[----:B------:R-:W-:Y:S01]  /*94b80*/  F2FP.BF16.F32.PACK_AB R7, R13, R7 ;  /* 0x000000070d07723e */ /* 0x000fe200000010ff */
[----:B------:R-:W-:Y:S01]  /*94b90*/  STL [R1+0x32d0], R10 ;  /* 0x0032d00a01007387 */ /* 0x000fe20000100800 */
[----:B------:R-:W-:Y:S02]  /*94ba0*/  F2FP.BF16.F32.PACK_AB R6, R14, R6 ;  /* 0x000000060e06723e */ /* 0x000fe400000010ff */
[----:B------:R-:W-:Y:S02]  /*94bb0*/  F2FP.BF16.F32.PACK_AB R5, R15, R5 ;  /* 0x000000050f05723e */ /* 0x000fe400000010ff */
[----:B------:R-:W-:Y:S02]  /*94bc0*/  F2FP.BF16.F32.PACK_AB R4, R16, R4 ;  /* 0x000000041004723e */ /* 0x000fe400000010ff */
[----:B--2---:R-:W-:-:S05]  /*94bd0*/  F2FP.BF16.F32.PACK_AB R9, R11, R9 ;  /* 0x000000090b09723e */ /* 0x004fca00000010ff */
[----:B------:R-:W-:Y:S04]  /*94be0*/  STL [R1+0x32d4], R9 ;  /* 0x0032d40901007387 */ /* 0x000fe80000100800 */
[----:B------:R-:W-:Y:S04]  /*94bf0*/  STL [R1+0x32d8], R8 ;  /* 0x0032d80801007387 */ /* 0x000fe80000100800 */
[----:B------:R-:W-:Y:S04]  /*94c00*/  STL [R1+0x32dc], R7 ;  /* 0x0032dc0701007387 */ /* 0x000fe80000100800 */
[----:B------:R0:W-:Y:S04]  /*94c10*/  STL [R1+0x32e0], R6 ;  /* 0x0032e00601007387 */ /* 0x0001e80000100800 */
[----:B------:R-:W-:Y:S04]  /*94c20*/  STL [R1+0x32e4], R5 ;  /* 0x0032e40501007387 */ /* 0x000fe80000100800 */
[----:B------:R1:W-:Y:S01]  /*94c30*/  STL [R1+0x32e8], R4 ;  /* 0x0032e80401007387 */ /* 0x0003e20000100800 */
[----:B0-----:R-:W-:-:S02]  /*94c40*/  F2FP.BF16.F32.PACK_AB R6, R19, R20 ;  /* 0x000000141306723e */ /* 0x001fc400000010ff */
[----:B-1----:R-:W-:Y:S02]  /*94c50*/  F2FP.BF16.F32.PACK_AB R4, R17, R18 ;  /* 0x000000121104723e */ /* 0x002fe400000010ff */
[----:B------:R-:W-:-:S03]  /*94c60*/  F2FP.BF16.F32.PACK_AB R5, R21, R22 ;  /* 0x000000161505723e */ /* 0x000fc600000010ff */
[----:B------:R0:W-:Y:S04]  /*94c70*/  STL [R1+0xc], R4 ;  /* 0x00000c0401007387 */ /* 0x0001e80000100800 */
[----:B------:R1:W-:Y:S01]  /*94c80*/  STL [R1+0x8], R6 ;  /* 0x0000080601007387 */ /* 0x0003e20000100800 */
[----:B0-----:R-:W-:-:S03]  /*94c90*/  F2FP.BF16.F32.PACK_AB R4, R23, R24 ;  /* 0x000000181704723e */ /* 0x001fc600000010ff */
[----:B------:R0:W-:Y:S01]  /*94ca0*/  STL [R1+0x4], R5 ;  /* 0x0000040501007387 */ /* 0x0001e20000100800 */
[----:B-1----:R-:W-:-:S03]  /*94cb0*/  F2FP.BF16.F32.PACK_AB R6, R25, R26 ;  /* 0x0000001a1906723e */ /* 0x002fc600000010ff */
[----:B------:R1:W-:Y:S01]  /*94cc0*/  STL [R1], R4 ;  /* 0x0000000401007387 */ /* 0x0003e20000100800 */
        /* <DEDUP_REMOVED lines=31> */
[----:B------:R-:W-:Y:S01]  /*94ec0*/  STL [R1+0x40], R6 ;  /* 0x0000400601007387 */ /* 0x000fe20000100800 */
[----:B--2---:R-:W-:-:S03]  /*94ed0*/  F2FP.BF16.F32.PACK_AB R4, R59, R61 ;  /* 0x0000003d3b04723e */ /* 0x004fc600000010ff */
[----:B------:R-:W-:Y:S04]  /*94ee0*/  STL [R1+0x5c], R5 ;  /* 0x00005c0501007387 */ /* 0x000fe80000100800 */
[----:B------:R0:W-:Y:S04]  /*94ef0*/  STL [R1+0x58], R4 ;  /* 0x0000580401007387 */ /* 0x0001e80000100800 */
[----:B0-----:R-:W2:Y:S01]  /*94f00*/  LDL.LU R4, [R1+0x514] ;  /* 0x0005140001047983 */ /* 0x001ea20000300800 */
[----:B------:R-:W-:Y:S02]  /*94f10*/  F2FP.BF16.F32.PACK_AB R3, R3, R0 ;  /* 0x000000000303723e */ /* 0x000fe400000010ff */
[----:B------:R-:W-:-:S03]  /*94f20*/  F2FP.BF16.F32.PACK_AB R0, R60, R2 ;  /* 0x000000023c00723e */ /* 0x000fc600000010ff */
        /* <DEDUP_REMOVED lines=73> */
[----:B------:R-:W3:Y:S04]  /*953c0*/  LDL.LU R5, [R1+0x331c] ;  /* 0x00331c0001057983 */ /* 0x000ee80000300800 */
[----:B------:R3:W-:Y:S02]  /*953d0*/  STL [R1+0x68], R4 ;  /* 0x0000680401007387 */ /* 0x0007e40000100800 */
[----:B---3--:R-:W-:Y:S02]  /*953e0*/  F2FP.BF16.F32.PACK_AB R4, R5, R6 ;  /* 0x000000060504723e */ /* 0x008fe400000010ff */
[----:B----4-:R-:W-:Y:S02]  /*953f0*/  F2FP.BF16.F32.PACK_AB R6, R7, R8 ;  /* 0x000000080706723e */ /* 0x010fe400000010ff */
        /* <DEDUP_REMOVED lines=532> */
[----:B------:R-:W2:Y:S01]  /*97540*/  LDL.LU R5, [R1+0x32ec] ;  /* 0x0032ec0001057983 */ /* 0x000ea20000300800 */
[----:B----4-:R-:W-:-:S03]  /*97550*/  F2FP.BF16.F32.PACK_AB R8, R7, R8 ;  /* 0x000000080708723e */ /* 0x010fc600000010ff */
[----:B------:R0:W-:Y:S01]  /*97560*/  STL [R1+0x268], R4 ;  /* 0x0002680401007387 */ /* 0x0001e20000100800 */
[----:B---3--:R-:W-:Y:S02]  /*97570*/  F2FP.BF16.F32.PACK_AB R10, R9, R10 ;  /* 0x0000000a090a723e */ /* 0x008fe400000010ff */
[----:B------:R-:W-:Y:S01]  /*97580*/  F2FP.BF16.F32.PACK_AB R12, R11, R12 ;  /* 0x0000000c0b0c723e */ /* 0x000fe200000010ff */
[----:B0-----:R0:W5:Y:S01]  /*97590*/  LDL.LU R4, [R1+0x32e8] ;  /* 0x0032e80001047983 */ /* 0x0011620000300800 */
[----:B------:R-:W-:Y:S02]  /*975a0*/  F2FP.BF16.F32.PACK_AB R14, R13, R14 ;  /* 0x0000000e0d0e723e */ /* 0x000fe400000010ff */
[----:B------:R-:W-:Y:S02]  /*975b0*/  F2FP.BF16.F32.PACK_AB R16, R15, R16 ;  /* 0x000000100f10723e */ /* 0x000fe400000010ff */
[----:B------:R-:W-:Y:S02]  /*975c0*/  F2FP.BF16.F32.PACK_AB R18, R17, R18 ;  /* 0x000000121112723e */ /* 0x000fe400000010ff */
[----:B------:R-:W-:-:S02]  /*975d0*/  F2FP.BF16.F32.PACK_AB R20, R19, R20 ;  /* 0x000000141314723e */ /* 0x000fc400000010ff */
[----:B------:R-:W-:Y:S02]  /*975e0*/  F2FP.BF16.F32.PACK_AB R22, R21, R22 ;  /* 0x000000161516723e */ /* 0x000fe400000010ff */
[----:B------:R-:W-:Y:S02]  /*975f0*/  F2FP.BF16.F32.PACK_AB R24, R23, R24 ;  /* 0x000000181718723e */ /* 0x000fe400000010ff */
        /* <DEDUP_REMOVED lines=20> */
[----:B--2---:R-:W-:Y:S02]  /*97740*/  F2FP.BF16.F32.PACK_AB R6, R5, R6 ;  /* 0x000000060506723e */ /* 0x004fe400000010ff */
[----:B------:R0:W5:Y:S04]  /*97750*/  LDL.LU R5, [R1+0x32e4] ;  /* 0x0032e40001057983 */ /* 0x0001680000300800 */
[----:B------:R1:W-:Y:S04]  /*97760*/  STL [R1+0x264], R6 ;  /* 0x0002640601007387 */ /* 0x0003e80000100800 */
[----:B-1----:R0:W5:Y:S04]  /*97770*/  LDL.LU R6, [R1+0x32e0] ;  /* 0x0032e00001067983 */ /* 0x0021680000300800 */
        /* <DEDUP_REMOVED lines=80> */
[----:B------:R0:W-:Y:S04]  /*97c80*/  STL [R1+0x2d0], R0 ;  /* 0x0002d00001007387 */ /* 0x0001e80000100800 */
[----:B------:R0:W-:Y:S02]  /*97c90*/  STL [R1+0x2d4], R3 ;  /* 0x0002d40301007387 */ /* 0x0001e40000100800 */
.L_x_0:
[----:B0-----:R-:W2:Y:S01]  /*97ca0*/  LDL.LU R61, [R1+0x284] ;  /* 0x00028400013d7983 */ /* 0x001ea20000300800 */
[----:B------:R-:W0:Y:S01]  /*97cb0*/  S2UR UR5, SR_CgaCtaId ;  /* 0x00000000000579c3 */ /* 0x000e220000008800 */
[----:B------:R-:W-:Y:S01]  /*97cc0*/  UMOV UR4, 0x400 ;  /* 0x0000040000047882 */ /* 0x000fe20000000000 */
[----:B------:R-:W3:Y:S01]  /*97cd0*/  LDCU.64 UR6, c[0x0][0x398] ;  /* 0x00007300ff0677ac */ /* 0x000ee20008000a00 */
[----:B------:R-:W4:Y:S01]  /*97ce0*/  LDL.LU R60, [R1+0x288] ;  /* 0x00028800013c7983 */ /* 0x000f220000300800 */
[----:B------:R-:W1:Y:S03]  /*97cf0*/  LDCU.64 UR10, c[0x0][0x398] ;  /* 0x00007300ff0a77ac */ /* 0x000e660008000a00 */
[----:B------:R-:W2:Y:S01]  /*97d00*/  LDL.LU R0, [R1+0x28c] ;  /* 0x00028c0001007983 */ /* 0x000ea20000300800 */
[----:B------:R-:W0:Y:S03]  /*97d10*/  LDCU.64 UR12, c[0x0][0x398] ;  /* 0x00007300ff0c77ac */ /* 0x000e260008000a00 */
[----:B-----5:R1:W-:Y:S01]  /*97d20*/  STL.64 [R1+0x3430], R26 ;  /* 0x0034301a01007387 */ /* 0x0203e20000100a00 */
[----:B------:R-:W0:Y:S01]  /*97d30*/  LDCU.64 UR38, c[0x0][0x398] ;  /* 0x00007300ff2677ac */ /* 0x000e220008000a00 */
[----:B------:R-:W0:Y:S01]  /*97d40*/  LDCU UR9, c[0x0][0x398] ;  /* 0x00007300ff0977ac */ /* 0x000e220008000800 */
[----:B------:R-:W0:Y:S01]  /*97d50*/  LDCU UR34, c[0x0][0x39c] ;  /* 0x00007380ff2277ac */ /* 0x000e220008000800 */
[----:B-1----:R-:W2:Y:S01]  /*97d60*/  LDL.LU R27, [R1+0x280] ;  /* 0x00028000011b7983 */ /* 0x002ea20000300800 */
[----:B------:R-:W1:Y:S03]  /*97d70*/  LDCU UR21, c[0x0][0x3b8] ;  /* 0x00007700ff1577ac */ /* 0x000e660008000800 */
[----:B------:R-:W2:Y:S01]  /*97d80*/  LDL.LU R26, [R1+0x29c] ;  /* 0x00029c00011a7983 */ /* 0x000ea20000300800 */
[----:B------:R-:W0:Y:S03]  /*97d90*/  LDCU UR24, c[0x0][0x3b4] ;  /* 0x00007680ff1877ac */ /* 0x000e260008000800 */
[----:B------:R1:W-:Y:S01]  /*97da0*/  STL.64 [R1+0x3428], R24 ;  /* 0x0034281801007387 */ /* 0x0003e20000100a00 */
[----:B------:R-:W0:Y:S01]  /*97db0*/  LDCU UR31, c[0x0][0x398] ;  /* 0x00007300ff1f77ac */ /* 0x000e220008000800 */
        /* <DEDUP_REMOVED lines=27> */
[----:B------:R-:W1:Y:S03]  /*97f70*/  LDCU.64 UR40, c[0x0][0x398] ;  /* 0x00007300ff2877ac */ /* 0x000e660008000a00 */
        /* <DEDUP_REMOVED lines=11> */
[----:B------:R-:W0:Y:S01]  /*98030*/  LDCU.64 UR44, c[0x0][0x398] ;  /* 0x00007300ff2c77ac */ /* 0x000e220008000a00 */
[----:B------:R-:W0:Y:S01]  /*98040*/  LDCU UR56, c[0x0][0x3b8] ;  /* 0x00007700ff3877ac */ /* 0x000e220008000800 */
[----:B------:R-:W0:Y:S01]  /*98050*/  LDCU UR54, c[0x0][0x398] ;  /* 0x00007300ff3677ac */ /* 0x000e220008000800 */
[----:B-1----:R-:W2:Y:S01]  /*98060*/  LDL.LU R38, [R1+0x2cc] ;  /* 0x0002cc0001267983 */ /* 0x002ea20000300800 */
[----:B------:R-:W1:Y:S03]  /*98070*/  LDCU UR55, c[0x0][0x398] ;  /* 0x00007300ff3777ac */ /* 0x000e660008000800 */
[----:B------:R-:W2:Y:S01]  /*98080*/  LDL.LU R39, [R1+0x2b0] ;  /* 0x0002b00001277983 */ /* 0x000ea20000300800 */
[----:B------:R-:W0:Y:S03]  /*98090*/  LDCU.64 UR48, c[0x0][0x398] ;  /* 0x00007300ff3077ac */ /* 0x000e260008000a00 */
        /* <DEDUP_REMOVED lines=23> */
[----:B------:R-:W1:Y:S03]  /*98210*/  LDCU UR73, c[0x0][0x398] ;  /* 0x00007300ff4977ac */ /* 0x000e660008000800 */
[----:B------:R0:W-:Y:S01]  /*98220*/  STL.64 [R1+0x33e0], R46 ;  /* 0x0033e02e01007387 */ /* 0x0001e20000100a00 */
[----:B------:R-:W1:Y:S01]  /*98230*/  LDCU UR77, c[0x0][0x398] ;  /* 0x00007300ff4d77ac */ /* 0x000e620008000800 */
[----:B------:R-:W1:Y:S01]  /*98240*/  LDCU UR74, c[0x0][0x3b8] ;  /* 0x00007700ff4a77ac */ /* 0x000e620008000800 */
[----:B------:R-:W1:Y:S01]  /*98250*/  LDCU UR75, c[0x0][0x398] ;  /* 0x00007300ff4b77ac */ /* 0x000e620008000800 */
[----:B0-----:R-:W4:Y:S01]  /*98260*/  LDL.LU R47, [R1+0x2d0] ;  /* 0x0002d000012f7983 */ /* 0x001f220000300800 */
[----:B------:R-:W-:-:S03]  /*98270*/  ULEA UR4, UR5, UR4, 0x18 ;  /* 0x0000000405047291 */ /* 0x000fc6000f8ec0ff */
[----:B------:R-:W-:Y:S01]  /*98280*/  STL.64 [R1+0x33d8], R44 ;  /* 0x0033d82c01007387 */ /* 0x000fe20000100a00 */
[----:B---3--:R-:W-:Y:S01]  /*98290*/  UMOV UR8, UR7 ;  /* 0x0000000700087c82 */ /* 0x008fe20008000000 */
[----:B------:R-:W-:Y:S06]  /*982a0*/  BAR.SYNC.DEFER_BLOCKING 0x0 ;  /* 0x0000000000007b1d */ /* 0x000fec0000010000 */
[----:B------:R-:W-:Y:S01]  /*982b0*/  UMOV UR36, UR12 ;  /* 0x0000000c00247c82 */ /* 0x000fe20008000000 */
[----:B------:R-:W-:Y:S01]  /*982c0*/  UMOV UR35, UR39 ;  /* 0x0000002700237c82 */ /* 0x000fe20008000000 */
[----:B------:R-:W-:Y:S01]  /*982d0*/  STL.64 [R1+0x33d0], R50 ;  /* 0x0033d03201007387 */ /* 0x000fe20000100a00 */
[----:B------:R-:W0:Y:S03]  /*982e0*/  LDCU UR5, c[0x0][0x398] ;  /* 0x00007300ff0577ac */ /* 0x000e260008000800 */
[----:B------:R-:W-:Y:S04]  /*982f0*/  STL.64 [R1+0x33c8], R48 ;  /* 0x0033c83001007387 */ /* 0x000fe80000100a00 */
[----:B------:R-:W-:Y:S04]  /*98300*/  STL.64 [R1+0x33c0], R54 ;  /* 0x0033c03601007387 */ /* 0x000fe80000100a00 */
[----:B------:R-:W-:Y:S04]  /*98310*/  STL.64 [R1+0x33b8], R52 ;  /* 0x0033b83401007387 */ /* 0x000fe80000100a00 */
[----:B------:R-:W-:Y:S04]  /*98320*/  STL.64 [R1+0x33b0], R58 ;  /* 0x0033b03a01007387 */ /* 0x000fe80000100a00 */
[----:B------:R-:W-:Y:S04]  /*98330*/  STL.64 [R1+0x33a8], R56 ;  /* 0x0033a83801007387 */ /* 0x000fe80000100a00 */
[----:B------:R3:W-:Y:S04]  /*98340*/  STL [R1+0x3320], R2 ;  /* 0x0033200201007387 */ /* 0x0007e80000100800 */
[----:B------:R0:W-:Y:S01]  /*98350*/  STL [R1+0x32a8], R3 ;  /* 0x0032a80301007387 */ /* 0x0001e20000100800 */
[----:B---3--:R-:W-:Y:S01]  /*98360*/  IMAD.U32 R2, RZ, RZ, UR6 ;  /* 0x00000006ff027e24 */ /* 0x008fe2000f8e00ff */
[----:B------:R-:W3:Y:S04]  /*98370*/  LDCU.64 UR6, c[0x0][0x398] ;  /* 0x00007300ff0677ac */ /* 0x000ee80008000a00 */
[----:B------:R3:W-:Y:S04]  /*98380*/  STL [R1+0x7e8], R2 ;  /* 0x0007e80201007387 */ /* 0x0007e80000100800 */
[----:B0-----:R-:W4:Y:S01]  /*98390*/  LDL R3, [R1+0xfc0] ;  /* 0x000fc00001037983 */ /* 0x001f220000100800 */
[----:B---3--:R-:W-:-:S05]  /*983a0*/  IMAD.U32 R2, RZ, RZ, UR6 ;  /* 0x00000006ff027e24 */ /* 0x008fca000f8e00ff */
[----:B------:R0:W-:Y:S02]  /*983b0*/  STL [R1+0x7e4], R2 ;  /* 0x0007e40201007387 */ /* 0x0001e40000100800 */
[----:B0-----:R-:W-:-:S05]  /*983c0*/  IMAD.U32 R2, RZ, RZ, UR10 ;  /* 0x0000000aff027e24 */ /* 0x001fca000f8e00ff */
[----:B------:R-:W-:Y:S01]  /*983d0*/  STL [R1+0x7e0], R2 ;  /* 0x0007e00201007387 */ /* 0x000fe20000100800 */
[----:B--2---:R-:W-:Y:S02]  /*983e0*/  IMAD.MOV.U32 R46, RZ, RZ, R41 ;  /* 0x000000ffff2e7224 */ /* 0x004fe400078e0029 */
[----:B------:R-:W-:Y:S02]  /*983f0*/  IMAD.MOV.U32 R41, RZ, RZ, R36 ;  /* 0x000000ffff297224 */ /* 0x000fe400078e0024 */
[----:B------:R-:W-:Y:S02]  /*98400*/  IMAD.MOV.U32 R36, RZ, RZ, R39 ;  /* 0x000000ffff247224 */ /* 0x000fe400078e0027 */
[----:B------:R-:W-:Y:S02]  /*98410*/  IMAD.MOV.U32 R39, RZ, RZ, R34 ;  /* 0x000000ffff277224 */ /* 0x000fe400078e0022 */
[----:B------:R-:W-:Y:S02]  /*98420*/  IMAD.MOV.U32 R34, RZ, RZ, R29 ;  /* 0x000000ffff227224 */ /* 0x000fe400078e001d */
[----:B------:R-:W-:-:S02]  /*98430*/  IMAD.MOV.U32 R29, RZ, RZ, R24 ;  /* 0x000000ffff1d7224 */ /* 0x000fc400078e0018 */
[----:B------:R-:W-:Y:S02]  /*98440*/  IMAD.MOV.U32 R24, RZ, RZ, R27 ;  /* 0x000000ffff187224 */ /* 0x000fe400078e001b */
[----:B------:R-:W-:Y:S02]  /*98450*/  IMAD.MOV.U32 R27, RZ, RZ, R0 ;  /* 0x000000ffff1b7224 */ /* 0x000fe400078e0000 */
[----:B------:R-:W0:Y:S01]  /*98460*/  S2R R0, SR_TID.X ;  /* 0x0000000000007919 */ /* 0x000e220000002100 */
[----:B----4-:R-:W-:Y:S02]  /*98470*/  IMAD.MOV.U32 R44, RZ, RZ, R47 ;  /* 0x000000ffff2c7224 */ /* 0x010fe400078e002f */
[----:B------:R-:W-:Y:S02]  /*98480*/  IMAD.MOV.U32 R45, RZ, RZ, R40 ;  /* 0x000000ffff2d7224 */ /* 0x000fe400078e0028 */
[----:B------:R-:W-:Y:S02]  /*98490*/  IMAD.MOV.U32 R47, RZ, RZ, R42 ;  /* 0x000000ffff2f7224 */ /* 0x000fe400078e002a */
[----:B------:R-:W-:-:S02]  /*984a0*/  IMAD.MOV.U32 R40, RZ, RZ, R43 ;  /* 0x000000ffff287224 */ /* 0x000fc400078e002b */
[----:B------:R-:W-:Y:S02]  /*984b0*/  IMAD.MOV.U32 R42, RZ, RZ, R37 ;  /* 0x000000ffff2a7224 */ /* 0x000fe400078e0025 */
[----:B------:R-:W-:Y:S02]  /*984c0*/  IMAD.MOV.U32 R43, RZ, RZ, R38 ;  /* 0x000000ffff2b7224 */ /* 0x000fe400078e0026 */
[----:B------:R-:W-:Y:S02]  /*984d0*/  IMAD.MOV.U32 R37, RZ, RZ, R32 ;  /* 0x000000ffff257224 */ /* 0x000fe400078e0020 */
[----:B------:R-:W-:Y:S02]  /*984e0*/  IMAD.MOV.U32 R38, RZ, RZ, R33 ;  /* 0x000000ffff267224 */ /* 0x000fe400078e0021 */
[----:B------:R-:W-:Y:S01]  /*984f0*/  IMAD.MOV.U32 R32, RZ, RZ, R35 ;  /* 0x000000ffff207224 */ /* 0x000fe200078e0023 */
[----:B0-----:R-:W-:-:S04]  /*98500*/  LOP3.LUT R0, R0, 0x1f, RZ, 0xc0, !PT ;  /* 0x0000001f00007812 */ /* 0x001fc800078ec0ff */
[----:B------:R-:W-:Y:S01]  /*98510*/  LEA R0, R0, UR4, 0x4 ;  /* 0x0000000400007c11 */ /* 0x000fe2000f8e20ff */
[----:B------:R-:W-:Y:S01]  /*98520*/  IMAD.MOV.U32 R33, RZ, RZ, R28 ;  /* 0x000000ffff217224 */ /* 0x000fe200078e001c */
[----:B------:R-:W-:Y:S01]  /*98530*/  UMOV UR6, UR11 ;  /* 0x0000000b00067c82 */ /* 0x000fe20008000000 */
[----:B------:R-:W-:Y:S01]  /*98540*/  IMAD.MOV.U32 R35, RZ, RZ, R30 ;  /* 0x000000ffff237224 */ /* 0x000fe200078e001e */
[----:B------:R-:W0:Y:S01]  /*98550*/  LDCU UR4, c[0x0][0x398] ;  /* 0x00007300ff0477ac */ /* 0x000e220008000800 */
[----:B------:R-:W-:Y:S01]  /*98560*/  STSM.16.M88.4 [R0], R44 ;  /* 0x0000002c00007844 */ /* 0x000fe20000000200 */
[----:B------:R-:W-:-:S03]  /*98570*/  NOP ;  /* 0x0000000000007918 */ /* 0x000fc60000000000 */
[----:B------:R-:W2:Y:S01]  /*98580*/  LDS.128 R44, [R0] ;  /* 0x00000000002c7984 */ /* 0x000ea20000000c00 */
[----:B------:R-:W-:-:S03]  /*98590*/  NOP ;  /* 0x0000000000007918 */ /* 0x000fc60000000000 */
[----:B------:R-:W-:Y:S01]  /*985a0*/  STSM.16.M88.4 [R0], R40 ;  /* 0x0000002800007844 */ /* 0x000fe20000000200 */
[----:B------:R-:W-:-:S03]  /*985b0*/  NOP ;  /* 0x0000000000007918 */ /* 0x000fc60000000000 */
[----:B------:R-:W3:Y:S01]  /*985c0*/  LDS.128 R40, [R0] ;  /* 0x0000000000287984 */ /* 0x000ee20000000c00 */
[----:B------:R-:W-:-:S03]  /*985d0*/  NOP ;  /* 0x0000000000007918 */ /* 0x000fc60000000000 */
[----:B------:R-:W-:Y:S01]  /*985e0*/  STSM.16.M88.4 [R0], R36 ;  /* 0x0000002400007844 */ /* 0x000fe20000000200 */
[----:B------:R-:W-:Y:S01]  /*985f0*/  NOP ;  /* 0x0000000000007918 */ /* 0x000fe20000000000 */
[----:B------:R-:W-:Y:S02]  /*98600*/  IMAD.MOV.U32 R28, RZ, RZ, R31 ;  /* 0x000000ffff1c7224 */ /* 0x000fe400078e001f */
[----:B------:R-:W4:Y:S01]  /*98610*/  LDS.128 R36, [R0] ;  /* 0x0000000000247984 */ /* 0x000f220000000c00 */
[----:B------:R-:W-:Y:S01]  /*98620*/  MOV R30, R25 ;  /* 0x00000019001e7202 */ /* 0x000fe20000000f00 */
[----:B------:R-:W-:Y:S01]  /*98630*/  IMAD.MOV.U32 R31, RZ, RZ, R26 ;  /* 0x000000ffff1f7224 */ /* 0x000fe200078e001a */
[----:B------:R-:W-:Y:S01]  /*98640*/  NOP ;  /* 0x0000000000007918 */ /* 0x000fe20000000000 */
[----:B------:R-:W-:Y:S01]  /*98650*/  STSM.16.M88.4 [R0], R32 ;  /* 0x0000002000007844 */ /* 0x000fe20000000200 */
[----:B------:R-:W-:-:S03]  /*98660*/  NOP ;  /* 0x0000000000007918 */ /* 0x000fc60000000000 */
[----:B------:R-:W0:Y:S01]  /*98670*/  LDS.128 R32, [R0] ;  /* 0x0000000000207984 */ /* 0x000e220000000c00 */
[----:B------:R-:W-:-:S03]  /*98680*/  NOP ;  /* 0x0000000000007918 */ /* 0x000fc60000000000 */
[----:B------:R-:W-:Y:S01]  /*98690*/  STSM.16.M88.4 [R0], R28 ;  /* 0x0000001c00007844 */ /* 0x000fe20000000200 */
[----:B------:R-:W-:-:S03]  /*986a0*/  NOP ;  /* 0x0000000000007918 */ /* 0x000fc60000000000 */
[----:B------:R-:W0:Y:S01]  /*986b0*/  LDS.128 R28, [R0] ;  /* 0x00000000001c7984 */ /* 0x000e220000000c00 */
[----:B------:R-:W-:Y:S01]  /*986c0*/  IMAD.MOV.U32 R25, RZ, RZ, R61 ;  /* 0x000000ffff197224 */ /* 0x000fe200078e003d */
[----:B------:R-:W0:Y:S01]  /*986d0*/  LDCU.64 UR10, c[0x0][0x390] ;  /* 0x00007200ff0a77ac */ /* 0x000e220008000a00 */
[----:B------:R-:W-:Y:S01]  /*986e0*/  IMAD.MOV.U32 R26, RZ, RZ, R60 ;  /* 0x000000ffff1a7224 */ /* 0x000fe200078e003c */
[----:B------:R-:W-:-:S04]  /*986f0*/  NOP ;  /* 0x0000000000007918 */ /* 0x000fc80000000000 */
[----:B------:R-:W-:Y:S01]  /*98700*/  STSM.16.M88.4 [R0], R24 ;  /* 0x0000001800007844 */ /* 0x000fe20000000200 */
[----:B------:R-:W-:-:S03]  /*98710*/  NOP ;  /* 0x0000000000007918 */ /* 0x000fc60000000000 */
[----:B------:R-:W1:Y:S04]  /*98720*/  LDS.128 R24, [R0] ;  /* 0x0000000000187984 */ /* 0x000e680000000c00 */
[----:B--2---:R2:W-:Y:S04]  /*98730*/  STL.64 [R1+0x2d0], R44 ;  /* 0x0002d02c01007387 */ /* 0x0045e80000100a00 */
[----:B------:R0:W-:Y:S04]  /*98740*/  STL.64 [R1+0x2d8], R46 ;  /* 0x0002d82e01007387 */ /* 0x0001e80000100a00 */
[----:B---3--:R3:W-:Y:S04]  /*98750*/  STL.64 [R1+0x2c0], R40 ;  /* 0x0002c02801007387 */ /* 0x0087e80000100a00 */
[----:B------:R0:W-:Y:S04]  /*98760*/  STL.64 [R1+0x2c8], R42 ;  /* 0x0002c82a01007387 */ /* 0x0001e80000100a00 */
[----:B----4-:R4:W-:Y:S04]  /*98770*/  STL.64 [R1+0x2b0], R36 ;  /* 0x0002b02401007387 */ /* 0x0109e80000100a00 */
[----:B------:R1:W-:Y:S04]  /*98780*/  STL.64 [R1+0x2b8], R38 ;  /* 0x0002b82601007387 */ /* 0x0003e80000100a00 */
[----:B0-----:R0:W-:Y:S04]  /*98790*/  STL.64 [R1+0x2a0], R32 ;  /* 0x0002a02001007387 */ /* 0x0011e80000100a00 */
[----:B------:R0:W-:Y:S04]  /*987a0*/  STL.64 [R1+0x2a8], R34 ;  /* 0x0002a82201007387 */ /* 0x0001e80000100a00 */
[----:B------:R0:W-:Y:S04]  /*987b0*/  STL.64 [R1+0x290], R28 ;  /* 0x0002901c01007387 */ /* 0x0001e80000100a00 */
[----:B------:R0:W-:Y:S04]  /*987c0*/  STL.64 [R1+0x298], R30 ;  /* 0x0002981e01007387 */ /* 0x0001e80000100a00 */
[----:B------:R-:W4:Y:S04]  /*987d0*/  LDL.LU R52, [R1+0x270] ;  /* 0x0002700001347983 */ /* 0x000f280000300800 */
[----:B------:R-:W4:Y:S04]  /*987e0*/  LDL.LU R53, [R1+0x274] ;  /* 0x0002740001357983 */ /* 0x000f280000300800 */
[----:B------:R-:W4:Y:S04]  /*987f0*/  LDL.LU R54, [R1+0x278] ;  /* 0x0002780001367983 */ /* 0x000f280000300800 */
[----:B------:R-:W4:Y:S01]  /*98800*/  LDL.LU R55, [R1+0x27c] ;  /* 0x00027c0001377983 */ /* 0x000f220000300800 */
[----:B------:R-:W-:-:S03]  /*98810*/  NOP ;  /* 0x0000000000007918 */ /* 0x000fc60000000000 */
[----:B------:R-:W4:Y:S04]  /*98820*/  LDL.LU R48, [R1+0x260] ;  /* 0x0002600001307983 */ /* 0x000f280000300800 */
[----:B------:R-:W4:Y:S04]  /*98830*/  LDL.LU R49, [R1+0x264] ;  /* 0x0002640001317983 */ /* 0x000f280000300800 */
[----:B------:R-:W4:Y:S04]  /*98840*/  LDL.LU R50, [R1+0x268] ;  /* 0x0002680001327983 */ /* 0x000f280000300800 */
[----:B------:R-:W4:Y:S04]  /*98850*/  LDL.LU R51, [R1+0x26c] ;  /* 0x00026c0001337983 */ /* 0x000f280000300800 */
[----:B--2---:R-:W2:Y:S04]  /*98860*/  LDL.LU R44, [R1+0x250] ;  /* 0x00025000012c7983 */ /* 0x004ea80000300800 */
[----:B------:R-:W2:Y:S04]  /*98870*/  LDL.LU R45, [R1+0x254] ;  /* 0x00025400012d7983 */ /* 0x000ea80000300800 */
[----:B------:R-:W2:Y:S04]  /*98880*/  LDL.LU R46, [R1+0x258] ;  /* 0x00025800012e7983 */ /* 0x000ea80000300800 */
[----:B------:R-:W2:Y:S04]  /*98890*/  LDL.LU R47, [R1+0x25c] ;  /* 0x00025c00012f7983 */ /* 0x000ea80000300800 */
[----:B---3--:R-:W3:Y:S04]  /*988a0*/  LDL.LU R40, [R1+0x240] ;  /* 0x0002400001287983 */ /* 0x008ee80000300800 */
[----:B------:R-:W3:Y:S04]  /*988b0*/  LDL.LU R41, [R1+0x244] ;  /* 0x0002440001297983 */ /* 0x000ee80000300800 */
[----:B------:R-:W3:Y:S04]  /*988c0*/  LDL.LU R42, [R1+0x248] ;  /* 0x00024800012a7983 */ /* 0x000ee80000300800 */
[----:B------:R-:W3:Y:S04]  /*988d0*/  LDL.LU R43, [R1+0x24c] ;  /* 0x00024c00012b7983 */ /* 0x000ee80000300800 */
[----:B----4-:R-:W4:Y:S04]  /*988e0*/  LDL.LU R36, [R1+0x230] ;  /* 0x0002300001247983 */ /* 0x010f280000300800 */
[----:B------:R-:W4:Y:S04]  /*988f0*/  LDL.LU R37, [R1+0x234] ;  /* 0x0002340001257983 */ /* 0x000f280000300800 */
[----:B-1----:R-:W4:Y:S04]  /*98900*/  LDL.LU R38, [R1+0x238] ;  /* 0x0002380001267983 */ /* 0x002f280000300800 */
[----:B------:R-:W4:Y:S04]  /*98910*/  LDL.LU R39, [R1+0x23c] ;  /* 0x00023c0001277983 */ /* 0x000f280000300800 */
[----:B0-----:R-:W4:Y:S04]  /*98920*/  LDL.LU R32, [R1+0x220] ;  /* 0x0002200001207983 */ /* 0x001f280000300800 */
[----:B------:R0:W-:Y:S04]  /*98930*/  STL.64 [R1+0x280], R24 ;  /* 0x0002801801007387 */ /* 0x0001e80000100a00 */
[----:B------:R1:W-:Y:S04]  /*98940*/  STL.64 [R1+0x288], R26 ;  /* 0x0002881a01007387 */ /* 0x0003e80000100a00 */
        /* <DEDUP_REMOVED lines=10> */
[----:B------:R-:W4:Y:S01]  /*989f0*/  LDL.LU R27, [R1+0x20c] ;  /* 0x00020c00011b7983 */ /* 0x000f220000300800 */
[----:B------:R-:W-:-:S02]  /*98a00*/  VIADD R61, R3, 0x2 ;  /* 0x00000002033d7836 */ /* 0x000fc40000000000 */
[----:B------:R-:W-:-:S03]  /*98a10*/  VIADD R60, R3, 0x3 ;  /* 0x00000003033c7836 */ /* 0x000fc60000000000 */
[----:B------:R-:W-:Y:S02]  /*98a20*/  ISETP.GE.AND P2, PT, R61, UR7, PT ;  /* 0x000000073d007c0c */ /* 0x000fe4000bf46270 */
[----:B------:R-:W-:Y:S01]  /*98a30*/  ISETP.GE.AND P1, PT, R60, UR6, PT ;  /* 0x000000063c007c0c */ /* 0x000fe2000bf26270 */
[----:B------:R-:W-:Y:S01]  /*98a40*/  VIADD R2, R3, 0x1 ;  /* 0x0000000103027836 */ /* 0x000fe20000000000 */
[----:B------:R-:W0:Y:S01]  /*98a50*/  LDCU.64 UR6, c[0x0][0x390] ;  /* 0x00007200ff0677ac */ /* 0x000e220008000a00 */
[----:B------:R-:W-:Y:S01]  /*98a60*/  STSM.16.M88.4 [R0], R52 ;  /* 0x0000003400007844 */ /* 0x000fe20000000200 */
[----:B------:R-:W-:-:S03]  /*98a70*/  NOP ;  /* 0x0000000000007918 */ /* 0x000fc60000000000 */
[----:B------:R-:W1:Y:S01]  /*98a80*/  LDS.128 R52, [R0] ;  /* 0x0000000000347984 */ /* 0x000e620000000c00 */
[----:B------:R-:W-:-:S03]  /*98a90*/  NOP ;  /* 0x0000000000007918 */ /* 0x000fc60000000000 */
[----:B------:R-:W-:Y:S01]  /*98aa0*/  STSM.16.M88.4 [R0], R48 ;  /* 0x0000003000007844 */ /* 0x000fe20000000200 */
[----:B------:R-:W-:-:S03]  /*98ab0*/  NOP ;  /* 0x0000000000007918 */ /* 0x000fc60000000000 */
[----:B------:R-:W-:Y:S01]  /*98ac0*/  LDS.128 R48, [R0] ;  /* 0x0000000000307984 */ /* 0x000fe20000000c00 */
[----:B------:R-:W-:-:S03]  /*98ad0*/  NOP ;  /* 0x0000000000007918 */ /* 0x000fc60000000000 */
[----:B--2---:R-:W-:Y:S01]  /*98ae0*/  STSM.16.M88.4 [R0], R44 ;  /* 0x0000002c00007844 */ /* 0x004fe20000000200 */
[----:B------:R-:W-:-:S03]  /*98af0*/  NOP ;  /* 0x0000000000007918 */ /* 0x000fc60000000000 */
[----:B------:R-:W-:Y:S01]  /*98b00*/  LDS.128 R44, [R0] ;  /* 0x00000000002c7984 */ /* 0x000fe20000000c00 */
[----:B------:R-:W-:-:S03]  /*98b10*/  NOP ;  /* 0x0000000000007918 */ /* 0x000fc60000000000 */
[----:B---3--:R-:W-:Y:S01]  /*98b20*/  STSM.16.M88.4 [R0], R40 ;  /* 0x0000002800007844 */ /* 0x008fe20000000200 */
[----:B------:R-:W-:-:S03]  /*98b30*/  NOP ;  /* 0x0000000000007918 */ /* 0x000fc60000000000 */
[----:B------:R-:W-:Y:S01]  /*98b40*/  LDS.128 R40, [R0] ;  /* 0x0000000000287984 */ /* 0x000fe20000000c00 */
[----:B------:R-:W-:-:S03]  /*98b50*/  NOP ;  /* 0x0000000000007918 */ /* 0x000fc60000000000 */
[----:B----4-:R-:W-:Y:S01]  /*98b60*/  STSM.16.M88.4 [R0], R36 ;  /* 0x0000002400007844 */ /* 0x010fe20000000200 */
        /* <DEDUP_REMOVED lines=8> */
[----:B------:R-:W-:-:S03]  /*98bf0*/  NOP ;  /* 0x0000000000007918 */ /* 0x000fc60000000000 */
[----:B------:R-:W4:Y:S04]  /*98c00*/  LDS.128 R28, [R0] ;  /* 0x00000000001c7984 */ /* 0x000f280000000c00 */
[----:B-1----:R1:W-:Y:S01]  /*98c10*/  STL.64 [R1+0x270], R52 ;  /* 0x0002703401007387 */ /* 0x0023e20000100a00 */
[----:B--2---:R-:W-:Y:S01]  /*98c20*/  IMAD.MOV.U32 R61, RZ, RZ, R36 ;  /* 0x000000ffff3d7224 */ /* 0x004fe200078e0024 */
[----:B------:R-:W-:Y:S02]  /*98c30*/  NOP ;  /* 0x0000000000007918 */ /* 0x000fe40000000000 */
[----:B------:R2:W-:Y:S04]  /*98c40*/  STL.64 [R1+0x278], R54 ;  /* 0x0002783601007387 */ /* 0x0005e80000100a00 */
[----:B------:R0:W-:Y:S04]  /*98c50*/  STL.64 [R1+0x260], R48 ;  /* 0x0002603001007387 */ /* 0x0001e80000100a00 */
[----:B------:R0:W-:Y:S04]  /*98c60*/  STL.64 [R1+0x268], R50 ;  /* 0x0002683201007387 */ /* 0x0001e80000100a00 */
[----:B------:R0:W-:Y:S04]  /*98c70*/  STL.64 [R1+0x250], R44 ;  /* 0x0002502c01007387 */ /* 0x0001e80000100a00 */
[----:B------:R0:W-:Y:S04]  /*98c80*/  STL.64 [R1+0x258], R46 ;  /* 0x0002582e01007387 */ /* 0x0001e80000100a00 */
[----:B------:R0:W-:Y:S04]  /*98c90*/  STL.64 [R1+0x240], R40 ;  /* 0x0002402801007387 */ /* 0x0001e80000100a00 */
[----:B------:R0:W-:Y:S04]  /*98ca0*/  STL.64 [R1+0x248], R42 ;  /* 0x0002482a01007387 */ /* 0x0001e80000100a00 */
[----:B------:R0:W-:Y:S04]  /*98cb0*/  STL [R1+0x234], R37 ;  /* 0x0002342501007387 */ /* 0x0001e80000100800 */
[----:B------:R0:W-:Y:S04]  /*98cc0*/  STL.64 [R1+0x238], R38 ;  /* 0x0002382601007387 */ /* 0x0001e80000100a00 */
[----:B---3--:R3:W-:Y:S04]  /*98cd0*/  STL [R1+0x224], R33 ;  /* 0x0002242101007387 */ /* 0x0087e80000100800 */
[----:B------:R0:W-:Y:S04]  /*98ce0*/  STL.64 [R1+0x228], R34 ;  /* 0x0002282201007387 */ /* 0x0001e80000100a00 */
[----:B----4-:R4:W-:Y:S04]  /*98cf0*/  STL.64 [R1+0x210], R28 ;  /* 0x0002101c01007387 */ /* 0x0109e80000100a00 */
[----:B------:R0:W-:Y:S04]  /*98d00*/  STL.64 [R1+0x218], R30 ;  /* 0x0002181e01007387 */ /* 0x0001e80000100a00 */
[----:B-1----:R-:W4:Y:S04]  /*98d10*/  LDL.LU R52, [R1+0x1f0] ;  /* 0x0001f00001347983 */ /* 0x002f280000300800 */
[----:B------:R-:W4:Y:S04]  /*98d20*/  LDL.LU R53, [R1+0x1f4] ;  /* 0x0001f40001357983 */ /* 0x000f280000300800 */
[----:B--2---:R-:W2:Y:S04]  /*98d30*/  LDL.LU R54, [R1+0x1f8] ;  /* 0x0001f80001367983 */ /* 0x004ea80000300800 */
        /* <DEDUP_REMOVED lines=17> */
[----:B------:R-:W2:Y:S04]  /*98e50*/  LDL.LU R39, [R1+0x1bc] ;  /* 0x0001bc0001277983 */ /* 0x000ea80000300800 */
[----:B------:R-:W2:Y:S04]  /*98e60*/  LDL.LU R32, [R1+0x1a0] ;  /* 0x0001a00001207983 */ /* 0x000ea80000300800 */
[----:B---3--:R-:W3:Y:S04]  /*98e70*/  LDL.LU R33, [R1+0x1a4] ;  /* 0x0001a40001217983 */ /* 0x008ee80000300800 */
[----:B------:R-:W3:Y:S04]  /*98e80*/  LDL.LU R34, [R1+0x1a8] ;  /* 0x0001a80001227983 */ /* 0x000ee80000300800 */
[----:B------:R-:W3:Y:S04]  /*98e90*/  LDL.LU R35, [R1+0x1ac] ;  /* 0x0001ac0001237983 */ /* 0x000ee80000300800 */
[----:B----4-:R-:W4:Y:S04]  /*98ea0*/  LDL.LU R28, [R1+0x190] ;  /* 0x00019000011c7983 */ /* 0x010f280000300800 */
[----:B------:R-:W4:Y:S04]  /*98eb0*/  LDL.LU R29, [R1+0x194] ;  /* 0x00019400011d7983 */ /* 0x000f280000300800 */
[----:B------:R-:W4:Y:S04]  /*98ec0*/  LDL.LU R30, [R1+0x198] ;  /* 0x00019800011e7983 */ /* 0x000f280000300800 */
[----:B------:R-:W4:Y:S04]  /*98ed0*/  LDL.LU R31, [R1+0x19c] ;  /* 0x00019c00011f7983 */ /* 0x000f280000300800 */
[----:B------:R0:W-:Y:S01]  /*98ee0*/  STSM.16.M88.4 [R0], R24 ;  /* 0x0000001800007844 */ /* 0x0001e20000000200 */
[----:B------:R-:W-:-:S03]  /*98ef0*/  NOP ;  /* 0x0000000000007918 */ /* 0x000fc60000000000 */
[----:B------:R-:W1:Y:S01]  /*98f00*/  LDS.128 R56, [R0] ;  /* 0x0000000000387984 */ /* 0x000e620000000c00 */
[----:B------:R-:W-:-:S03]  /*98f10*/  NOP ;  /* 0x0000000000007918 */ /* 0x000fc60000000000 */
[----:B0-----:R-:W4:Y:S04]  /*98f20*/  LDL.LU R24, [R1+0x180] ;  /* 0x0001800001187983 */ /* 0x001f280000300800 */
[----:B------:R-:W4:Y:S04]  /*98f30*/  LDL.LU R25, [R1+0x184] ;  /* 0x0001840001197983 */ /* 0x000f280000300800 */
[----:B------:R-:W4:Y:S04]  /*98f40*/  LDL.LU R26, [R1+0x188] ;  /* 0x00018800011a7983 */ /* 0x000f280000300800 */
[----:B------:R-:W4:Y:S04]  /*98f50*/  LDL.LU R27, [R1+0x18c] ;  /* 0x00018c00011b7983 */ /* 0x000f280000300800 */
[----:B-1----:R-:W-:Y:S04]  /*98f60*/  STL.64 [R1+0x200], R56 ;  /* 0x0002003801007387 */ /* 0x002fe80000100a00 */
[----:B------:R-:W-:Y:S04]  /*98f70*/  STL.64 [R1+0x208], R58 ;  /* 0x0002083a01007387 */ /* 0x000fe80000100a00 */
[----:B--2---:R-:W-:Y:S01]  /*98f80*/  STSM.16.M88.4 [R0], R52 ;  /* 0x0000003400007844 */ /* 0x004fe20000000200 */
[----:B------:R-:W-:-:S03]  /*98f90*/  NOP ;  /* 0x0000000000007918 */ /* 0x000fc60000000000 */
[----:B------:R-:W0:Y:S01]  /*98fa0*/  LDS.128 R52, [R0] ;  /* 0x0000000000347984 */ /* 0x000e220000000c00 */
[----:B------:R-:W-:-:S03]  /*98fb0*/  NOP ;  /* 0x0000000000007918 */ /* 0x000fc60000000000 */
[----:B------:R-:W-:Y:S01]  /*98fc0*/  STSM.16.M88.4 [R0], R48 ;  /* 0x0000003000007844 */ /* 0x000fe20000000200 */
[----:B------:R-:W-:-:S03]  /*98fd0*/  NOP ;  /* 0x0000000000007918 */ /* 0x000fc60000000000 */
[----:B------:R-:W1:Y:S01]  /*98fe0*/  LDS.128 R48, [R0] ;  /* 0x0000000000307984 */ /* 0x000e620000000c00 */
[----:B------:R-:W-:-:S03]  /*98ff0*/  NOP ;  /* 0x0000000000007918 */ /* 0x000fc60000000000 */
[----:B------:R-:W-:Y:S01]  /*99000*/  STSM.16.M88.4 [R0], R44 ;  /* 0x0000002c00007844 */ /* 0x000fe20000000200 */
[----:B------:R-:W-:-:S03]  /*99010*/  NOP ;  /* 0x0000000000007918 */ /* 0x000fc60000000000 */
[----:B------:R-:W2:Y:S01]  /*99020*/  LDS.128 R44, [R0] ;  /* 0x00000000002c7984 */ /* 0x000ea20000000c00 */
[----:B------:R-:W-:-:S03]  /*99030*/  NOP ;  /* 0x0000000000007918 */ /* 0x000fc60000000000 */
[----:B------:R-:W-:Y:S01]  /*99040*/  STSM.16.M88.4 [R0], R40 ;  /* 0x0000002800007844 */ /* 0x000fe20000000200 */
[----:B------:R-:W-:-:S03]  /*99050*/  NOP ;  /* 0x0000000000007918 */ /* 0x000fc60000000000 */
[----:B------:R-:W0:Y:S01]  /*99060*/  LDS.128 R40, [R0] ;  /* 0x0000000000287984 */ /* 0x000e220000000c00 */
[----:B------:R-:W-:-:S03]  /*99070*/  NOP ;  /* 0x0000000000007918 */ /* 0x000fc60000000000 */
[----:B------:R-:W-:Y:S01]  /*99080*/  STSM.16.M88.4 [R0], R36 ;  /* 0x0000002400007844 */ /* 0x000fe20000000200 */
[----:B------:R-:W-:-:S03]  /*99090*/  NOP ;  /* 0x0000000000007918 */ /* 0x000fc60000000000 */
[----:B------:R-:W1:Y:S01]  /*990a0*/  LDS.128 R36, [R0] ;  /* 0x0000000000247984 */ /* 0x000e620000000c00 */
[----:B------:R-:W-:-:S03]  /*990b0*/  NOP ;  /* 0x0000000000007918 */ /* 0x000fc60000000000 */
[----:B---3--:R-:W-:Y:S01]  /*990c0*/  STSM.16.M88.4 [R0], R32 ;  /* 0x0000002000007844 */ /* 0x008fe20000000200 */
[----:B------:R-:W-:-:S03]  /*990d0*/  NOP ;  /* 0x0000000000007918 */ /* 0x000fc60000000000 */
[----:B------:R-:W3:Y:S01]  /*990e0*/  LDS.128 R32, [R0] ;  /* 0x0000000000207984 */ /* 0x000ee20000000c00 */
[----:B------:R-:W-:-:S03]  /*990f0*/  NOP ;  /* 0x0000000000007918 */ /* 0x000fc60000000000 */
[----:B----4-:R-:W-:Y:S01]  /*99100*/  STSM.16.M88.4 [R0], R28 ;  /* 0x0000001c00007844 */ /* 0x010fe20000000200 */
[----:B------:R-:W-:-:S03]  /*99110*/  NOP ;  /* 0x0000000000007918 */ /* 0x000fc60000000000 */
[----:B------:R-:W4:Y:S01]  /*99120*/  LDS.128 R28, [R0] ;  /* 0x00000000001c7984 */ /* 0x000f220000000c00 */
[----:B------:R-:W-:-:S03]  /*99130*/  NOP ;  /* 0x0000000000007918 */ /* 0x000fc60000000000 */
[----:B0-----:R0:W-:Y:S04]  /*99140*/  STL.64 [R1+0x1f0], R52 ;  /* 0x0001f03401007387 */ /* 0x0011e80000100a00 */
[----:B------:R0:W-:Y:S04]  /*99150*/  STL.64 [R1+0x1f8], R54 ;  /* 0x0001f83601007387 */ /* 0x0001e80000100a00 */
[----:B-1----:R1:W-:Y:S04]  /*99160*/  STL.64 [R1+0x1e0], R48 ;  /* 0x0001e03001007387 */ /* 0x0023e80000100a00 */
[----:B------:R0:W-:Y:S04]  /*99170*/  STL.64 [R1+0x1e8], R50 ;  /* 0x0001e83201007387 */ /* 0x0001e80000100a00 */
[----:B--2---:R2:W-:Y:S04]  /*99180*/  STL.64 [R1+0x1d0], R44 ;  /* 0x0001d02c01007387 */ /* 0x0045e80000100a00 */
[----:B------:R0:W-:Y:S04]  /*99190*/  STL.64 [R1+0x1d8], R46 ;  /* 0x0001d82e01007387 */ /* 0x0001e80000100a00 */
[----:B------:R0:W-:Y:S04]  /*991a0*/  STL.64 [R1+0x1c0], R40 ;  /* 0x0001c02801007387 */ /* 0x0001e80000100a00 */
[----:B------:R0:W-:Y:S04]  /*991b0*/  STL.64 [R1+0x1c8], R42 ;  /* 0x0001c82a01007387 */ /* 0x0001e80000100a00 */
[----:B------:R0:W-:Y:S04]  /*991c0*/  STL.64 [R1+0x1b0], R36 ;  /* 0x0001b02401007387 */ /* 0x0001e80000100a00 */
[----:B------:R0:W-:Y:S04]  /*991d0*/  STL.64 [R1+0x1b8], R38 ;  /* 0x0001b82601007387 */ /* 0x0001e80000100a00 */
[----:B---3--:R3:W-:Y:S04]  /*991e0*/  STL.64 [R1+0x1a0], R32 ;  /* 0x0001a02001007387 */ /* 0x0087e80000100a00 */
[----:B------:R0:W-:Y:S04]  /*991f0*/  STL.64 [R1+0x1a8], R34 ;  /* 0x0001a82201007387 */ /* 0x0001e80000100a00 */
[----:B----4-:R4:W-:Y:S04]  /*99200*/  STL.64 [R1+0x190], R28 ;  /* 0x0001901c01007387 */ /* 0x0109e80000100a00 */
[----:B------:R1:W-:Y:S04]  /*99210*/  STL.64 [R1+0x198], R30 ;  /* 0x0001981e01007387 */ /* 0x0003e80000100a00 */
[----:B0-----:R-:W4:Y:S04]  /*99220*/  LDL.LU R52, [R1+0x170] ;  /* 0x0001700001347983 */ /* 0x001f280000300800 */
[----:B------:R-:W4:Y:S04]  /*99230*/  LDL.LU R53, [R1+0x174] ;  /* 0x0001740001357983 */ /* 0x000f280000300800 */
[----:B------:R-:W4:Y:S04]  /*99240*/  LDL.LU R54, [R1+0x178] ;  /* 0x0001780001367983 */ /* 0x000f280000300800 */
[----:B------:R-:W4:Y:S04]  /*99250*/  LDL.LU R55, [R1+0x17c] ;  /* 0x00017c0001377983 */ /* 0x000f280000300800 */
[----:B-1----:R-:W4:Y:S04]  /*99260*/  LDL.LU R48, [R1+0x160] ;  /* 0x0001600001307983 */ /* 0x002f280000300800 */
[----:B------:R-:W4:Y:S04]  /*99270*/  LDL.LU R49, [R1+0x164] ;  /* 0x0001640001317983 */ /* 0x000f280000300800 */
[----:B------:R-:W4:Y:S04]  /*99280*/  LDL.LU R50, [R1+0x168] ;  /* 0x0001680001327983 */ /* 0x000f280000300800 */
[----:B------:R-:W4:Y:S04]  /*99290*/  LDL.LU R51, [R1+0x16c] ;  /* 0x00016c0001337983 */ /* 0x000f280000300800 */
[----:B--2---:R-:W2:Y:S04]  /*992a0*/  LDL.LU R44, [R1+0x150] ;  /* 0x00015000012c7983 */ /* 0x004ea80000300800 */
        /* <DEDUP_REMOVED lines=37> */
[----:B--2---:R-:W-:Y:S01]  /*99500*/  STSM.16.M88.4 [R0], R44 ;  /* 0x0000002c00007844 */ /* 0x004fe20000000200 */
        /* <DEDUP_REMOVED lines=99> */
[----:B0-----:R-:W-:Y:S04]  /*99b40*/  STL.64 [R1+0xf0], R52 ;  /* 0x0000f03401007387 */ /* 0x001fe80000100a00 */
[----:B------:R-:W-:Y:S04]  /*99b50*/  STL.64 [R1+0xf8], R54 ;  /* 0x0000f83601007387 */ /* 0x000fe80000100a00 */
[----:B-1----:R-:W-:Y:S04]  /*99b60*/  STL.64 [R1+0xe0], R48 ;  /* 0x0000e03001007387 */ /* 0x002fe80000100a00 */
[----:B------:R-:W-:Y:S04]  /*99b70*/  STL.64 [R1+0xe8], R50 ;  /* 0x0000e83201007387 */ /* 0x000fe80000100a00 */
[----:B--2---:R-:W-:Y:S04]  /*99b80*/  STL.64 [R1+0xd0], R44 ;  /* 0x0000d02c01007387 */ /* 0x004fe80000100a00 */
[----:B------:R-:W-:Y:S04]  /*99b90*/  STL.64 [R1+0xd8], R46 ;  /* 0x0000d82e01007387 */ /* 0x000fe80000100a00 */
[----:B------:R-:W-:Y:S04]  /*99ba0*/  STL.64 [R1+0xc0], R40 ;  /* 0x0000c02801007387 */ /* 0x000fe80000100a00 */
[----:B------:R-:W-:Y:S04]  /*99bb0*/  STL.64 [R1+0xc8], R42 ;  /* 0x0000c82a01007387 */ /* 0x000fe80000100a00 */
[----:B------:R-:W-:Y:S04]  /*99bc0*/  STL.64 [R1+0xb0], R36 ;  /* 0x0000b02401007387 */ /* 0x000fe80000100a00 */
[----:B------:R-:W-:Y:S04]  /*99bd0*/  STL.64 [R1+0xb8], R38 ;  /* 0x0000b82601007387 */ /* 0x000fe80000100a00 */
[----:B---3--:R-:W-:Y:S04]  /*99be0*/  STL.64 [R1+0xa0], R32 ;  /* 0x0000a02001007387 */ /* 0x008fe80000100a00 */
[----:B------:R-:W-:Y:S04]  /*99bf0*/  STL.64 [R1+0xa8], R34 ;  /* 0x0000a82201007387 */ /* 0x000fe80000100a00 */
[----:B----4-:R0:W-:Y:S04]  /*99c00*/  STL.64 [R1+0x90], R28 ;  /* 0x0000901c01007387 */ /* 0x0101e80000100a00 */
[----:B------:R1:W-:Y:S04]  /*99c10*/  STL.64 [R1+0x98], R30 ;  /* 0x0000981e01007387 */ /* 0x0003e80000100a00 */
[----:B0-----:R-:W2:Y:S04]  /*99c20*/  LDL.LU R28, [R1+0x70] ;  /* 0x00007000011c7983 */ /* 0x001ea80000300800 */
[----:B------:R-:W2:Y:S04]  /*99c30*/  LDL.LU R29, [R1+0x74] ;  /* 0x00007400011d7983 */ /* 0x000ea80000300800 */
[----:B-1----:R-:W2:Y:S04]  /*99c40*/  LDL.LU R30, [R1+0x78] ;  /* 0x00007800011e7983 */ /* 0x002ea80000300800 */
        /* <DEDUP_REMOVED lines=26> */
[----:B------:R-:W4:Y:S04]  /*99df0*/  LDL.LU R57, [R1+0x4] ;  /* 0x0000040001397983 */ /* 0x000f280000300800 */
[----:B------:R-:W4:Y:S04]  /*99e00*/  LDL.LU R58, [R1+0x8] ;  /* 0x00000800013a7983 */ /* 0x000f280000300800 */
[----:B------:R-:W4:Y:S04]  /*99e10*/  LDL.LU R59, [R1+0xc] ;  /* 0x00000c00013b7983 */ /* 0x000f280000300800 */
[----:B------:R-:W-:Y:S01]  /*99e20*/  STSM.16.M88.4 [R0], R24 ;  /* 0x0000001800007844 */ /* 0x000fe20000000200 */
[----:B------:R-:W-:-:S03]  /*99e30*/  NOP ;  /* 0x0000000000007918 */ /* 0x000fc60000000000 */
[----:B------:R-:W0:Y:S01]  /*99e40*/  LDS.128 R24, [R0] ;  /* 0x0000000000187984 */ /* 0x000e220000000c00 */
[----:B------:R-:W-:-:S03]  /*99e50*/  NOP ;  /* 0x0000000000007918 */ /* 0x000fc60000000000 */
[----:B0-----:R-:W-:Y:S04]  /*99e60*/  STL.64 [R1+0x80], R24 ;  /* 0x0000801801007387 */ /* 0x001fe80000100a00 */
[----:B------:R0:W-:Y:S04]  /*99e70*/  STL.64 [R1+0x88], R26 ;  /* 0x0000881a01007387 */ /* 0x0001e80000100a00 */
[----:B0-----:R-:W4:Y:S04]  /*99e80*/  LDL.LU.64 R26, [R1+0x3430] ;  /* 0x00343000011a7983 */ /* 0x001f280000300a00 */
[----:B------:R-:W4:Y:S04]  /*99e90*/  LDL.LU.64 R24, [R1+0x3428] ;  /* 0x0034280001187983 */ /* 0x000f280000300a00 */
[----:B--2---:R-:W-:Y:S01]  /*99ea0*/  STSM.16.M88.4 [R0], R28 ;  /* 0x0000001c00007844 */ /* 0x004fe20000000200 */
[----:B------:R-:W-:-:S03]  /*99eb0*/  NOP ;  /* 0x0000000000007918 */ /* 0x000fc60000000000 */
[----:B------:R-:W0:Y:S01]  /*99ec0*/  LDS.128 R28, [R0] ;  /* 0x00000000001c7984 */ /* 0x000e220000000c00 */
[----:B------:R-:W-:-:S03]  /*99ed0*/  NOP ;  /* 0x0000000000007918 */ /* 0x000fc60000000000 */
[----:B---3--:R-:W-:Y:S01]  /*99ee0*/  STSM.16.M88.4 [R0], R32 ;  /* 0x0000002000007844 */ /* 0x008fe20000000200 */
[----:B------:R-:W-:-:S03]  /*99ef0*/  NOP ;  /* 0x0000000000007918 */ /* 0x000fc60000000000 */
[----:B------:R-:W1:Y:S01]  /*99f00*/  LDS.128 R32, [R0] ;  /* 0x0000000000207984 */ /* 0x000e620000000c00 */
[----:B------:R-:W-:-:S03]  /*99f10*/  NOP ;  /* 0x0000000000007918 */ /* 0x000fc60000000000 */
[----:B0-----:R-:W-:Y:S04]  /*99f20*/  STL.64 [R1+0x70], R28 ;  /* 0x0000701c01007387 */ /* 0x001fe80000100a00 */
[----:B------:R0:W-:Y:S04]  /*99f30*/  STL.64 [R1+0x78], R30 ;  /* 0x0000781e01007387 */ /* 0x0001e80000100a00 */
[----:B0-----:R-:W2:Y:S04]  /*99f40*/  LDL.LU.64 R30, [R1+0x3420] ;  /* 0x00342000011e7983 */ /* 0x001ea80000300a00 */
[----:B------:R-:W2:Y:S04]  /*99f50*/  LDL.LU.64 R28, [R1+0x3418] ;  /* 0x00341800011c7983 */ /* 0x000ea80000300a00 */
[----:B----4-:R-:W-:Y:S01]  /*99f60*/  STSM.16.M88.4 [R0], R36 ;  /* 0x0000002400007844 */ /* 0x010fe20000000200 */
[----:B------:R-:W-:-:S03]  /*99f70*/  NOP ;  /* 0x0000000000007918 */ /* 0x000fc60000000000 */
[----:B------:R-:W0:Y:S01]  /*99f80*/  LDS.128 R36, [R0] ;  /* 0x0000000000247984 */ /* 0x000e220000000c00 */
[----:B------:R-:W-:-:S03]  /*99f90*/  NOP ;  /* 0x0000000000007918 */ /* 0x000fc60000000000 */
[----:B------:R-:W-:Y:S01]  /*99fa0*/  STSM.16.M88.4 [R0], R40 ;  /* 0x0000002800007844 */ /* 0x000fe20000000200 */
[----:B------:R-:W-:-:S03]  /*99fb0*/  NOP ;  /* 0x0000000000007918 */ /* 0x000fc60000000000 */
[----:B------:R-:W3:Y:S01]  /*99fc0*/  LDS.128 R40, [R0] ;  /* 0x0000000000287984 */ /* 0x000ee20000000c00 */
[----:B------:R-:W-:-:S03]  /*99fd0*/  NOP ;  /* 0x0000000000007918 */ /* 0x000fc60000000000 */
[----:B------:R-:W-:Y:S01]  /*99fe0*/  STSM.16.M88.4 [R0], R44 ;  /* 0x0000002c00007844 */ /* 0x000fe20000000200 */
[----:B------:R-:W-:-:S03]  /*99ff0*/  NOP ;  /* 0x0000000000007918 */ /* 0x000fc60000000000 */
[----:B------:R-:W4:Y:S01]  /*9a000*/  LDS.128 R44, [R0] ;  /* 0x00000000002c7984 */ /* 0x000f220000000c00 */
[----:B------:R-:W-:-:S03]  /*9a010*/  NOP ;  /* 0x0000000000007918 */ /* 0x000fc60000000000 */
[----:B------:R-:W-:Y:S01]  /*9a020*/  STSM.16.M88.4 [R0], R48 ;  /* 0x0000003000007844 */ /* 0x000fe20000000200 */
[----:B------:R-:W-:-:S03]  /*9a030*/  NOP ;  /* 0x0000000000007918 */ /* 0x000fc60000000000 */
[----:B------:R-:W0:Y:S01]  /*9a040*/  LDS.128 R48, [R0] ;  /* 0x0000000000307984 */ /* 0x000e220000000c00 */
[----:B------:R-:W-:-:S03]  /*9a050*/  NOP ;  /* 0x0000000000007918 */ /* 0x000fc60000000000 */
[----:B-1----:R-:W-:Y:S04]  /*9a060*/  STL.64 [R1+0x60], R32 ;  /* 0x0000602001007387 */ /* 0x002fe80000100a00 */
[----:B------:R1:W-:Y:S04]  /*9a070*/  STL.64 [R1+0x68], R34 ;  /* 0x0000682201007387 */ /* 0x0003e80000100a00 */
[----:B------:R-:W-:Y:S01]  /*9a080*/  STSM.16.M88.4 [R0], R52 ;  /* 0x0000003400007844 */ /* 0x000fe20000000200 */
[----:B------:R-:W-:-:S03]  /*9a090*/  NOP ;  /* 0x0000000000007918 */ /* 0x000fc60000000000 */
[----:B------:R-:W3:Y:S01]  /*9a0a0*/  LDS.128 R52, [R0] ;  /* 0x0000000000347984 */ /* 0x000ee20000000c00 */
[----:B------:R-:W-:-:S03]  /*9a0b0*/  NOP ;  /* 0x0000000000007918 */ /* 0x000fc60000000000 */
[----:B-1----:R-:W2:Y:S04]  /*9a0c0*/  LDL.LU.64 R34, [R1+0x3410] ;  /* 0x0034100001227983 */ /* 0x002ea80000300a00 */
[----:B------:R-:W2:Y:S04]  /*9a0d0*/  LDL.LU.64 R32, [R1+0x3408] ;  /* 0x0034080001207983 */ /* 0x000ea80000300a00 */
[----:B------:R-:W-:Y:S01]  /*9a0e0*/  STSM.16.M88.4 [R0], R56 ;  /* 0x0000003800007844 */ /* 0x000fe20000000200 */
[----:B------:R-:W-:-:S03]  /*9a0f0*/  NOP ;  /* 0x0000000000007918 */ /* 0x000fc60000000000 */
[----:B------:R-:W1:Y:S01]  /*9a100*/  LDS.128 R56, [R0] ;  /* 0x0000000000387984 */ /* 0x000e620000000c00 */
[----:B------:R-:W-:-:S03]  /*9a110*/  NOP ;  /* 0x0000000000007918 */ /* 0x000fc60000000000 */
[----:B------:R-:W-:Y:S01]  /*9a120*/  STSM.16.M88.4 [R0], R4 ;  /* 0x0000000400007844 */ /* 0x000fe20000000200 */
[----:B------:R-:W-:-:S03]  /*9a130*/  NOP ;  /* 0x0000000000007918 */ /* 0x000fc60000000000 */
[----:B------:R-:W1:Y:S01]  /*9a140*/  LDS.128 R4, [R0] ;  /* 0x0000000000047984 */ /* 0x000e620000000c00 */
[----:B------:R-:W-:-:S03]  /*9a150*/  NOP ;  /* 0x0000000000007918 */ /* 0x000fc60000000000 */
[----:B0-----:R-:W-:Y:S04]  /*9a160*/  STL.64 [R1+0x50], R36 ;  /* 0x0000502401007387 */ /* 0x001fe80000100a00 */
[----:B------:R0:W-:Y:S04]  /*9a170*/  STL.64 [R1+0x58], R38 ;  /* 0x0000582601007387 */ /* 0x0001e80000100a00 */
[----:B0-----:R-:W2:Y:S04]  /*9a180*/  LDL.LU.64 R38, [R1+0x3400] ;  /* 0x0034000001267983 */ /* 0x001ea80000300a00 */
[----:B------:R-:W2:Y:S04]  /*9a190*/  LDL.LU.64 R36, [R1+0x33f8] ;  /* 0x0033f80001247983 */ /* 0x000ea80000300a00 */
[----:B---3--:R-:W-:Y:S04]  /*9a1a0*/  STL.64 [R1+0x40], R40 ;  /* 0x0000402801007387 */ /* 0x008fe80000100a00 */
[----:B------:R0:W-:Y:S04]  /*9a1b0*/  STL.64 [R1+0x48], R42 ;  /* 0x0000482a01007387 */ /* 0x0001e80000100a00 */
[----:B0-----:R-:W3:Y:S04]  /*9a1c0*/  LDL.LU.64 R42, [R1+0x33f0] ;  /* 0x0033f000012a7983 */ /* 0x001ee80000300a00 */
[----:B------:R-:W3:Y:S04]  /*9a1d0*/  LDL.LU.64 R40, [R1+0x33e8] ;  /* 0x0033e80001287983 */ /* 0x000ee80000300a00 */
[----:B----4-:R-:W-:Y:S04]  /*9a1e0*/  STL.64 [R1+0x30], R44 ;  /* 0x0000302c01007387 */ /* 0x010fe80000100a00 */
[----:B------:R0:W-:Y:S04]  /*9a1f0*/  STL.64 [R1+0x38], R46 ;  /* 0x0000382e01007387 */ /* 0x0001e80000100a00 */
[----:B0-----:R-:W4:Y:S04]  /*9a200*/  LDL.LU.64 R46, [R1+0x33e0] ;  /* 0x0033e000012e7983 */ /* 0x001f280000300a00 */
[----:B------:R-:W4:Y:S04]  /*9a210*/  LDL.LU.64 R44, [R1+0x33d8] ;  /* 0x0033d800012c7983 */ /* 0x000f280000300a00 */
[----:B------:R-:W-:Y:S04]  /*9a220*/  STL.64 [R1+0x20], R48 ;  /* 0x0000203001007387 */ /* 0x000fe80000100a00 */
[----:B------:R0:W-:Y:S04]  /*9a230*/  STL.64 [R1+0x28], R50 ;  /* 0x0000283201007387 */ /* 0x0001e80000100a00 */
[----:B0-----:R-:W3:Y:S04]  /*9a240*/  LDL.LU.64 R50, [R1+0x33d0] ;  /* 0x0033d00001327983 */ /* 0x001ee80000300a00 */
[----:B------:R-:W3:Y:S04]  /*9a250*/  LDL.LU.64 R48, [R1+0x33c8] ;  /* 0x0033c80001307983 */ /* 0x000ee80000300a00 */
[----:B------:R-:W-:Y:S04]  /*9a260*/  STL.64 [R1+0x10], R52 ;  /* 0x0000103401007387 */ /* 0x000fe80000100a00 */
[----:B------:R0:W-:Y:S04]  /*9a270*/  STL.64 [R1+0x18], R54 ;  /* 0x0000183601007387 */ /* 0x0001e80000100a00 */
[----:B------:R-:W-:Y:S01]  /*9a280*/  STSM.16.M88.4 [R0], R8 ;  /* 0x0000000800007844 */ /* 0x000fe20000000200 */
[----:B------:R-:W-:-:S03]  /*9a290*/  NOP ;  /* 0x0000000000007918 */ /* 0x000fc60000000000 */
[----:B0-----:R-:W3:Y:S04]  /*9a2a0*/  LDL.LU.64 R54, [R1+0x33c0] ;  /* 0x0033c00001367983 */ /* 0x001ee80000300a00 */
[----:B------:R-:W3:Y:S04]  /*9a2b0*/  LDL.LU.64 R52, [R1+0x33b8] ;  /* 0x0033b80001347983 */ /* 0x000ee80000300a00 */
[----:B-1----:R-:W-:Y:S04]  /*9a2c0*/  STL.64 [R1], R56 ;  /* 0x0000003801007387 */ /* 0x002fe80000100a00 */
[----:B------:R0:W-:Y:S04]  /*9a2d0*/  STL.64 [R1+0x8], R58 ;  /* 0x0000083a01007387 */ /* 0x0001e80000100a00 */
[----:B0-----:R-:W3:Y:S04]  /*9a2e0*/  LDL.LU.64 R58, [R1+0x33b0] ;  /* 0x0033b000013a7983 */ /* 0x001ee80000300a00 */
[----:B------:R-:W3:Y:S04]  /*9a2f0*/  LDL.LU.64 R56, [R1+0x33a8] ;  /* 0x0033a80001387983 */ /* 0x000ee80000300a00 */
[----:B------:R-:W-:Y:S04]  /*9a300*/  STL.64 [R1+0x2e0], R4 ;  /* 0x0002e00401007387 */ /* 0x000fe80000100a00 */
[----:B------:R-:W-:Y:S04]  /*9a310*/  STL.64 [R1+0x2e8], R6 ;  /* 0x0002e80601007387 */ /* 0x000fe80000100a00 */
[----:B------:R-:W0:Y:S01]  /*9a320*/  LDS.128 R4, [R0] ;  /* 0x0000000000047984 */ /* 0x000e220000000c00 */
[----:B------:R-:W-:-:S03]  /*9a330*/  NOP ;  /* 0x0000000000007918 */ /* 0x000fc60000000000 */
[----:B------:R-:W-:Y:S04]  /*9a340*/  STSM.16.M88.4 [R0], R12 ;  /* 0x0000000c00007844 */ /* 0x000fe80000000200 */
[----:B0-----:R-:W-:Y:S04]  /*9a350*/  STL.64 [R1+0x2f0], R4 ;  /* 0x0002f00401007387 */ /* 0x001fe80000100a00 */
[----:B------:R-:W-:Y:S01]  /*9a360*/  STL.64 [R1+0x2f8], R6 ;  /* 0x0002f80601007387 */ /* 0x000fe20000100a00 */
[----:B------:R-:W-:-:S03]  /*9a370*/  NOP ;  /* 0x0000000000007918 */ /* 0x000fc60000000000 */
        /* <DEDUP_REMOVED lines=20> */
[----:B--2---:R-:W-:Y:S01]  /*9a4c0*/  STSM.16.M88.4 [R0], R28 ;  /* 0x0000001c00007844 */ /* 0x004fe20000000200 */
[----:B------:R-:W-:-:S03]  /*9a4d0*/  NOP ;  /* 0x0000000000007918 */ /* 0x000fc60000000000 */
[----:B0-----:R-:W-:Y:S04]  /*9a4e0*/  STL.64 [R1+0x3a0], R4 ;  /* 0x0003a00401007387 */ /* 0x001fe80000100a00 */
        /* <DEDUP_REMOVED lines=15> */
[----:B------:R-:W-:Y:S04]  /*9a5e0*/  STL [R1+0x32c4], R36 ;  /* 0x0032c42401007387 */ /* 0x000fe80000100800 */
[----:B---3--:R-:W-:Y:S04]  /*9a5f0*/  STSM.16.M88.4 [R0], R40 ;  /* 0x0000002800007844 */ /* 0x008fe80000000200 */
[----:B0-----:R-:W-:Y:S04]  /*9a600*/  STL.64 [R1+0x3d0], R4 ;  /* 0x0003d00401007387 */ /* 0x001fe80000100a00 */
[----:B------:R-:W-:Y:S01]  /*9a610*/  STL.64 [R1+0x3d8], R6 ;  /* 0x0003d80601007387 */ /* 0x000fe20000100a00 */
[----:B------:R-:W-:-:S03]  /*9a620*/  NOP ;  /* 0x0000000000007918 */ /* 0x000fc60000000000 */
[----:B------:R-:W0:Y:S01]  /*9a630*/  LDS.128 R4, [R0] ;  /* 0x0000000000047984 */ /* 0x000e220000000c00 */
[----:B------:R-:W-:-:S03]  /*9a640*/  NOP ;  /* 0x0000000000007918 */ /* 0x000fc60000000000 */
[----:B----4-:R-:W-:Y:S04]  /*9a650*/  STSM.16.M88.4 [R0], R44 ;  /* 0x0000002c00007844 */ /* 0x010fe80000000200 */
        /* <DEDUP_REMOVED lines=11> */
[----:B------:R-:W2:Y:S04]  /*9a710*/  LDL.LU R24, [R1+0x320] ;  /* 0x0003200001187983 */ /* 0x000ea80000300800 */
[----:B------:R-:W-:Y:S01]  /*9a720*/  STSM.16.M88.4 [R0], R52 ;  /* 0x0000003400007844 */ /* 0x000fe20000000200 */
[----:B------:R-:W-:-:S03]  /*9a730*/  NOP ;  /* 0x0000000000007918 */ /* 0x000fc60000000000 */
[----:B------:R-:W1:Y:S01]  /*9a740*/  LDS.128 R8, [R0] ;  /* 0x0000000000087984 */ /* 0x000e620000000c00 */
[----:B------:R-:W-:-:S03]  /*9a750*/  NOP ;  /* 0x0000000000007918 */ /* 0x000fc60000000000 */
[----:B0-----:R0:W-:Y:S04]  /*9a760*/  STL.64 [R1+0x480], R4 ;  /* 0x0004800401007387 */ /* 0x0011e80000100a00 */
[----:B------:R3:W-:Y:S04]  /*9a770*/  STL.64 [R1+0x488], R6 ;  /* 0x0004880601007387 */ /* 0x0007e80000100a00 */
[----:B------:R-:W2:Y:S04]  /*9a780*/  LDL.LU R25, [R1+0x324] ;  /* 0x0003240001197983 */ /* 0x000ea80000300800 */
[----:B------:R-:W2:Y:S04]  /*9a790*/  LDL.LU R26, [R1+0x328] ;  /* 0x00032800011a7983 */ /* 0x000ea80000300800 */
[----:B------:R-:W2:Y:S04]  /*9a7a0*/  LDL.LU R27, [R1+0x32c] ;  /* 0x00032c00011b7983 */ /* 0x000ea80000300800 */
[----:B------:R-:W4:Y:S04]  /*9a7b0*/  LDL.LU R20, [R1+0x330] ;  /* 0x0003300001147983 */ /* 0x000f280000300800 */
[----:B------:R-:W4:Y:S04]  /*9a7c0*/  LDL.LU R21, [R1+0x334] ;  /* 0x0003340001157983 */ /* 0x000f280000300800 */
[----:B------:R-:W4:Y:S04]  /*9a7d0*/  LDL.LU R22, [R1+0x338] ;  /* 0x0003380001167983 */ /* 0x000f280000300800 */
[----:B------:R-:W4:Y:S04]  /*9a7e0*/  LDL.LU R23, [R1+0x33c] ;  /* 0x00033c0001177983 */ /* 0x000f280000300800 */
[----:B0-----:R-:W4:Y:S04]  /*9a7f0*/  LDL.LU R4, [R1+0x350] ;  /* 0x0003500001047983 */ /* 0x001f280000300800 */
[----:B------:R-:W4:Y:S04]  /*9a800*/  LDL.LU R5, [R1+0x354] ;  /* 0x0003540001057983 */ /* 0x000f280000300800 */
[----:B---3--:R-:W3:Y:S04]  /*9a810*/  LDL.LU R6, [R1+0x358] ;  /* 0x0003580001067983 */ /* 0x008ee80000300800 */
[----:B------:R-:W3:Y:S04]  /*9a820*/  LDL.LU R7, [R1+0x35c] ;  /* 0x00035c0001077983 */ /* 0x000ee80000300800 */
[----:B------:R-:W3:Y:S04]  /*9a830*/  LDL.LU R16, [R1+0x340] ;  /* 0x0003400001107983 */ /* 0x000ee80000300800 */
[----:B-1----:R0:W-:Y:S04]  /*9a840*/  STL.64 [R1+0x490], R8 ;  /* 0x0004900801007387 */ /* 0x0021e80000100a00 */
[----:B------:R1:W-:Y:S04]  /*9a850*/  STL.64 [R1+0x498], R10 ;  /* 0x0004980a01007387 */ /* 0x0003e80000100a00 */
[----:B------:R-:W3:Y:S04]  /*9a860*/  LDL.LU R17, [R1+0x344] ;  /* 0x0003440001117983 */ /* 0x000ee80000300800 */
[----:B------:R-:W3:Y:S04]  /*9a870*/  LDL.LU R18, [R1+0x348] ;  /* 0x0003480001127983 */ /* 0x000ee80000300800 */
[----:B------:R-:W3:Y:S04]  /*9a880*/  LDL.LU R19, [R1+0x34c] ;  /* 0x00034c0001137983 */ /* 0x000ee80000300800 */
[----:B0-----:R-:W3:Y:S04]  /*9a890*/  LDL.LU R8, [R1+0x360] ;  /* 0x0003600001087983 */ /* 0x001ee80000300800 */
[----:B------:R-:W3:Y:S04]  /*9a8a0*/  LDL.LU R9, [R1+0x364] ;  /* 0x0003640001097983 */ /* 0x000ee80000300800 */
[----:B-1----:R-:W3:Y:S04]  /*9a8b0*/  LDL.LU R10, [R1+0x368] ;  /* 0x00036800010a7983 */ /* 0x002ee80000300800 */
[----:B------:R-:W3:Y:S04]  /*9a8c0*/  LDL.LU R11, [R1+0x36c] ;  /* 0x00036c00010b7983 */ /* 0x000ee80000300800 */
[----:B------:R-:W3:Y:S04]  /*9a8d0*/  LDL.LU R12, [R1+0x370] ;  /* 0x00037000010c7983 */ /* 0x000ee80000300800 */
[----:B------:R-:W3:Y:S04]  /*9a8e0*/  LDL.LU R13, [R1+0x374] ;  /* 0x00037400010d7983 */ /* 0x000ee80000300800 */
[----:B------:R-:W3:Y:S04]  /*9a8f0*/  LDL.LU R14, [R1+0x378] ;  /* 0x00037800010e7983 */ /* 0x000ee80000300800 */
[----:B------:R-:W3:Y:S04]  /*9a900*/  LDL.LU R15, [R1+0x37c] ;  /* 0x00037c00010f7983 */ /* 0x000ee80000300800 */
[----:B------:R-:W-:Y:S01]  /*9a910*/  STSM.16.M88.4 [R0], R56 ;  /* 0x0000003800007844 */ /* 0x000fe20000000200 */
[----:B------:R-:W-:-:S03]  /*9a920*/  NOP ;  /* 0x0000000000007918 */ /* 0x000fc60000000000 */
[----:B------:R-:W0:Y:S01]  /*9a930*/  LDS.128 R56, [R0] ;  /* 0x0000000000387984 */ /* 0x000e220000000c00 */
[----:B------:R-:W-:-:S03]  /*9a940*/  NOP ;  /* 0x0000000000007918 */ /* 0x000fc60000000000 */
[----:B0-----:R-:W-:Y:S04]  /*9a950*/  STL [R1+0x3334], R56 ;  /* 0x0033343801007387 */ /* 0x001fe80000100800 */
[----:B------:R-:W-:Y:S04]  /*9a960*/  STL [R1+0x3330], R57 ;  /* 0x0033303901007387 */ /* 0x000fe80000100800 */
[----:B------:R-:W-:Y:S04]  /*9a970*/  STL [R1+0x332c], R58 ;  /* 0x00332c3a01007387 */ /* 0x000fe80000100800 */
[----:B------:R-:W-:Y:S04]  /*9a980*/  STL [R1+0x3328], R59 ;  /* 0x0033283b01007387 */ /* 0x000fe80000100800 */
[----:B--2---:R-:W-:Y:S01]  /*9a990*/  STSM.16.M88.4 [R0], R24 ;  /* 0x0000001800007844 */ /* 0x004fe20000000200 */
[----:B------:R-:W-:-:S03]  /*9a9a0*/  NOP ;  /* 0x0000000000007918 */ /* 0x000fc60000000000 */
[----:B------:R-:W0:Y:S01]  /*9a9b0*/  LDS.128 R24, [R0] ;  /* 0x0000000000187984 */ /* 0x000e220000000c00 */
[----:B------:R-:W-:-:S03]  /*9a9c0*/  NOP ;  /* 0x0000000000007918 */ /* 0x000fc60000000000 */
[----:B----4-:R-:W-:Y:S01]  /*9a9d0*/  STSM.16.M88.4 [R0], R20 ;  /* 0x0000001400007844 */ /* 0x010fe20000000200 */
[----:B------:R-:W-:-:S03]  /*9a9e0*/  NOP ;  /* 0x0000000000007918 */ /* 0x000fc60000000000 */
[----:B------:R-:W1:Y:S01]  /*9a9f0*/  LDS.128 R20, [R0] ;  /* 0x0000000000147984 */ /* 0x000e620000000c00 */
[----:B------:R-:W-:-:S03]  /*9aa00*/  NOP ;  /* 0x0000000000007918 */ /* 0x000fc60000000000 */
[----:B---3--:R2:W-:Y:S04]  /*9aa10*/  STSM.16.M88.4 [R0], R4 ;  /* 0x0000000400007844 */ /* 0x0085e80000000200 */
[----:B0-----:R-:W-:Y:S04]  /*9aa20*/  STL.64 [R1+0x320], R24 ;  /* 0x0003201801007387 */ /* 0x001fe80000100a00 */
[----:B------:R-:W-:Y:S04]  /*9aa30*/  STL.64 [R1+0x328], R26 ;  /* 0x0003281a01007387 */ /* 0x000fe80000100a00 */
[----:B-1----:R-:W-:Y:S04]  /*9aa40*/  STL.64 [R1+0x330], R20 ;  /* 0x0003301401007387 */ /* 0x002fe80000100a00 */
[----:B------:R-:W-:Y:S01]  /*9aa50*/  STL.64 [R1+0x338], R22 ;  /* 0x0003381601007387 */ /* 0x000fe20000100a00 */
[----:B------:R-:W-:-:S03]  /*9aa60*/  NOP ;  /* 0x0000000000007918 */ /* 0x000fc60000000000 */
[----:B--2---:R-:W2:Y:S04]  /*9aa70*/  LDL.LU R4, [R1+0x400] ;  /* 0x0004000001047983 */ /* 0x004ea80000300800 */
[----:B------:R-:W2:Y:S04]  /*9aa80*/  LDL.LU R5, [R1+0x404] ;  /* 0x0004040001057983 */ /* 0x000ea80000300800 */
[----:B------:R-:W2:Y:S04]  /*9aa90*/  LDL.LU R6, [R1+0x408] ;  /* 0x0004080001067983 */ /* 0x000ea80000300800 */
[----:B------:R-:W0:Y:S01]  /*9aaa0*/  LDS.128 R20, [R0] ;  /* 0x0000000000147984 */ /* 0x000e220000000c00 */
[----:B------:R-:W-:-:S03]  /*9aab0*/  NOP ;  /* 0x0000000000007918 */ /* 0x000fc60000000000 */
[----:B------:R-:W2:Y:S04]  /*9aac0*/  LDL.LU R7, [R1+0x40c] ;  /* 0x00040c0001077983 */ /* 0x000ea80000300800 */
[----:B------:R-:W-:Y:S01]  /*9aad0*/  STSM.16.M88.4 [R0], R16 ;  /* 0x0000001000007844 */ /* 0x000fe20000000200 */
[----:B------:R-:W-:-:S03]  /*9aae0*/  NOP ;  /* 0x0000000000007918 */ /* 0x000fc60000000000 */
[----:B------:R-:W1:Y:S01]  /*9aaf0*/  LDS.128 R16, [R0] ;  /* 0x0000000000107984 */ /* 0x000e620000000c00 */
[----:B------:R-:W-:-:S03]  /*9ab00*/  NOP ;  /* 0x0000000000007918 */ /* 0x000fc60000000000 */
[----:B------:R3:W-:Y:S04]  /*9ab10*/  STSM.16.M88.4 [R0], R8 ;  /* 0x0000000800007844 */ /* 0x0007e80000000200 */
[----:B0-----:R-:W-:Y:S04]  /*9ab20*/  STL.64 [R1+0x350], R20 ;  /* 0x0003501401007387 */ /* 0x001fe80000100a00 */
[----:B------:R-:W-:Y:S04]  /*9ab30*/  STL.64 [R1+0x358], R22 ;  /* 0x0003581601007387 */ /* 0x000fe80000100a00 */
[----:B-1----:R-:W-:Y:S04]  /*9ab40*/  STL.64 [R1+0x340], R16 ;  /* 0x0003401001007387 */ /* 0x002fe80000100a00 */
[----:B------:R-:W-:Y:S01]  /*9ab50*/  STL.64 [R1+0x348], R18 ;  /* 0x0003481201007387 */ /* 0x000fe20000100a00 */
[----:B------:R-:W-:-:S03]  /*9ab60*/  NOP ;  /* 0x0000000000007918 */ /* 0x000fc60000000000 */
[----:B---3--:R-:W3:Y:S04]  /*9ab70*/  LDL.LU R8, [R1+0x380] ;  /* 0x0003800001087983 */ /* 0x008ee80000300800 */
[----:B------:R-:W3:Y:S04]  /*9ab80*/  LDL.LU R9, [R1+0x384] ;  /* 0x0003840001097983 */ /* 0x000ee80000300800 */
[----:B------:R-:W3:Y:S04]  /*9ab90*/  LDL.LU R10, [R1+0x388] ;  /* 0x00038800010a7983 */ /* 0x000ee80000300800 */
[----:B------:R-:W3:Y:S04]  /*9aba0*/  LDL.LU R11, [R1+0x38c] ;  /* 0x00038c00010b7983 */ /* 0x000ee80000300800 */
[----:B------:R-:W0:Y:S01]  /*9abb0*/  LDS.128 R16, [R0] ;  /* 0x0000000000107984 */ /* 0x000e220000000c00 */
[----:B------:R-:W-:-:S03]  /*9abc0*/  NOP ;  /* 0x0000000000007918 */ /* 0x000fc60000000000 */
[----:B0-----:R-:W-:Y:S04]  /*9abd0*/  STL.64 [R1+0x360], R16 ;  /* 0x0003601001007387 */ /* 0x001fe80000100a00 */
[----:B------:R-:W-:Y:S04]  /*9abe0*/  STL.64 [R1+0x368], R18 ;  /* 0x0003681201007387 */ /* 0x000fe80000100a00 */
        /* <DEDUP_REMOVED lines=16> */
[----:B-1----:R0:W-:Y:S04]  /*9acf0*/  STL.64 [R1+0x370], R16 ;  /* 0x0003701001007387 */ /* 0x0021e80000100a00 */
[----:B------:R1:W-:Y:S04]  /*9ad00*/  STL.64 [R1+0x378], R18 ;  /* 0x0003781201007387 */ /* 0x0003e80000100a00 */
[----:B0-----:R-:W4:Y:S04]  /*9ad10*/  LDL.LU R16, [R1+0x430] ;  /* 0x0004300001107983 */ /* 0x001f280000300800 */
[----:B------:R-:W4:Y:S04]  /*9ad20*/  LDL.LU R17, [R1+0x434] ;  /* 0x0004340001117983 */ /* 0x000f280000300800 */
[----:B-1----:R-:W4:Y:S04]  /*9ad30*/  LDL.LU R18, [R1+0x438] ;  /* 0x0004380001127983 */ /* 0x002f280000300800 */
[----:B------:R-:W4:Y:S04]  /*9ad40*/  LDL.LU R19, [R1+0x43c] ;  /* 0x00043c0001137983 */ /* 0x000f280000300800 */
[----:B--2---:R0:W-:Y:S01]  /*9ad50*/  STSM.16.M88.4 [R0], R4 ;  /* 0x0000000400007844 */ /* 0x0041e20000000200 */
[----:B------:R-:W-:-:S03]  /*9ad60*/  NOP ;  /* 0x0000000000007918 */ /* 0x000fc60000000000 */
[----:B------:R-:W1:Y:S01]  /*9ad70*/  LDS.128 R28, [R0] ;  /* 0x00000000001c7984 */ /* 0x000e620000000c00 */
[----:B------:R-:W-:-:S03]  /*9ad80*/  NOP ;  /* 0x0000000000007918 */ /* 0x000fc60000000000 */
[----:B0-----:R-:W2:Y:S04]  /*9ad90*/  LDL.LU R4, [R1+0x450] ;  /* 0x0004500001047983 */ /* 0x001ea80000300800 */
[----:B------:R-:W2:Y:S04]  /*9ada0*/  LDL.LU R5, [R1+0x454] ;  /* 0x0004540001057983 */ /* 0x000ea80000300800 */
[----:B------:R-:W2:Y:S04]  /*9adb0*/  LDL.LU R6, [R1+0x458] ;  /* 0x0004580001067983 */ /* 0x000ea80000300800 */
[----:B------:R-:W2:Y:S04]  /*9adc0*/  LDL.LU R7, [R1+0x45c] ;  /* 0x00045c0001077983 */ /* 0x000ea80000300800 */
[----:B-1----:R-:W-:Y:S04]  /*9add0*/  STL.64 [R1+0x400], R28 ;  /* 0x0004001c01007387 */ /* 0x002fe80000100a00 */
[----:B------:R-:W-:Y:S04]  /*9ade0*/  STL.64 [R1+0x408], R30 ;  /* 0x0004081e01007387 */ /* 0x000fe80000100a00 */
[----:B---3--:R0:W-:Y:S01]  /*9adf0*/  STSM.16.M88.4 [R0], R8 ;  /* 0x0000000800007844 */ /* 0x0081e20000000200 */
[----:B------:R-:W-:-:S03]  /*9ae00*/  NOP ;  /* 0x0000000000007918 */ /* 0x000fc60000000000 */
[----:B------:R-:W1:Y:S01]  /*9ae10*/  LDS.128 R28, [R0] ;  /* 0x00000000001c7984 */ /* 0x000e620000000c00 */
[----:B------:R-:W-:-:S03]  /*9ae20*/  NOP ;  /* 0x0000000000007918 */ /* 0x000fc60000000000 */
[----:B0-----:R-:W3:Y:S04]  /*9ae30*/  LDL.LU R8, [R1+0x460] ;  /* 0x0004600001087983 */ /* 0x001ee80000300800 */
[----:B------:R-:W3:Y:S04]  /*9ae40*/  LDL.LU R9, [R1+0x464] ;  /* 0x0004640001097983 */ /* 0x000ee80000300800 */
[----:B------:R-:W3:Y:S04]  /*9ae50*/  LDL.LU R10, [R1+0x468] ;  /* 0x00046800010a7983 */ /* 0x000ee80000300800 */
[----:B------:R-:W3:Y:S04]  /*9ae60*/  LDL.LU R11, [R1+0x46c] ;  /* 0x00046c00010b7983 */ /* 0x000ee80000300800 */
[----:B----4-:R-:W-:Y:S01]  /*9ae70*/  STSM.16.M88.4 [R0], R24 ;  /* 0x0000001800007844 */ /* 0x010fe20000000200 */
[----:B------:R-:W-:-:S03]  /*9ae80*/  NOP ;  /* 0x0000000000007918 */ /* 0x000fc60000000000 */
[----:B------:R-:W0:Y:S01]  /*9ae90*/  LDS.128 R24, [R0] ;  /* 0x0000000000187984 */ /* 0x000e220000000c00 */
[----:B------:R-:W-:-:S03]  /*9aea0*/  NOP ;  /* 0x0000000000007918 */ /* 0x000fc60000000000 */
[----:B------:R-:W-:Y:S01]  /*9aeb0*/  STSM.16.M88.4 [R0], R20 ;  /* 0x0000001400007844 */ /* 0x000fe20000000200 */
[----:B------:R-:W-:-:S03]  /*9aec0*/  NOP ;  /* 0x0000000000007918 */ /* 0x000fc60000000000 */
[----:B------:R-:W4:Y:S01]  /*9aed0*/  LDS.128 R20, [R0] ;  /* 0x0000000000147984 */ /* 0x000f220000000c00 */
[----:B------:R-:W-:-:S03]  /*9aee0*/  NOP ;  /* 0x0000000000007918 */ /* 0x000fc60000000000 */
[----:B-1----:R-:W-:Y:S04]  /*9aef0*/  STL.64 [R1+0x380], R28 ;  /* 0x0003801c01007387 */ /* 0x002fe80000100a00 */
[----:B------:R-:W-:Y:S04]  /*9af00*/  STL.64 [R1+0x388], R30 ;  /* 0x0003881e01007387 */ /* 0x000fe80000100a00 */
[----:B0-----:R-:W-:Y:S04]  /*9af10*/  STL.64 [R1+0x410], R24 ;  /* 0x0004101801007387 */ /* 0x001fe80000100a00 */
[----:B------:R-:W-:Y:S04]  /*9af20*/  STL.64 [R1+0x418], R26 ;  /* 0x0004181a01007387 */ /* 0x000fe80000100a00 */
[----:B------:R0:W-:Y:S04]  /*9af30*/  STSM.16.M88.4 [R0], R12 ;  /* 0x0000000c00007844 */ /* 0x0001e80000000200 */
[----:B----4-:R-:W-:Y:S04]  /*9af40*/  STL.64 [R1+0x420], R20 ;  /* 0x0004201401007387 */ /* 0x010fe80000100a00 */
[----:B------:R-:W-:Y:S01]  /*9af50*/  STL.64 [R1+0x428], R22 ;  /* 0x0004281601007387 */ /* 0x000fe20000100a00 */
[----:B------:R-:W-:-:S03]  /*9af60*/  NOP ;  /* 0x0000000000007918 */ /* 0x000fc60000000000 */
[----:B0-----:R-:W4:Y:S04]  /*9af70*/  LDL.LU R12, [R1+0x570] ;  /* 0x00057000010c7983 */ /* 0x001f280000300800 */
[----:B------:R-:W4:Y:S04]  /*9af80*/  LDL.LU R13, [R1+0x574] ;  /* 0x00057400010d7983 */ /* 0x000f280000300800 */
[----:B------:R-:W4:Y:S04]  /*9af90*/  LDL.LU R14, [R1+0x578] ;  /* 0x00057800010e7983 */ /* 0x000f280000300800 */
[----:B------:R-:W4:Y:S04]  /*9afa0*/  LDL.LU R15, [R1+0x57c] ;  /* 0x00057c00010f7983 */ /* 0x000f280000300800 */
[----:B------:R-:W0:Y:S01]  /*9afb0*/  LDS.128 R20, [R0] ;  /* 0x0000000000147984 */ /* 0x000e220000000c00 */
[----:B------:R-:W-:-:S03]  /*9afc0*/  NOP ;  /* 0x0000000000007918 */ /* 0x000fc60000000000 */
[----:B------:R-:W-:Y:S01]  /*9afd0*/  STSM.16.M88.4 [R0], R16 ;  /* 0x0000001000007844 */ /* 0x000fe20000000200 */
[----:B------:R-:W-:-:S03]  /*9afe0*/  NOP ;  /* 0x0000000000007918 */ /* 0x000fc60000000000 */
[----:B------:R-:W1:Y:S01]  /*9aff0*/  LDS.128 R16, [R0] ;  /* 0x0000000000107984 */ /* 0x000e620000000c00 */
[----:B------:R-:W-:-:S03]  /*9b000*/  NOP ;  /* 0x0000000000007918 */ /* 0x000fc60000000000 */
[----:B0-----:R-:W-:Y:S04]  /*9b010*/  STL.64 [R1+0x440], R20 ;  /* 0x0004401401007387 */ /* 0x001fe80000100a00 */
[----:B------:R-:W-:Y:S04]  /*9b020*/  STL.64 [R1+0x448], R22 ;  /* 0x0004481601007387 */ /* 0x000fe80000100a00 */
[----:B-1----:R-:W-:Y:S04]  /*9b030*/  STL.64 [R1+0x430], R16 ;  /* 0x0004301001007387 */ /* 0x002fe80000100a00 */
[----:B------:R-:W-:Y:S04]  /*9b040*/  STL.64 [R1+0x438], R18 ;  /* 0x0004381201007387 */ /* 0x000fe80000100a00 */
        /* <DEDUP_REMOVED lines=8> */
[----:B---3--:R-:W-:Y:S01]  /*9b0d0*/  STSM.16.M88.4 [R0], R8 ;  /* 0x0000000800007844 */ /* 0x008fe20000000200 */
[----:B------:R-:W-:-:S03]  /*9b0e0*/  NOP ;  /* 0x0000000000007918 */ /* 0x000fc60000000000 */
[----:B------:R-:W0:Y:S01]  /*9b0f0*/  LDS.128 R8, [R0] ;  /* 0x0000000000087984 */ /* 0x000e220000000c00 */
[----:B------:R-:W-:Y:S01]  /*9b100*/  ISETP.GE.AND P3, PT, R2, UR8, PT ;  /* 0x0000000802007c0c */ /* 0x000fe2000bf66270 */
[----:B------:R-:W-:Y:S02]  /*9b110*/  NOP ;  /* 0x0000000000007918 */ /* 0x000fe40000000000 */
[----:B-1----:R-:W-:Y:S01]  /*9b120*/  STL.64 [R1+0x450], R16 ;  /* 0x0004501001007387 */ /* 0x002fe20000100a00 */
[----:B------:R-:W1:Y:S03]  /*9b130*/  LDCU UR8, c[0x0][0x3b4] ;  /* 0x00007680ff0877ac */ /* 0x000e660008000800 */
[----:B------:R-:W-:Y:S04]  /*9b140*/  STL.64 [R1+0x458], R18 ;  /* 0x0004581201007387 */ /* 0x000fe80000100a00 */
[----:B0-----:R0:W-:Y:S04]  /*9b150*/  STL.64 [R1+0x460], R8 ;  /* 0x0004600801007387 */ /* 0x0011e80000100a00 */
[----:B------:R3:W-:Y:S04]  /*9b160*/  STL [R1+0x468], R10 ;  /* 0x0004680a01007387 */ /* 0x0007e80000100800 */
[----:B------:R-:W2:Y:S04]  /*9b170*/  LDL.LU R20, [R1+0x580] ;  /* 0x0005800001147983 */ /* 0x000ea80000300800 */
[----:B------:R-:W2:Y:S04]  /*9b180*/  LDL.LU R21, [R1+0x584] ;  /* 0x0005840001157983 */ /* 0x000ea80000300800 */
[----:B------:R-:W2:Y:S04]  /*9b190*/  LDL.LU R22, [R1+0x588] ;  /* 0x0005880001167983 */ /* 0x000ea80000300800 */
[----:B------:R-:W2:Y:S01]  /*9b1a0*/  LDL.LU R23, [R1+0x58c] ;  /* 0x00058c0001177983 */ /* 0x000ea20000300800 */
[----:B------:R-:W-:-:S03]  /*9b1b0*/  IMAD.MOV.U32 R2, RZ, RZ, R11 ;  /* 0x000000ffff027224 */ /* 0x000fc600078e000b */
[----:B0-----:R-:W2:Y:S04]  /*9b1c0*/  LDL.LU R8, [R1+0x590] ;  /* 0x0005900001087983 */ /* 0x001ea80000300800 */
[----:B------:R-:W2:Y:S04]  /*9b1d0*/  LDL.LU R9, [R1+0x594] ;  /* 0x0005940001097983 */ /* 0x000ea80000300800 */
[----:B---3--:R-:W3:Y:S04]  /*9b1e0*/  LDL.LU R10, [R1+0x598] ;  /* 0x00059800010a7983 */ /* 0x008ee80000300800 */
[----:B------:R-:W3:Y:S04]  /*9b1f0*/  LDL.LU R11, [R1+0x59c] ;  /* 0x00059c00010b7983 */ /* 0x000ee80000300800 */
[----:B----4-:R-:W-:Y:S01]  /*9b200*/  STSM.16.M88.4 [R0], R12 ;  /* 0x0000000c00007844 */ /* 0x010fe20000000200 */
[----:B------:R-:W-:-:S03]  /*9b210*/  NOP ;  /* 0x0000000000007918 */ /* 0x000fc60000000000 */
[----:B------:R-:W0:Y:S01]  /*9b220*/  LDS.128 R12, [R0] ;  /* 0x00000000000c7984 */ /* 0x000e220000000c00 */
[----:B------:R-:W-:-:S03]  /*9b230*/  NOP ;  /* 0x0000000000007918 */ /* 0x000fc60000000000 */
[----:B------:R-:W-:Y:S04]  /*9b240*/  STL [R1+0x3324], R2 ;  /* 0x0033240201007387 */ /* 0x000fe80000100800 */
[----:B------:R-:W4:Y:S04]  /*9b250*/  LDL.LU R16, [R1+0x5b0] ;  /* 0x0005b00001107983 */ /* 0x000f280000300800 */
[----:B0-----:R0:W-:Y:S04]  /*9b260*/  STL.64 [R1+0x4a0], R12 ;  /* 0x0004a00c01007387 */ /* 0x0011e80000100a00 */
[----:B------:R0:W-:Y:S04]  /*9b270*/  STL.64 [R1+0x4a8], R14 ;  /* 0x0004a80e01007387 */ /* 0x0001e80000100a00 */
[----:B------:R-:W4:Y:S04]  /*9b280*/  LDL.LU R17, [R1+0x5b4] ;  /* 0x0005b40001117983 */ /* 0x000f280000300800 */
[----:B------:R-:W4:Y:S04]  /*9b290*/  LDL.LU R18, [R1+0x5b8] ;  /* 0x0005b80001127983 */ /* 0x000f280000300800 */
[----:B------:R-:W4:Y:S04]  /*9b2a0*/  LDL.LU R19, [R1+0x5bc] ;  /* 0x0005bc0001137983 */ /* 0x000f280000300800 */
[----:B0-----:R-:W4:Y:S04]  /*9b2b0*/  LDL.LU R12, [R1+0x5a0] ;  /* 0x0005a000010c7983 */ /* 0x001f280000300800 */
[----:B------:R-:W4:Y:S04]  /*9b2c0*/  LDL.LU R13, [R1+0x5a4] ;  /* 0x0005a400010d7983 */ /* 0x000f280000300800 */
[----:B------:R-:W4:Y:S04]  /*9b2d0*/  LDL.LU R14, [R1+0x5a8] ;  /* 0x0005a800010e7983 */ /* 0x000f280000300800 */
[----:B------:R-:W4:Y:S04]  /*9b2e0*/  LDL.LU R15, [R1+0x5ac] ;  /* 0x0005ac00010f7983 */ /* 0x000f280000300800 */
[----:B--2---:R-:W-:Y:S01]  /*9b2f0*/  STSM.16.M88.4 [R0], R4 ;  /* 0x0000000400007844 */ /* 0x004fe20000000200 */
[----:B------:R-:W-:-:S03]  /*9b300*/  NOP ;  /* 0x0000000000007918 */ /* 0x000fc60000000000 */
[----:B------:R-:W0:Y:S01]  /*9b310*/  LDS.128 R4, [R0] ;  /* 0x0000000000047984 */ /* 0x000e220000000c00 */
[----:B------:R-:W-:-:S03]  /*9b320*/  NOP ;  /* 0x0000000000007918 */ /* 0x000fc60000000000 */
[----:B0-----:R0:W-:Y:S01]  /*9b330*/  STL.64 [R1+0x470], R4 ;  /* 0x0004700401007387 */ /* 0x0011e20000100a00 */
[----:B------:R-:W-:-:S03]  /*9b340*/  IMAD.MOV.U32 R2, RZ, RZ, R6 ;  /* 0x000000ffff027224 */ /* 0x000fc600078e0006 */
[----:B------:R2:W-:Y:S04]  /*9b350*/  STL [R1+0x47c], R7 ;  /* 0x00047c0701007387 */ /* 0x0005e80000100800 */
[----:B0-----:R-:W4:Y:S04]  /*9b360*/  LDL.LU R4, [R1+0x5c0] ;  /* 0x0005c00001047983 */ /* 0x001f280000300800 */
[----:B------:R-:W4:Y:S04]  /*9b370*/  LDL.LU R5, [R1+0x5c4] ;  /* 0x0005c40001057983 */ /* 0x000f280000300800 */
[----:B------:R-:W4:Y:S04]  /*9b380*/  LDL.LU R6, [R1+0x5c8] ;  /* 0x0005c80001067983 */ /* 0x000f280000300800 */
[----:B--2---:R-:W2:Y:S04]  /*9b390*/  LDL.LU R7, [R1+0x5cc] ;  /* 0x0005cc0001077983 */ /* 0x004ea80000300800 */
[----:B------:R-:W-:Y:S01]  /*9b3a0*/  STSM.16.M88.4 [R0], R20 ;  /* 0x0000001400007844 */ /* 0x000fe20000000200 */
[----:B------:R-:W-:-:S03]  /*9b3b0*/  NOP ;  /* 0x0000000000007918 */ /* 0x000fc60000000000 */
[----:B------:R-:W0:Y:S01]  /*9b3c0*/  LDS.128 R20, [R0] ;  /* 0x0000000000147984 */ /* 0x000e220000000c00 */
[----:B------:R-:W-:-:S03]  /*9b3d0*/  NOP ;  /* 0x0000000000007918 */ /* 0x000fc60000000000 */
[----:B------:R-:W-:Y:S04]  /*9b3e0*/  STL [R1+0x3338], R2 ;  /* 0x0033380201007387 */ /* 0x000fe80000100800 */
[----:B---3--:R3:W-:Y:S04]  /*9b3f0*/  STSM.16.M88.4 [R0], R8 ;  /* 0x0000000800007844 */ /* 0x0087e80000000200 */
[----:B0-----:R-:W-:Y:S04]  /*9b400*/  STL.64 [R1+0x4b0], R20 ;  /* 0x0004b01401007387 */ /* 0x001fe80000100a00 */
        /* <DEDUP_REMOVED lines=8> */
[----:B----4-:R-:W-:Y:S01]  /*9b490*/  STSM.16.M88.4 [R0], R16 ;  /* 0x0000001000007844 */ /* 0x010fe20000000200 */
[----:B------:R-:W-:-:S03]  /*9b4a0*/  NOP ;  /* 0x0000000000007918 */ /* 0x000fc60000000000 */
[----:B------:R-:W4:Y:S01]  /*9b4b0*/  LDS.128 R16, [R0] ;  /* 0x0000000000107984 */ /* 0x000f220000000c00 */
[----:B------:R-:W-:-:S03]  /*9b4c0*/  NOP ;  /* 0x0000000000007918 */ /* 0x000fc60000000000 */
        /* <DEDUP_REMOVED lines=12> */
[----:B0-----:R0:W-:Y:S04]  /*9b590*/  STL.64 [R1+0x4e0], R16 ;  /* 0x0004e01001007387 */ /* 0x0011e80000100a00 */
[----:B------:R1:W-:Y:S04]  /*9b5a0*/  STL.64 [R1+0x4e8], R18 ;  /* 0x0004e81201007387 */ /* 0x0003e80000100a00 */
[----:B0-----:R-:W4:Y:S04]  /*9b5b0*/  LDL.LU R16, [R1+0x5f0] ;  /* 0x0005f00001107983 */ /* 0x001f280000300800 */
[----:B------:R-:W4:Y:S04]  /*9b5c0*/  LDL.LU R17, [R1+0x5f4] ;  /* 0x0005f40001117983 */ /* 0x000f280000300800 */
[----:B-1----:R-:W4:Y:S04]  /*9b5d0*/  LDL.LU R18, [R1+0x5f8] ;  /* 0x0005f80001127983 */ /* 0x002f280000300800 */
[----:B------:R-:W4:Y:S04]  /*9b5e0*/  LDL.LU R19, [R1+0x5fc] ;  /* 0x0005fc0001137983 */ /* 0x000f280000300800 */
[----:B--2---:R-:W-:Y:S01]  /*9b5f0*/  STSM.16.M88.4 [R0], R4 ;  /* 0x0000000400007844 */ /* 0x004fe20000000200 */
[----:B------:R-:W-:-:S03]  /*9b600*/  NOP ;  /* 0x0000000000007918 */ /* 0x000fc60000000000 */
[----:B------:R-:W0:Y:S01]  /*9b610*/  LDS.128 R4, [R0] ;  /* 0x0000000000047984 */ /* 0x000e220000000c00 */
[----:B------:R-:W-:-:S03]  /*9b620*/  NOP ;  /* 0x0000000000007918 */ /* 0x000fc60000000000 */
[----:B0-----:R-:W-:Y:S04]  /*9b630*/  STL [R1+0x32f4], R4 ;  /* 0x0032f40401007387 */ /* 0x001fe80000100800 */
[----:B------:R-:W-:Y:S04]  /*9b640*/  STL [R1+0x32ec], R5 ;  /* 0x0032ec0501007387 */ /* 0x000fe80000100800 */
[----:B------:R-:W-:Y:S04]  /*9b650*/  STL [R1+0x32e4], R6 ;  /* 0x0032e40601007387 */ /* 0x000fe80000100800 */
[----:B------:R-:W-:Y:S04]  /*9b660*/  STL [R1+0x32dc], R7 ;  /* 0x0032dc0701007387 */ /* 0x000fe80000100800 */
[----:B------:R-:W2:Y:S04]  /*9b670*/  LDL.LU R20, [R1+0x600] ;  /* 0x0006000001147983 */ /* 0x000ea80000300800 */
[----:B------:R-:W2:Y:S04]  /*9b680*/  LDL.LU R21, [R1+0x604] ;  /* 0x0006040001157983 */ /* 0x000ea80000300800 */
[----:B------:R-:W2:Y:S04]  /*9b690*/  LDL.LU R22, [R1+0x608] ;  /* 0x0006080001167983 */ /* 0x000ea80000300800 */
[----:B------:R-:W2:Y:S04]  /*9b6a0*/  LDL.LU R23, [R1+0x60c] ;  /* 0x00060c0001177983 */ /* 0x000ea80000300800 */
[----:B---3--:R-:W-:Y:S01]  /*9b6b0*/  STSM.16.M88.4 [R0], R8 ;  /* 0x0000000800007844 */ /* 0x008fe20000000200 */
[----:B------:R-:W-:-:S03]  /*9b6c0*/  NOP ;  /* 0x0000000000007918 */ /* 0x000fc60000000000 */
[----:B------:R-:W0:Y:S01]  /*9b6d0*/  LDS.128 R8, [R0] ;  /* 0x0000000000087984 */ /* 0x000e220000000c00 */
[----:B------:R-:W-:-:S03]  /*9b6e0*/  NOP ;  /* 0x0000000000007918 */ /* 0x000fc60000000000 */
[----:B0-----:R-:W-:Y:S04]  /*9b6f0*/  STL [R1+0x32f8], R8 ;  /* 0x0032f80801007387 */ /* 0x001fe80000100800 */
[----:B------:R-:W-:Y:S04]  /*9b700*/  STL [R1+0x32f0], R9 ;  /* 0x0032f00901007387 */ /* 0x000fe80000100800 */
[----:B------:R-:W-:Y:S04]  /*9b710*/  STL [R1+0x32e8], R10 ;  /* 0x0032e80a01007387 */ /* 0x000fe80000100800 */
[----:B------:R-:W-:Y:S04]  /*9b720*/  STL [R1+0x32e0], R11 ;  /* 0x0032e00b01007387 */ /* 0x000fe80000100800 */
[----:B------:R-:W3:Y:S04]  /*9b730*/  LDL.LU R24, [R1+0x610] ;  /* 0x0006100001187983 */ /* 0x000ee80000300800 */
[----:B------:R-:W3:Y:S04]  /*9b740*/  LDL.LU R25, [R1+0x614] ;  /* 0x0006140001197983 */ /* 0x000ee80000300800 */
[----:B------:R-:W3:Y:S04]  /*9b750*/  LDL.LU R26, [R1+0x618] ;  /* 0x00061800011a7983 */ /* 0x000ee80000300800 */
[----:B------:R-:W3:Y:S04]  /*9b760*/  LDL.LU R27, [R1+0x61c] ;  /* 0x00061c00011b7983 */ /* 0x000ee80000300800 */
[----:B----4-:R-:W-:Y:S01]  /*9b770*/  STSM.16.M88.4 [R0], R12 ;  /* 0x0000000c00007844 */ /* 0x010fe20000000200 */
[----:B------:R-:W-:-:S03]  /*9b780*/  NOP ;  /* 0x0000000000007918 */ /* 0x000fc60000000000 */
[----:B------:R-:W0:Y:S01]  /*9b790*/  LDS.128 R12, [R0] ;  /* 0x00000000000c7984 */ /* 0x000e220000000c00 */
[----:B------:R-:W-:-:S03]  /*9b7a0*/  NOP ;  /* 0x0000000000007918 */ /* 0x000fc60000000000 */
[----:B0-----:R-:W-:Y:S04]  /*9b7b0*/  STL [R1+0x3308], R12 ;  /* 0x0033080c01007387 */ /* 0x001fe80000100800 */
[----:B------:R-:W-:Y:S04]  /*9b7c0*/  STL [R1+0x3304], R13 ;  /* 0x0033040d01007387 */ /* 0x000fe80000100800 */
[----:B------:R-:W-:Y:S04]  /*9b7d0*/  STL [R1+0x3300], R14 ;  /* 0x0033000e01007387 */ /* 0x000fe80000100800 */
[----:B------:R-:W-:Y:S04]  /*9b7e0*/  STL [R1+0x32fc], R15 ;  /* 0x0032fc0f01007387 */ /* 0x000fe80000100800 */
[----:B------:R-:W4:Y:S04]  /*9b7f0*/  LDL.LU R28, [R1+0x620] ;  /* 0x00062000011c7983 */ /* 0x000f280000300800 */
[----:B------:R-:W4:Y:S04]  /*9b800*/  LDL.LU R29, [R1+0x624] ;  /* 0x00062400011d7983 */ /* 0x000f280000300800 */
[----:B------:R-:W4:Y:S04]  /*9b810*/  LDL.LU R30, [R1+0x628] ;  /* 0x00062800011e7983 */ /* 0x000f280000300800 */
[----:B------:R-:W4:Y:S04]  /*9b820*/  LDL.LU R31, [R1+0x62c] ;  /* 0x00062c00011f7983 */ /* 0x000f280000300800 */
        /* <DEDUP_REMOVED lines=10> */
[----:B--2---:R-:W-:Y:S01]  /*9b8d0*/  STSM.16.M88.4 [R0], R20 ;  /* 0x0000001400007844 */ /* 0x004fe20000000200 */
[----:B------:R-:W-:-:S03]  /*9b8e0*/  NOP ;  /* 0x0000000000007918 */ /* 0x000fc60000000000 */
[----:B------:R-:W0:Y:S01]  /*9b8f0*/  LDS.128 R20, [R0] ;  /* 0x0000000000147984 */ /* 0x000e220000000c00 */
[----:B------:R-:W-:-:S03]  /*9b900*/  NOP ;  /* 0x0000000000007918 */ /* 0x000fc60000000000 */
[----:B------:R-:W2:Y:S04]  /*9b910*/  LDL.LU R34, [R1+0x638] ;  /* 0x0006380001227983 */ /* 0x000ea80000300800 */
[----:B------:R-:W2:Y:S04]  /*9b920*/  LDL.LU R35, [R1+0x63c] ;  /* 0x00063c0001237983 */ /* 0x000ea80000300800 */
        /* <DEDUP_REMOVED lines=40> */
[----:B------:R-:W-:Y:S01]  /*9bbb0*/  STSM.16.M88.4 [R0], R40 ;  /* 0x0000002800007844 */ /* 0x000fe20000000200 */
[----:B------:R-:W-:-:S03]  /*9bbc0*/  NOP ;  /* 0x0000000000007918 */ /* 0x000fc60000000000 */
[----:B------:R-:W2:Y:S04]  /*9bbd0*/  LDL.LU R4, [R1+0x660] ;  /* 0x0006600001047983 */ /* 0x000ea80000300800 */
[----:B------:R-:W2:Y:S04]  /*9bbe0*/  LDL.LU R5, [R1+0x664] ;  /* 0x0006640001057983 */ /* 0x000ea80000300800 */
[----:B------:R-:W0:Y:S01]  /*9bbf0*/  LDS.128 R8, [R0] ;  /* 0x0000000000087984 */ /* 0x000e220000000c00 */
[----:B------:R-:W-:-:S03]  /*9bc00*/  NOP ;  /* 0x0000000000007918 */ /* 0x000fc60000000000 */
[----:B------:R-:W2:Y:S04]  /*9bc10*/  LDL.LU R6, [R1+0x668] ;  /* 0x0006680001067983 */ /* 0x000ea80000300800 */
[----:B------:R-:W2:Y:S04]  /*9bc20*/  LDL.LU R7, [R1+0x66c] ;  /* 0x00066c0001077983 */ /* 0x000ea80000300800 */
[----:B------:R-:W2:Y:S04]  /*9bc30*/  LDL.LU R56, [R1+0x680] ;  /* 0x0006800001387983 */ /* 0x000ea80000300800 */
[----:B0-----:R-:W-:Y:S04]  /*9bc40*/  STL.64 [R1+0x4f0], R8 ;  /* 0x0004f00801007387 */ /* 0x001fe80000100a00 */
[----:B------:R-:W-:Y:S04]  /*9bc50*/  STL.64 [R1+0x4f8], R10 ;  /* 0x0004f80a01007387 */ /* 0x000fe80000100a00 */
[----:B------:R-:W2:Y:S04]  /*9bc60*/  LDL.LU R57, [R1+0x684] ;  /* 0x0006840001397983 */ /* 0x000ea80000300800 */
[----:B------:R-:W2:Y:S04]  /*9bc70*/  LDL.LU R58, [R1+0x688] ;  /* 0x00068800013a7983 */ /* 0x000ea80000300800 */
[----:B------:R-:W2:Y:S04]  /*9bc80*/  LDL.LU R59, [R1+0x68c] ;  /* 0x00068c00013b7983 */ /* 0x000ea80000300800 */
[----:B------:R-:W2:Y:S04]  /*9bc90*/  LDL.LU R40, [R1+0x690] ;  /* 0x0006900001287983 */ /* 0x000ea80000300800 */
[----:B------:R-:W2:Y:S04]  /*9bca0*/  LDL.LU R41, [R1+0x694] ;  /* 0x0006940001297983 */ /* 0x000ea80000300800 */
[----:B------:R-:W2:Y:S04]  /*9bcb0*/  LDL.LU R42, [R1+0x698] ;  /* 0x00069800012a7983 */ /* 0x000ea80000300800 */
[----:B------:R-:W2:Y:S04]  /*9bcc0*/  LDL.LU R43, [R1+0x69c] ;  /* 0x00069c00012b7983 */ /* 0x000ea80000300800 */
[----:B---3--:R0:W-:Y:S01]  /*9bcd0*/  STSM.16.M88.4 [R0], R44 ;  /* 0x0000002c00007844 */ /* 0x0081e20000000200 */
[----:B------:R-:W-:-:S03]  /*9bce0*/  NOP ;  /* 0x0000000000007918 */ /* 0x000fc60000000000 */
[----:B------:R-:W1:Y:S01]  /*9bcf0*/  LDS.128 R8, [R0] ;  /* 0x0000000000087984 */ /* 0x000e620000000c00 */
[----:B------:R-:W-:-:S03]  /*9bd00*/  NOP ;  /* 0x0000000000007918 */ /* 0x000fc60000000000 */
[----:B0-----:R-:W3:Y:S04]  /*9bd10*/  LDL.LU R44, [R1+0x6b0] ;  /* 0x0006b000012c7983 */ /* 0x001ee80000300800 */
[----:B-1----:R-:W-:Y:S04]  /*9bd20*/  STL.64 [R1+0x500], R8 ;  /* 0x0005000801007387 */ /* 0x002fe80000100a00 */
[----:B------:R-:W-:Y:S04]  /*9bd30*/  STL.64 [R1+0x508], R10 ;  /* 0x0005080a01007387 */ /* 0x000fe80000100a00 */
[----:B------:R-:W3:Y:S04]  /*9bd40*/  LDL.LU R45, [R1+0x6b4] ;  /* 0x0006b400012d7983 */ /* 0x000ee80000300800 */
[----:B------:R-:W3:Y:S04]  /*9bd50*/  LDL.LU R46, [R1+0x6b8] ;  /* 0x0006b800012e7983 */ /* 0x000ee80000300800 */
[----:B------:R-:W3:Y:S04]  /*9bd60*/  LDL.LU R47, [R1+0x6bc] ;  /* 0x0006bc00012f7983 */ /* 0x000ee80000300800 */
[----:B----4-:R0:W-:Y:S01]  /*9bd70*/  STSM.16.M88.4 [R0], R36 ;  /* 0x0000002400007844 */ /* 0x0101e20000000200 */
[----:B------:R-:W-:-:S03]  /*9bd80*/  NOP ;  /* 0x0000000000007918 */ /* 0x000fc60000000000 */
[----:B------:R-:W1:Y:S01]  /*9bd90*/  LDS.128 R8, [R0] ;  /* 0x0000000000087984 */ /* 0x000e620000000c00 */
[----:B------:R-:W-:-:S03]  /*9bda0*/  NOP ;  /* 0x0000000000007918 */ /* 0x000fc60000000000 */
[----:B0-----:R-:W4:Y:S04]  /*9bdb0*/  LDL.LU R36, [R1+0x6a0] ;  /* 0x0006a00001247983 */ /* 0x001f280000300800 */
[----:B-1----:R-:W-:Y:S04]  /*9bdc0*/  STL.64 [R1+0x510], R8 ;  /* 0x0005100801007387 */ /* 0x002fe80000100a00 */
[----:B------:R-:W-:Y:S04]  /*9bdd0*/  STL.64 [R1+0x518], R10 ;  /* 0x0005180a01007387 */ /* 0x000fe80000100a00 */
[----:B------:R-:W4:Y:S04]  /*9bde0*/  LDL.LU R37, [R1+0x6a4] ;  /* 0x0006a40001257983 */ /* 0x000f280000300800 */
[----:B------:R-:W4:Y:S04]  /*9bdf0*/  LDL.LU R38, [R1+0x6a8] ;  /* 0x0006a80001267983 */ /* 0x000f280000300800 */
[----:B------:R-:W4:Y:S04]  /*9be00*/  LDL.LU R39, [R1+0x6ac] ;  /* 0x0006ac0001277983 */ /* 0x000f280000300800 */
[----:B--2---:R-:W-:Y:S01]  /*9be10*/  STSM.16.M88.4 [R0], R4 ;  /* 0x0000000400007844 */ /* 0x004fe20000000200 */
[----:B------:R-:W-:-:S03]  /*9be20*/  NOP ;  /* 0x0000000000007918 */ /* 0x000fc60000000000 */
[----:B------:R-:W0:Y:S01]  /*9be30*/  LDS.128 R4, [R0] ;  /* 0x0000000000047984 */ /* 0x000e220000000c00 */
[----:B------:R-:W-:-:S03]  /*9be40*/  NOP ;  /* 0x0000000000007918 */ /* 0x000fc60000000000 */
[----:B------:R-:W-:Y:S01]  /*9be50*/  STSM.16.M88.4 [R0], R56 ;  /* 0x0000003800007844 */ /* 0x000fe20000000200 */
[----:B0-----:R-:W-:-:S03]  /*9be60*/  IMAD.MOV.U32 R3, RZ, RZ, R4 ;  /* 0x000000ffff037224 */ /* 0x001fc600078e0004 */
[----:B------:R-:W-:Y:S04]  /*9be70*/  STL [R1+0x524], R5 ;  /* 0x0005240501007387 */ /* 0x000fe80000100800 */
[----:B------:R-:W-:Y:S01]  /*9be80*/  STL.64 [R1+0x528], R6 ;  /* 0x0005280601007387 */ /* 0x000fe20000100a00 */
[----:B------:R-:W-:-:S03]  /*9be90*/  NOP ;  /* 0x0000000000007918 */ /* 0x000fc60000000000 */
[----:B------:R-:W0:Y:S01]  /*9bea0*/  LDS.128 R4, [R0] ;  /* 0x0000000000047984 */ /* 0x000e220000000c00 */
[----:B------:R-:W-:-:S03]  /*9beb0*/  NOP ;  /* 0x0000000000007918 */ /* 0x000fc60000000000 */
[----:B------:R-:W-:Y:S04]  /*9bec0*/  STL [R1+0x32d0], R3 ;  /* 0x0032d00301007387 */ /* 0x000fe80000100800 */
[----:B------:R1:W-:Y:S04]  /*9bed0*/  STSM.16.M88.4 [R0], R40 ;  /* 0x0000002800007844 */ /* 0x0003e80000000200 */
[----:B0-----:R-:W-:Y:S04]  /*9bee0*/  STL.64 [R1+0x530], R4 ;  /* 0x0005300401007387 */ /* 0x001fe80000100a00 */
[----:B------:R-:W-:Y:S01]  /*9bef0*/  STL.64 [R1+0x538], R6 ;  /* 0x0005380601007387 */ /* 0x000fe20000100a00 */
[----:B------:R-:W-:-:S03]  /*9bf00*/  NOP ;  /* 0x0000000000007918 */ /* 0x000fc60000000000 */
[----:B-1----:R-:W2:Y:S04]  /*9bf10*/  LDL.LU R40, [R1+0x6c0] ;  /* 0x0006c00001287983 */ /* 0x002ea80000300800 */
[----:B------:R-:W2:Y:S04]  /*9bf20*/  LDL.LU R41, [R1+0x6c4] ;  /* 0x0006c40001297983 */ /* 0x000ea80000300800 */
[----:B------:R-:W2:Y:S04]  /*9bf30*/  LDL.LU R42, [R1+0x6c8] ;  /* 0x0006c800012a7983 */ /* 0x000ea80000300800 */
[----:B------:R-:W2:Y:S04]  /*9bf40*/  LDL.LU R43, [R1+0x6cc] ;  /* 0x0006cc00012b7983 */ /* 0x000ea80000300800 */
[----:B------:R-:W0:Y:S01]  /*9bf50*/  LDS.128 R4, [R0] ;  /* 0x0000000000047984 */ /* 0x000e220000000c00 */
[----:B------:R-:W-:-:S03]  /*9bf60*/  NOP ;  /* 0x0000000000007918 */ /* 0x000fc60000000000 */
[----:B---3--:R1:W-:Y:S04]  /*9bf70*/  STSM.16.M88.4 [R0], R44 ;  /* 0x0000002c00007844 */ /* 0x0083e80000000200 */
[----:B0-----:R-:W-:Y:S04]  /*9bf80*/  STL.64 [R1+0x540], R4 ;  /* 0x0005400401007387 */ /* 0x001fe80000100a00 */
[----:B------:R-:W-:Y:S01]  /*9bf90*/  STL.64 [R1+0x548], R6 ;  /* 0x0005480601007387 */ /* 0x000fe20000100a00 */
[----:B------:R-:W-:-:S03]  /*9bfa0*/  NOP ;  /* 0x0000000000007918 */ /* 0x000fc60000000000 */
[----:B------:R-:W0:Y:S01]  /*9bfb0*/  LDS.128 R4, [R0] ;  /* 0x0000000000047984 */ /* 0x000e220000000c00 */
[----:B------:R-:W-:-:S03]  /*9bfc0*/  NOP ;  /* 0x0000000000007918 */ /* 0x000fc60000000000 */
[----:B-1----:R-:W3:Y:S04]  /*9bfd0*/  LDL.LU R44, [R1+0x6d0] ;  /* 0x0006d000012c7983 */ /* 0x002ee80000300800 */
[----:B------:R-:W3:Y:S04]  /*9bfe0*/  LDL.LU R45, [R1+0x6d4] ;  /* 0x0006d400012d7983 */ /* 0x000ee80000300800 */
[----:B------:R-:W3:Y:S04]  /*9bff0*/  LDL.LU R46, [R1+0x6d8] ;  /* 0x0006d800012e7983 */ /* 0x000ee80000300800 */
[----:B------:R-:W3:Y:S04]  /*9c000*/  LDL.LU R47, [R1+0x6dc] ;  /* 0x0006dc00012f7983 */ /* 0x000ee80000300800 */
[----:B0-----:R0:W-:Y:S04]  /*9c010*/  STL.64 [R1+0x550], R4 ;  /* 0x0005500401007387 */ /* 0x0011e80000100a00 */
[----:B------:R1:W-:Y:S04]  /*9c020*/  STL.64 [R1+0x558], R6 ;  /* 0x0005580601007387 */ /* 0x0003e80000100a00 */
        /* <DEDUP_REMOVED lines=36> */
[----:B------:R-:W-:Y:S01]  /*9c270*/  STSM.16.M88.4 [R0], R4 ;  /* 0x0000000400007844 */ /* 0x000fe20000000200 */
[----:B------:R-:W-:-:S03]  /*9c280*/  NOP ;  /* 0x0000000000007918 */ /* 0x000fc60000000000 */
[----:B------:R-:W0:Y:S01]  /*9c290*/  LDS.128 R4, [R0] ;  /* 0x0000000000047984 */ /* 0x000e220000000c00 */
[----:B------:R-:W-:-:S03]  /*9c2a0*/  NOP ;  /* 0x0000000000007918 */ /* 0x000fc60000000000 */
[----:B-1----:R-:W-:Y:S04]  /*9c2b0*/  STL.64 [R1+0x580], R8 ;  /* 0x0005800801007387 */ /* 0x002fe80000100a00 */
[----:B------:R-:W-:Y:S04]  /*9c2c0*/  STL.64 [R1+0x588], R10 ;  /* 0x0005880a01007387 */ /* 0x000fe80000100a00 */
[----:B------:R-:W-:Y:S04]  /*9c2d0*/  STSM.16.M88.4 [R0], R56 ;  /* 0x0000003800007844 */ /* 0x000fe80000000200 */
[----:B0-----:R-:W-:Y:S04]  /*9c2e0*/  STL.64 [R1+0x590], R4 ;  /* 0x0005900401007387 */ /* 0x001fe80000100a00 */
[----:B------:R-:W-:Y:S01]  /*9c2f0*/  STL.64 [R1+0x598], R6 ;  /* 0x0005980601007387 */ /* 0x000fe20000100a00 */
[----:B------:R-:W-:-:S03]  /*9c300*/  NOP ;  /* 0x0000000000007918 */ /* 0x000fc60000000000 */
[----:B------:R-:W0:Y:S01]  /*9c310*/  LDS.128 R4, [R0] ;  /* 0x0000000000047984 */ /* 0x000e220000000c00 */
[----:B------:R-:W-:-:S03]  /*9c320*/  NOP ;  /* 0x0000000000007918 */ /* 0x000fc60000000000 */
[----:B----4-:R1:W-:Y:S04]  /*9c330*/  STSM.16.M88.4 [R0], R36 ;  /* 0x0000002400007844 */ /* 0x0103e80000000200 */
[----:B0-----:R-:W-:Y:S04]  /*9c340*/  STL.64 [R1+0x5a0], R4 ;  /* 0x0005a00401007387 */ /* 0x001fe80000100a00 */
[----:B------:R-:W-:Y:S01]  /*9c350*/  STL.64 [R1+0x5a8], R6 ;  /* 0x0005a80601007387 */ /* 0x000fe20000100a00 */
[----:B------:R-:W-:-:S03]  /*9c360*/  NOP ;  /* 0x0000000000007918 */ /* 0x000fc60000000000 */
[----:B-1----:R-:W4:Y:S04]  /*9c370*/  LDL.LU R36, [R1+0x720] ;  /* 0x0007200001247983 */ /* 0x002f280000300800 */
[----:B------:R-:W4:Y:S04]  /*9c380*/  LDL.LU R37, [R1+0x724] ;  /* 0x0007240001257983 */ /* 0x000f280000300800 */
[----:B------:R-:W4:Y:S04]  /*9c390*/  LDL.LU R38, [R1+0x728] ;  /* 0x0007280001267983 */ /* 0x000f280000300800 */
[----:B------:R-:W4:Y:S04]  /*9c3a0*/  LDL.LU R39, [R1+0x72c] ;  /* 0x00072c0001277983 */ /* 0x000f280000300800 */
[----:B------:R-:W0:Y:S01]  /*9c3b0*/  LDS.128 R4, [R0] ;  /* 0x0000000000047984 */ /* 0x000e220000000c00 */
[----:B------:R-:W-:-:S03]  /*9c3c0*/  NOP ;  /* 0x0000000000007918 */ /* 0x000fc60000000000 */
[----:B0-----:R-:W-:Y:S04]  /*9c3d0*/  STL.64 [R1+0x5b0], R4 ;  /* 0x0005b00401007387 */ /* 0x001fe80000100a00 */
        /* <DEDUP_REMOVED lines=9> */
[----:B-1----:R0:W-:Y:S04]  /*9c470*/  STL.64 [R1+0x5c0], R4 ;  /* 0x0005c00401007387 */ /* 0x0021e80000100a00 */
[----:B------:R1:W-:Y:S04]  /*9c480*/  STL.64 [R1+0x5c8], R6 ;  /* 0x0005c80601007387 */ /* 0x0003e80000100a00 */
        /* <DEDUP_REMOVED lines=16> */
[----:B-1----:R-:W-:Y:S04]  /*9c590*/  STL.64 [R1+0x5d0], R8 ;  /* 0x0005d00801007387 */ /* 0x002fe80000100a00 */
[----:B------:R-:W-:Y:S04]  /*9c5a0*/  STL.64 [R1+0x5d8], R10 ;  /* 0x0005d80a01007387 */ /* 0x000fe80000100a00 */
        /* <DEDUP_REMOVED lines=30> */
[----:B---3--:R1:W-:Y:S04]  /*9c790*/  STSM.16.M88.4 [R0], R44 ;  /* 0x0000002c00007844 */ /* 0x0083e80000000200 */
[----:B0-----:R-:W-:Y:S04]  /*9c7a0*/  STL.64 [R1+0x620], R4 ;  /* 0x0006200401007387 */ /* 0x001fe80000100a00 */
[----:B------:R-:W-:Y:S01]  /*9c7b0*/  STL.64 [R1+0x628], R6 ;  /* 0x0006280601007387 */ /* 0x000fe20000100a00 */
[----:B------:R-:W-:-:S03]  /*9c7c0*/  NOP ;  /* 0x0000000000007918 */ /* 0x000fc60000000000 */
[----:B-1----:R-:W3:Y:S04]  /*9c7d0*/  LDL.LU R44, [R1+0x7b0] ;  /* 0x0007b000012c7983 */ /* 0x002ee80000300800 */
[----:B------:R-:W0:Y:S01]  /*9c7e0*/  LDS.128 R4, [R0] ;  /* 0x0000000000047984 */ /* 0x000e220000000c00 */
[----:B------:R-:W-:-:S03]  /*9c7f0*/  NOP ;  /* 0x0000000000007918 */ /* 0x000fc60000000000 */
[----:B------:R-:W3:Y:S04]  /*9c800*/  LDL.LU R45, [R1+0x7b4] ;  /* 0x0007b400012d7983 */ /* 0x000ee80000300800 */
[----:B------:R-:W3:Y:S04]  /*9c810*/  LDL.LU R46, [R1+0x7b8] ;  /* 0x0007b800012e7983 */ /* 0x000ee80000300800 */
[----:B------:R-:W3:Y:S04]  /*9c820*/  LDL.LU R47, [R1+0x7bc] ;  /* 0x0007bc00012f7983 */ /* 0x000ee80000300800 */
[----:B0-----:R-:W-:Y:S04]  /*9c830*/  STL.64 [R1+0x610], R4 ;  /* 0x0006100401007387 */ /* 0x001fe80000100a00 */
        /* <DEDUP_REMOVED lines=15> */
[----:B------:R-:W4:Y:S04]  /*9c930*/  LDL.LU R56, [R1+0x7d0] ;  /* 0x0007d00001387983 */ /* 0x000f280000300800 */
[----:B------:R-:W4:Y:S04]  /*9c940*/  LDL.LU R57, [R1+0x7d4] ;  /* 0x0007d40001397983 */ /* 0x000f280000300800 */
[----:B------:R-:W4:Y:S04]  /*9c950*/  LDL.LU R58, [R1+0x7d8] ;  /* 0x0007d800013a7983 */ /* 0x000f280000300800 */
        /* <DEDUP_REMOVED lines=41> */
[----:B--2---:R1:W-:Y:S04]  /*9cbf0*/  STSM.16.M88.4 [R0], R40 ;  /* 0x0000002800007844 */ /* 0x0043e80000000200 */
        /* <DEDUP_REMOVED lines=9> */
[----:B0-----:R-:W-:Y:S04]  /*9cc90*/  STL.64 [R1+0x6a0], R4 ;  /* 0x0006a00401007387 */ /* 0x001fe80000100a00 */
[----:B------:R-:W-:Y:S04]  /*9cca0*/  STL.64 [R1+0x6a8], R6 ;  /* 0x0006a80601007387 */ /* 0x000fe80000100a00 */
        /* <DEDUP_REMOVED lines=33> */
[----:B-1----:R-:W-:Y:S04]  /*9cec0*/  STL.64 [R1+0x6c0], R8 ;  /* 0x0006c00801007387 */ /* 0x002fe80000100a00 */
[----:B------:R-:W-:Y:S04]  /*9ced0*/  STL.64 [R1+0x6c8], R10 ;  /* 0x0006c80a01007387 */ /* 0x000fe80000100a00 */
[----:B------:R-:W2:Y:S04]  /*9cee0*/  LDL.LU R41, [R1+0xb44] ;  /* 0x000b440001297983 */ /* 0x000ea80000300800 */
[----:B------:R-:W2:Y:S04]  /*9cef0*/  LDL.LU R42, [R1+0xb48] ;  /* 0x000b4800012a7983 */ /* 0x000ea80000300800 */
[----:B------:R-:W2:Y:S04]  /*9cf00*/  LDL.LU R43, [R1+0xb4c] ;  /* 0x000b4c00012b7983 */ /* 0x000ea80000300800 */
[----:B------:R0:W-:Y:S01]  /*9cf10*/  STSM.16.M88.4 [R0], R56 ;  /* 0x0000003800007844 */ /* 0x0001e20000000200 */
        /* <DEDUP_REMOVED lines=9> */
[----:B---3--:R-:W-:Y:S01]  /*9cfb0*/  STSM.16.M88.4 [R0], R4 ;  /* 0x0000000400007844 */ /* 0x008fe20000000200 */
[----:B------:R-:W-:-:S03]  /*9cfc0*/  NOP ;  /* 0x0000000000007918 */ /* 0x000fc60000000000 */
[----:B------:R-:W0:Y:S01]  /*9cfd0*/  LDS.128 R4, [R0] ;  /* 0x0000000000047984 */ /* 0x000e220000000c00 */
[----:B------:R-:W-:-:S03]  /*9cfe0*/  NOP ;  /* 0x0000000000007918 */ /* 0x000fc60000000000 */
[----:B------:R1:W-:Y:S04]  /*9cff0*/  STSM.16.M88.4 [R0], R44 ;  /* 0x0000002c00007844 */ /* 0x0003e80000000200 */
[----:B0-----:R-:W-:Y:S04]  /*9d000*/  STL.64 [R1+0x6e0], R4 ;  /* 0x0006e00401007387 */ /* 0x001fe80000100a00 */
[----:B------:R-:W-:Y:S01]  /*9d010*/  STL.64 [R1+0x6e8], R6 ;  /* 0x0006e80601007387 */ /* 0x000fe20000100a00 */
[----:B------:R-:W-:-:S03]  /*9d020*/  NOP ;  /* 0x0000000000007918 */ /* 0x000fc60000000000 */
[----:B------:R-:W0:Y:S01]  /*9d030*/  LDS.128 R4, [R0] ;  /* 0x0000000000047984 */ /* 0x000e220000000c00 */
[----:B------:R-:W-:-:S03]  /*9d040*/  NOP ;  /* 0x0000000000007918 */ /* 0x000fc60000000000 */
[----:B-1----:R-:W3:Y:S04]  /*9d050*/  LDL.LU R44, [R1+0xb50] ;  /* 0x000b5000012c7983 */ /* 0x002ee80000300800 */
[----:B0-----:R-:W-:Y:S04]  /*9d060*/  STL.64 [R1+0x750], R4 ;  /* 0x0007500401007387 */ /* 0x001fe80000100a00 */
        /* <DEDUP_REMOVED lines=23> */
[----:B------:R-:W-:Y:S04]  /*9d1e0*/  STL.64 [R1+0x738], R6 ;  /* 0x0007380601007387 */ /* 0x000fe80000100a00 */
[----:B------:R-:W2:Y:S04]  /*9d1f0*/  LDL.LU R8, [R1+0xb80] ;  /* 0x000b800001087983 */ /* 0x000ea80000300800 */
[----:B------:R-:W2:Y:S04]  /*9d200*/  LDL.LU R9, [R1+0xb84] ;  /* 0x000b840001097983 */ /* 0x000ea80000300800 */
[----:B------:R-:W2:Y:S04]  /*9d210*/  LDL.LU R10, [R1+0xb88] ;  /* 0x000b8800010a7983 */ /* 0x000ea80000300800 */
[----:B------:R-:W2:Y:S04]  /*9d220*/  LDL.LU R11, [R1+0xb8c] ;  /* 0x000b8c00010b7983 */ /* 0x000ea80000300800 */
[----:B------:R1:W-:Y:S01]  /*9d230*/  STSM.16.M88.4 [R0], R56 ;  /* 0x0000003800007844 */ /* 0x0003e20000000200 */
[----:B------:R-:W-:-:S03]  /*9d240*/  NOP ;  /* 0x0000000000007918 */ /* 0x000fc60000000000 */
[----:B------:R-:W1:Y:S01]  /*9d250*/  LDS.128 R12, [R0] ;  /* 0x00000000000c7984 */ /* 0x000e620000000c00 */
[----:B------:R-:W-:-:S03]  /*9d260*/  NOP ;  /* 0x0000000000007918 */ /* 0x000fc60000000000 */
[----:B0-----:R-:W2:Y:S04]  /*9d270*/  LDL R5, [R1+0x19fc] ;  /* 0x0019fc0001057983 */ /* 0x001ea80000100800 */
[----:B-1----:R-:W2:Y:S04]  /*9d280*/  LDL R59, [R1+0xfc0] ;  /* 0x000fc000013b7983 */ /* 0x002ea80000100800 */
[----:B------:R-:W-:Y:S04]  /*9d290*/  STL.64 [R1+0x720], R12 ;  /* 0x0007200c01007387 */ /* 0x000fe80000100a00 */
[----:B------:R-:W-:Y:S01]  /*9d2a0*/  STL.64 [R1+0x728], R14 ;  /* 0x0007280e01007387 */ /* 0x000fe20000100a00 */
[----:B------:R-:W-:Y:S01]  /*9d2b0*/  IMAD.U32 R58, RZ, RZ, UR13 ;  /* 0x0000000dff3a7e24 */ /* 0x000fe2000f8e00ff */
[----:B------:R-:W0:Y:S04]  /*9d2c0*/  LDCU.64 UR12, c[0x0][0x398] ;  /* 0x00007300ff0c77ac */ /* 0x000e280008000a00 */
[----:B------:R-:W-:Y:S04]  /*9d2d0*/  STL [R1+0x3374], R58 ;  /* 0x0033743a01007387 */ /* 0x000fe80000100800 */
[----:B---3--:R1:W-:Y:S01]  /*9d2e0*/  STSM.16.M88.4 [R0], R44 ;  /* 0x0000002c00007844 */ /* 0x0083e20000000200 */
[----:B------:R-:W-:-:S03]  /*9d2f0*/  NOP ;  /* 0x0000000000007918 */ /* 0x000fc60000000000 */
[----:B------:R-:W3:Y:S01]  /*9d300*/  LDS.128 R12, [R0] ;  /* 0x00000000000c7984 */ /* 0x000ee20000000c00 */
[----:B------:R-:W-:Y:S01]  /*9d310*/  NOP ;  /* 0x0000000000007918 */ /* 0x000fe20000000000 */
[----:B------:R-:W-:Y:S01]  /*9d320*/  IMAD.U32 R57, RZ, RZ, UR38 ;  /* 0x00000026ff397e24 */ /* 0x000fe2000f8e00ff */
[----:B------:R-:W0:Y:S01]  /*9d330*/  LDCU.64 UR38, c[0x0][0x398] ;  /* 0x00007300ff2677ac */ /* 0x000e220008000a00 */
[----:B-1----:R-:W1:Y:S01]  /*9d340*/  LDC R46, c[0x0][0x3b4] ;  /* 0x0000ed00ff2e7b82 */ /* 0x002e620000000800 */
[----:B----4-:R-:W-:Y:S04]  /*9d350*/  STSM.16.M88.4 [R0], R36 ;  /* 0x0000002400007844 */ /* 0x010fe80000000200 */
[----:B---3--:R-:W-:Y:S04]  /*9d360*/  STL.64 [R1+0x710], R12 ;  /* 0x0007100c01007387 */ /* 0x008fe80000100a00 */
[----:B------:R-:W-:Y:S01]  /*9d370*/  STL.64 [R1+0x718], R14 ;  /* 0x0007180e01007387 */ /* 0x000fe20000100a00 */
[----:B------:R-:W-:-:S03]  /*9d380*/  NOP ;  /* 0x0000000000007918 */ /* 0x000fc60000000000 */
[----:B------:R-:W3:Y:S01]  /*9d390*/  LDS.128 R12, [R0] ;  /* 0x00000000000c7984 */ /* 0x000ee20000000c00 */
[----:B------:R-:W-:-:S03]  /*9d3a0*/  NOP ;  /* 0x0000000000007918 */ /* 0x000fc60000000000 */
[----:B------:R-:W4:Y:S04]  /*9d3b0*/  LDL.LU R47, [R1+0x2d0] ;  /* 0x0002d000012f7983 */ /* 0x000f280000300800 */
[----:B------:R-:W4:Y:S04]  /*9d3c0*/  LDL R4, [R1+0x1a00] ;  /* 0x001a000001047983 */ /* 0x000f280000100800 */
[----:B---3--:R-:W-:Y:S04]  /*9d3d0*/  STL.64 [R1+0x700], R12 ;  /* 0x0007000c01007387 */ /* 0x008fe80000100a00 */
[----:B------:R-:W-:Y:S04]  /*9d3e0*/  STL.64 [R1+0x708], R14 ;  /* 0x0007080e01007387 */ /* 0x000fe80000100a00 */
[----:B--2---:R2:W-:Y:S01]  /*9d3f0*/  STSM.16.M88.4 [R0], R40 ;  /* 0x0000002800007844 */ /* 0x0045e20000000200 */
[----:B------:R-:W-:-:S03]  /*9d400*/  NOP ;  /* 0x0000000000007918 */ /* 0x000fc60000000000 */
[----:B------:R-:W3:Y:S01]  /*9d410*/  LDS.128 R12, [R0] ;  /* 0x00000000000c7984 */ /* 0x000ee20000000c00 */
[----:B------:R-:W-:-:S03]  /*9d420*/  NOP ;  /* 0x0000000000007918 */ /* 0x000fc60000000000 */
[----:B------:R-:W-:Y:S01]  /*9d430*/  STL [R1+0x3378], R57 ;  /* 0x0033783901007387 */ /* 0x000fe20000100800 */
[----:B--2---:R-:W2:Y:S03]  /*9d440*/  LDC R40, c[0x0][0x3b4] ;  /* 0x0000ed00ff287b82 */ /* 0x004ea60000000800 */
[----:B---3--:R-:W-:Y:S04]  /*9d450*/  STL.64 [R1+0x6b0], R12 ;  /* 0x0006b00c01007387 */ /* 0x008fe80000100a00 */
[----:B------:R-:W-:Y:S04]  /*9d460*/  STL.64 [R1+0x6b8], R14 ;  /* 0x0006b80e01007387 */ /* 0x000fe80000100a00 */
[----:B------:R-:W3:Y:S04]  /*9d470*/  LDL.LU R36, [R1+0x2c0] ;  /* 0x0002c00001247983 */ /* 0x000ee80000300800 */
[----:B------:R-:W3:Y:S04]  /*9d480*/  LDL R3, [R1+0x1a04] ;  /* 0x001a040001037983 */ /* 0x000ee80000100800 */
[----:B------:R-:W-:Y:S04]  /*9d490*/  STSM.16.M88.4 [R0], R8 ;  /* 0x0000000800007844 */ /* 0x000fe80000000200 */
[----:B------:R0:W-:Y:S04]  /*9d4a0*/  STL [R1+0x320c], R0 ;  /* 0x00320c0001007387 */ /* 0x0001e80000100800 */
[----:B0-----:R-:W3:Y:S04]  /*9d4b0*/  LDL R0, [R1+0x1a08] ;  /* 0x001a080001007983 */ /* 0x001ee80000100800 */
[----:B------:R-:W3:Y:S01]  /*9d4c0*/  LDL.LU R55, [R1+0x2b0] ;  /* 0x0002b00001377983 */ /* 0x000ee20000300800 */
[C---:B------:R-:W-:Y:S01]  /*9d4d0*/  IMAD R37, R5.reuse, UR8, RZ ;  /* 0x0000000805257c24 */ /* 0x040fe2000f8e02ff */
[----:B------:R-:W-:Y:S01]  /*9d4e0*/  ISETP.GE.AND P0, PT, R5, UR9, PT ;  /* 0x0000000905007c0c */ /* 0x000fe2000bf06270 */
[----:B------:R-:W-:Y:S01]  /*9d4f0*/  IMAD R48, R59, UR21, RZ ;  /* 0x000000153b307c24 */ /* 0x000fe2000f8e02ff */
[----:B------:R-:W0:Y:S01]  /*9d500*/  LDCU.64 UR8, c[0x0][0x390] ;  /* 0x00007200ff0877ac */ /* 0x000e220008000a00 */
[----:B------:R-:W3:Y:S01]  /*9d510*/  LDL.LU R54, [R1+0x2a0] ;  /* 0x0002a00001367983 */ /* 0x000ee20000300800 */
[----:B------:R-:W-:-:S02]  /*9d520*/  LEA R44, P4, R37, UR6, 0x1 ;  /* 0x00000006252c7c11 */ /* 0x000fc4000f8808ff */
[----:B------:R-:W-:Y:S02]  /*9d530*/  ISETP.LT.AND P0, PT, R59, UR34, !P0 ;  /* 0x000000223b007c0c */ /* 0x000fe4000c701270 */
[----:B------:R-:W-:Y:S01]  /*9d540*/  LEA.HI.X.SX32 R45, R37, UR7, 0x1, P4 ;  /* 0x00000007252d7c11 */ /* 0x000fe2000a0f0eff */
[----:B--2---:R-:W-:Y:S01]  /*9d550*/  IMAD R37, R40, 0x40, R37 ;  /* 0x0000004028257824 */ /* 0x004fe200078e0225 */
[----:B------:R-:W2:Y:S01]  /*9d560*/  LDCU.64 UR6, c[0x0][0x390] ;  /* 0x00007200ff0677ac */ /* 0x000ea20008000a00 */
[----:B------:R-:W-:Y:S01]  /*9d570*/  IMAD.WIDE R38, R48, 0x2, R44 ;  /* 0x0000000230267825 */ /* 0x000fe200078e022c */
[----:B------:R-:W-:Y:S02]  /*9d580*/  NOP ;  /* 0x0000000000007918 */ /* 0x000fe40000000000 */
[----:B0-----:R-:W-:-:S05]  /*9d590*/  LEA R40, P6, R37, UR8, 0x1 ;  /* 0x0000000825287c11 */ /* 0x001fca000f8c08ff */
[----:B----4-:R0:W-:Y:S01]  /*9d5a0*/  @P0 STG.E.U16 desc[UR66][R38.64], R47 ;  /* 0x0000002f26000986 */ /* 0x0101e2000c101542 */
[----:B------:R-:W-:Y:S01]  /*9d5b0*/  ISETP.GE.AND P0, PT, R59, UR35, PT ;  /* 0x000000233b007c0c */ /* 0x000fe2000bf06270 */
[----:B------:R-:W4:Y:S01]  /*9d5c0*/  LDCU.64 UR34, c[0x0][0x398] ;  /* 0x00007300ff2277ac */ /* 0x000f220008000a00 */
[C---:B------:R-:W-:Y:S01]  /*9d5d0*/  IMAD R41, R4.reuse, UR24, RZ ;  /* 0x0000001804297c24 */ /* 0x040fe2000f8e02ff */
[----:B------:R-:W-:Y:S01]  /*9d5e0*/  ISETP.GE.AND P4, PT, R4, UR36, PT ;  /* 0x0000002404007c0c */ /* 0x000fe2000bf86270 */
[----:B------:R-:W2:Y:S03]  /*9d5f0*/  LDCU.64 UR36, c[0x0][0x398] ;  /* 0x00007300ff2477ac */ /* 0x000ea60008000a00 */
[----:B------:R-:W-:Y:S02]  /*9d600*/  LEA R42, P5, R41, UR10, 0x1 ;  /* 0x0000000a292a7c11 */ /* 0x000fe4000f8a08ff */
[----:B------:R-:W-:-:S02]  /*9d610*/  ISETP.LT.AND P4, PT, R59, UR13, !P4 ;  /* 0x0000000d3b007c0c */ /* 0x000fc4000e781270 */
[----:B------:R-:W-:Y:S01]  /*9d620*/  LEA.HI.X.SX32 R43, R41, UR11, 0x1, P5 ;  /* 0x0000000b292b7c11 */ /* 0x000fe2000a8f0eff */
[----:B------:R-:W2:Y:S01]  /*9d630*/  LDCU.64 UR10, c[0x0][0x398] ;  /* 0x00007300ff0a77ac */ /* 0x000ea20008000a00 */
[----:B------:R-:W-:Y:S01]  /*9d640*/  LEA.HI.X.SX32 R41, R37, UR9, 0x1, P6 ;  /* 0x0000000925297c11 */ /* 0x000fe2000b0f0eff */
[----:B-1----:R-:W-:Y:S01]  /*9d650*/  IMAD R37, R46, 0x20, R37 ;  /* 0x000000202e257824 */ /* 0x002fe200078e0225 */
[----:B------:R-:W-:Y:S01]  /*9d660*/  PRMT R49, R47, 0x7632, R49 ;  /* 0x000076322f317816 */ /* 0x000fe20000000031 */
[C---:B0-----:R-:W-:Y:S01]  /*9d670*/  IMAD.WIDE R38, R48.reuse, 0x2, R42 ;  /* 0x0000000230267825 */ /* 0x041fe200078e022a */
[----:B------:R-:W0:Y:S03]  /*9d680*/  LDCU.64 UR8, c[0x0][0x398] ;  /* 0x00007300ff0877ac */ /* 0x000e260008000a00 */
[----:B----4-:R-:W-:Y:S02]  /*9d690*/  IMAD.U32 R56, RZ, RZ, UR34 ;  /* 0x00000022ff387e24 */ /* 0x010fe4000f8e00ff */
[----:B------:R-:W-:Y:S01]  /*9d6a0*/  IMAD.WIDE R46, R48, 0x2, R40 ;  /* 0x00000002302e7825 */ /* 0x000fe200078e0228 */
[----:B------:R2:W-:Y:S04]  /*9d6b0*/  @P4 STG.E.U16 desc[UR66][R38.64], R49 ;  /* 0x0000003126004986 */ /* 0x0005e8000c101542 */
[----:B------:R-:W-:Y:S01]  /*9d6c0*/  STL [R1+0x337c], R56 ;  /* 0x00337c3801007387 */ /* 0x000fe20000100800 */
[----:B--2---:R-:W-:-:S04]  /*9d6d0*/  LEA R38, P4, R37, UR6, 0x1 ;  /* 0x0000000625267c11 */ /* 0x004fc8000f8808ff */
[----:B------:R-:W-:Y:S01]  /*9d6e0*/  LEA.HI.X.SX32 R39, R37, UR7, 0x1, P4 ;  /* 0x0000000725277c11 */ /* 0x000fe2000a0f0eff */
[----:B------:R-:W1:Y:S01]  /*9d6f0*/  LDCU.64 UR6, c[0x0][0x398] ;  /* 0x00007300ff0677ac */ /* 0x000e620008000a00 */
[----:B------:R-:W-:Y:S01]  /*9d700*/  ISETP.LT.AND P6, PT, R5, UR30, !P3 ;  /* 0x0000001e05007c0c */ /* 0x000fe2000dfc1270 */
[----:B------:R-:W-:Y:S01]  /*9d710*/  VIADD R37, R48, UR25 ;  /* 0x0000001930257c36 */ /* 0x000fe20008000000 */
[----:B---3--:R-:W-:Y:S02]  /*9d720*/  ISETP.LT.AND P5, PT, R3, UR4, !P0 ;  /* 0x0000000403007c0c */ /* 0x008fe4000c7a1270 */
[----:B------:R-:W-:Y:S01]  /*9d730*/  PRMT R50, R36, 0x7632, R50 ;  /* 0x0000763224327816 */ /* 0x000fe20000000032 */
[----:B-1----:R-:W-:Y:S01]  /*9d740*/  IMAD.U32 R2, RZ, RZ, UR6 ;  /* 0x00000006ff027e24 */ /* 0x002fe2000f8e00ff */
[----:B------:R-:W-:-:S09]  /*9d750*/  PRMT R52, R55, 0x7632, R52 ;  /* 0x0000763237347816 */ /* 0x000fd20000000034 */
[----:B------:R1:W-:Y:S01]  /*9d760*/  @P5 STG.E.U16 desc[UR66][R46.64], R36 ;  /* 0x000000242e005986 */ /* 0x0003e2000c101542 */
[----:B------:R-:W-:Y:S01]  /*9d770*/  ISETP.LT.AND P0, PT, R0, UR31, !P0 ;  /* 0x0000001f00007c0c */ /* 0x000fe2000c701270 */
[----:B------:R-:W-:Y:S01]  /*9d780*/  VIADD R49, R59, 0x4 ;  /* 0x000000043b317836 */ /* 0x000fe20000000000 */
[----:B------:R-:W-:Y:S01]  /*9d790*/  ISETP.LT.AND P4, PT, R4, UR29, !P3 ;  /* 0x0000001d04007c0c */ /* 0x000fe2000df81270 */
[----:B------:R-:W-:Y:S01]  /*9d7a0*/  UMOV UR4, UR35 ;  /* 0x0000002300047c82 */ /* 0x000fe20008000000 */
[----:B------:R-:W-:Y:S01]  /*9d7b0*/  IMAD.U32 R21, RZ, RZ, UR10 ;  /* 0x0000000aff157e24 */ /* 0x000fe2000f8e00ff */
[----:B------:R-:W2:Y:S01]  /*9d7c0*/  LDCU.64 UR24, c[0x0][0x398] ;  /* 0x00007300ff1877ac */ /* 0x000ea20008000a00 */
[----:B-1----:R-:W3:Y:S01]  /*9d7d0*/  LDL.LU R36, [R1+0x2d4] ;  /* 0x0002d40001247983 */ /* 0x002ee20000300800 */
[----:B------:R-:W-:Y:S01]  /*9d7e0*/  IMAD.WIDE R46, R48, 0x2, R38 ;  /* 0x00000002302e7825 */ /* 0x000fe200078e0226 */
[----:B------:R-:W-:Y:S01]  /*9d7f0*/  ISETP.LT.AND P5, PT, R3, UR28, !P3 ;  /* 0x0000001c03007c0c */ /* 0x000fe2000dfa1270 */
[----:B------:R-:W1:Y:S04]  /*9d800*/  LDCU.64 UR28, c[0x0][0x398] ;  /* 0x00007300ff1c77ac */ /* 0x000e680008000a00 */
[----:B------:R4:W-:Y:S01]  /*9d810*/  @P0 STG.E.U16 desc[UR66][R46.64], R50 ;  /* 0x000000322e000986 */ /* 0x0009e2000c101542 */
[----:B------:R-:W0:Y:S03]  /*9d820*/  LDCU.64 UR34, c[0x0][0x398] ;  /* 0x00007300ff2277ac */ /* 0x000e260008000a00 */
[----:B------:R-:W-:Y:S01]  /*9d830*/  STL [R1+0x3380], R2 ;  /* 0x0033800201007387 */ /* 0x000fe20000100800 */
[----:B------:R-:W0:Y:S01]  /*9d840*/  LDCU.64 UR30, c[0x0][0x398] ;  /* 0x00007300ff1e77ac */ /* 0x000e220008000a00 */
[----:B----4-:R-:W-:-:S05]  /*9d850*/  IMAD.WIDE R50, R37, 0x2, R44 ;  /* 0x0000000225327825 */ /* 0x010fca00078e022c */
[----:B------:R4:W-:Y:S04]  /*9d860*/  @P6 STG.E.U16 desc[UR66][R50.64], R55 ;  /* 0x0000003732006986 */ /* 0x0009e8000c101542 */
[----:B----4-:R-:W4:Y:S01]  /*9d870*/  LDL.LU R55, [R1+0x2c4] ;  /* 0x0002c40001377983 */ /* 0x010f220000300800 */
[----:B------:R-:W-:Y:S01]  /*9d880*/  ISETP.GE.AND P0, PT, R49, UR4, PT ;  /* 0x0000000431007c0c */ /* 0x000fe2000bf06270 */
[----:B------:R-:W-:Y:S01]  /*9d890*/  UMOV UR4, UR7 ;  /* 0x0000000700047c82 */ /* 0x000fe20008000000 */
[----:B------:R-:W1:Y:S01]  /*9d8a0*/  LDCU.64 UR6, c[0x0][0x398] ;  /* 0x00007300ff0677ac */ /* 0x000e620008000a00 */
[----:B------:R-:W-:Y:S01]  /*9d8b0*/  IMAD.WIDE R48, R37, 0x2, R42 ;  /* 0x0000000225307825 */ /* 0x000fe200078e022a */
[----:B------:R-:W-:-:S03]  /*9d8c0*/  ISETP.LT.AND P3, PT, R0, UR20, !P3 ;  /* 0x0000001400007c0c */ /* 0x000fc6000df61270 */
[----:B------:R-:W-:Y:S01]  /*9d8d0*/  IMAD.WIDE R46, R37, 0x2, R40 ;  /* 0x00000002252e7825 */ /* 0x000fe200078e0228 */
[----:B------:R-:W-:Y:S01]  /*9d8e0*/  @P4 STG.E.U16 desc[UR66][R48.64], R52 ;  /* 0x0000003430004986 */ /* 0x000fe2000c101542 */
[----:B------:R-:W-:Y:S01]  /*9d8f0*/  ISETP.LT.AND P6, PT, R5, UR19, !P2 ;  /* 0x0000001305007c0c */ /* 0x000fe2000d7c1270 */
[----:B------:R-:W1:Y:S01]  /*9d900*/  LDCU.64 UR20, c[0x0][0x398] ;  /* 0x00007300ff1477ac */ /* 0x000e620008000a00 */
[----:B0-----:R-:W-:Y:S01]  /*9d910*/  MOV.SPILL R2, UR9 ;  /* 0x0000000900027c02 */ /* 0x001fe20009000f00 */
[----:B------:R0:W-:Y:S01]  /*9d920*/  @P5 STG.E.U16 desc[UR66][R46.64], R54 ;  /* 0x000000362e005986 */ /* 0x0001e2000c101542 */
[----:B------:R-:W-:Y:S01]  /*9d930*/  ISETP.LT.AND P4, PT, R4, UR18, !P2 ;  /* 0x0000001204007c0c */ /* 0x000fe2000d781270 */
[----:B------:R-:W2:Y:S02]  /*9d940*/  LDCU.64 UR18, c[0x0][0x398] ;  /* 0x00007300ff1277ac */ /* 0x000ea40008000a00 */
[----:B------:R1:W-:Y:S01]  /*9d950*/  STL [R1+0x7c8], R2 ;  /* 0x0007c80201007387 */ /* 0x0003e20000100800 */
[C---:B0-----:R-:W-:Y:S01]  /*9d960*/  IMAD.WIDE R46, R37.reuse, 0x2, R38 ;  /* 0x00000002252e7825 */ /* 0x041fe200078e0226 */
[----:B------:R-:W-:-:S02]  /*9d970*/  IADD3 R37, PT, PT, R37, UR16, RZ ;  /* 0x0000001025257c10 */ /* 0x000fc4000fffe0ff */
[----:B------:R-:W-:Y:S01]  /*9d980*/  PRMT R49, R54, 0x7632, R49 ;  /* 0x0000763236317816 */ /* 0x000fe20000000031 */
[----:B------:R-:W-:Y:S01]  /*9d990*/  VIADD R48, R59, 0x5 ;  /* 0x000000053b307836 */ /* 0x000fe20000000000 */
[----:B-1----:R-:W-:Y:S01]  /*9d9a0*/  MOV.SPILL R2, UR7 ;  /* 0x0000000700027c02 */ /* 0x002fe20009000f00 */
[----:B------:R-:W2:Y:S01]  /*9d9b0*/  LDL.LU R54, [R1+0x2b4] ;  /* 0x0002b40001367983 */ /* 0x000ea20000300800 */
[C---:B------:R-:W-:Y:S01]  /*9d9c0*/  IMAD.WIDE R50, R37.reuse, 0x2, R44 ;  /* 0x0000000225327825 */ /* 0x040fe200078e022c */
[----:B------:R-:W-:Y:S01]  /*9d9d0*/  UMOV UR7, UR11 ;  /* 0x0000000b00077c82 */ /* 0x000fe20008000000 */
[----:B------:R-:W0:Y:S01]  /*9d9e0*/  LDCU.64 UR10, c[0x0][0x398] ;  /* 0x00007300ff0a77ac */ /* 0x000e220008000a00 */
[----:B------:R-:W-:Y:S04]  /*9d9f0*/  STL [R1+0x7cc], R2 ;  /* 0x0007cc0201007387 */ /* 0x000fe80000100800 */
[----:B------:R1:W-:Y:S01]  /*9da00*/  @P3 STG.E.U16 desc[UR66][R46.64], R49 ;  /* 0x000000312e003986 */ /* 0x0003e2000c101542 */
[----:B------:R-:W-:Y:S01]  /*9da10*/  ISETP.GE.AND P3, PT, R48, UR4, PT ;  /* 0x0000000430007c0c */ /* 0x000fe2000bf66270 */
[----:B------:R-:W2:Y:S02]  /*9da20*/  LDCU UR4, c[0x0][0x3b8] ;  /* 0x00007700ff0477ac */ /* 0x000ea40008000800 */
[----:B------:R-:W-:Y:S01]  /*9da30*/  STL [R1+0x3384], R21 ;  /* 0x0033841501007387 */ /* 0x000fe20000100800 */
[----:B-1----:R-:W-:Y:S01]  /*9da40*/  IMAD.WIDE R48, R37, 0x2, R42 ;  /* 0x0000000225307825 */ /* 0x002fe200078e022a */
[----:B------:R-:W-:Y:S01]  /*9da50*/  ISETP.LT.AND P5, PT, R3, UR17, !P2 ;  /* 0x0000001103007c0c */ /* 0x000fe2000d7a1270 */
[----:B------:R-:W1:Y:S01]  /*9da60*/  LDCU.64 UR16, c[0x0][0x398] ;  /* 0x00007300ff1077ac */ /* 0x000e620008000a00 */
[----:B0-----:R-:W-:Y:S01]  /*9da70*/  MOV.SPILL R2, UR11 ;  /* 0x0000000b00027c02 */ /* 0x001fe20009000f00 */
[----:B------:R-:W-:Y:S01]  /*9da80*/  IMAD.WIDE R46, R37, 0x2, R40 ;  /* 0x00000002252e7825 */ /* 0x000fe200078e0228 */
[----:B------:R-:W-:-:S02]  /*9da90*/  ISETP.LT.AND P2, PT, R0, UR15, !P2 ;  /* 0x0000000f00007c0c */ /* 0x000fc4000d741270 */
[----:B---3--:R-:W-:Y:S01]  /*9daa0*/  PRMT R52, R36, 0x7632, R52 ;  /* 0x0000763224347816 */ /* 0x008fe20000000034 */
[----:B------:R0:W-:Y:S04]  /*9dab0*/  @P6 STG.E.U16 desc[UR66][R50.64], R36 ;  /* 0x0000002432006986 */ /* 0x0001e8000c101542 */
[----:B------:R-:W-:Y:S01]  /*9dac0*/  @P4 STG.E.U16 desc[UR66][R48.64], R52 ;  /* 0x0000003430004986 */ /* 0x000fe2000c101542 */
[----:B------:R-:W-:Y:S01]  /*9dad0*/  ISETP.LT.AND P4, PT, R4, UR12, !P1 ;  /* 0x0000000c04007c0c */ /* 0x000fe2000cf81270 */
[----:B------:R-:W3:Y:S02]  /*9dae0*/  LDCU.64 UR12, c[0x0][0x398] ;  /* 0x00007300ff0c77ac */ /* 0x000ee40008000a00 */
[----:B0-----:R-:W2:Y:S04]  /*9daf0*/  LDL.LU R36, [R1+0x2a4] ;  /* 0x0002a40001247983 */ /* 0x001ea80000300800 */
[----:B------:R3:W-:Y:S02]  /*9db00*/  STL [R1+0x7c4], R2 ;  /* 0x0007c40201007387 */ /* 0x0007e40000100800 */
[----:B---3--:R-:W-:-:S05]  /*9db10*/  MOV.SPILL R2, UR13 ;  /* 0x0000000d00027c02 */ /* 0x008fca0009000f00 */
[----:B------:R-:W-:Y:S01]  /*9db20*/  STL [R1+0x7c0], R2 ;  /* 0x0007c00201007387 */ /* 0x000fe20000100800 */
[----:B----4-:R-:W-:-:S03]  /*9db30*/  PRMT R49, R55, 0x7632, R49 ;  /* 0x0000763237317816 */ /* 0x010fc60000000031 */
[----:B------:R0:W-:Y:S04]  /*9db40*/  @P5 STG.E.U16 desc[UR66][R46.64], R55 ;  /* 0x000000372e005986 */ /* 0x0001e8000c101542 */
[----:B0-----:R-:W3:Y:S01]  /*9db50*/  LDL.LU R55, [R1+0x2d8] ;  /* 0x0002d80001377983 */ /* 0x001ee20000300800 */
[----:B------:R-:W-:-:S04]  /*9db60*/  IMAD.WIDE R46, R37, 0x2, R38 ;  /* 0x00000002252e7825 */ /* 0x000fc800078e0226 */
[----:B------:R-:W-:Y:S01]  /*9db70*/  VIADD R48, R59, 0x6 ;  /* 0x000000063b307836 */ /* 0x000fe20000000000 */
[----:B------:R0:W-:Y:S01]  /*9db80*/  @P2 STG.E.U16 desc[UR66][R46.64], R49 ;  /* 0x000000312e002986 */ /* 0x0001e2000c101542 */
[----:B------:R-:W-:Y:S01]  /*9db90*/  VIADD R37, R37, UR14 ;  /* 0x0000000e25257c36 */ /* 0x000fe20008000000 */
[----:B------:R-:W-:Y:S01]  /*9dba0*/  ISETP.LT.AND P6, PT, R5, UR6, !P1 ;  /* 0x0000000605007c0c */ /* 0x000fe2000cfc1270 */
[----:B------:R-:W4:Y:S01]  /*9dbb0*/  LDCU.64 UR14, c[0x0][0x398] ;  /* 0x00007300ff0e77ac */ /* 0x000f220008000a00 */
[----:B------:R-:W-:Y:S01]  /*9dbc0*/  ISETP.GE.AND P2, PT, R48, UR7, PT ;  /* 0x0000000730007c0c */ /* 0x000fe2000bf46270 */
[----:B------:R-:W0:Y:S01]  /*9dbd0*/  LDCU.64 UR6, c[0x0][0x398] ;  /* 0x00007300ff0677ac */ /* 0x000e220008000a00 */
[----:B----4-:R-:W-:Y:S01]  /*9dbe0*/  MOV.SPILL R2, UR15 ;  /* 0x0000000f00027c02 */ /* 0x010fe20009000f00 */
[----:B0-----:R-:W-:-:S04]  /*9dbf0*/  IMAD.U32 R20, RZ, RZ, UR6 ;  /* 0x00000006ff147e24 */ /* 0x001fc8000f8e00ff */
[----:B------:R1:W-:Y:S04]  /*9dc00*/  STL [R1+0x7bc], R2 ;  /* 0x0007bc0201007387 */ /* 0x0003e80000100800 */
[----:B------:R-:W-:Y:S04]  /*9dc10*/  STL [R1+0x3388], R20 ;  /* 0x0033881401007387 */ /* 0x000fe80000100800 */
[----:B------:R-:W4:Y:S01]  /*9dc20*/  LDL.LU R6, [R1+0x2c8] ;  /* 0x0002c80001067983 */ /* 0x000f220000300800 */
[----:B------:R-:W-:Y:S01]  /*9dc30*/  ISETP.LT.AND P5, PT, R3, UR8, !P1 ;  /* 0x0000000803007c0c */ /* 0x000fe2000cfa1270 */
[----:B------:R-:W-:Y:S01]  /*9dc40*/  IMAD.WIDE R50, R37, 0x2, R44 ;  /* 0x0000000225327825 */ /* 0x000fe200078e022c */
[----:B------:R-:W-:-:S02]  /*9dc50*/  ISETP.LT.AND P1, PT, R0, UR10, !P1 ;  /* 0x0000000a00007c0c */ /* 0x000fc4000cf21270 */
[----:B--2---:R-:W-:Y:S01]  /*9dc60*/  PRMT R52, R54, 0x7632, R52 ;  /* 0x0000763236347816 */ /* 0x004fe20000000034 */
[C---:B------:R-:W-:Y:S01]  /*9dc70*/  IMAD.WIDE R46, R37.reuse, 0x2, R42 ;  /* 0x00000002252e7825 */ /* 0x040fe200078e022a */
[----:B------:R-:W-:Y:S03]  /*9dc80*/  @P6 STG.E.U16 desc[UR66][R50.64], R54 ;  /* 0x0000003632006986 */ /* 0x000fe6000c101542 */
[C---:B------:R-:W-:Y:S01]  /*9dc90*/  IMAD.WIDE R48, R37.reuse, 0x2, R40 ;  /* 0x0000000225307825 */ /* 0x040fe200078e0228 */
[----:B------:R0:W-:Y:S01]  /*9dca0*/  @P4 STG.E.U16 desc[UR66][R46.64], R52 ;  /* 0x000000342e004986 */ /* 0x0001e2000c101542 */
[----:B------:R-:W-:Y:S01]  /*9dcb0*/  UMOV UR6, UR7 ;  /* 0x0000000700067c82 */ /* 0x000fe20008000000 */
[----:B-1----:R-:W-:Y:S01]  /*9dcc0*/  MOV.SPILL R2, UR17 ;  /* 0x0000001100027c02 */ /* 0x002fe20009000f00 */
[----:B------:R-:W1:Y:S01]  /*9dcd0*/  LDCU.64 UR8, c[0x0][0x398] ;  /* 0x00007300ff0877ac */ /* 0x000e620008000a00 */
[----:B0-----:R-:W-:Y:S01]  /*9dce0*/  IMAD.WIDE R46, R37, 0x2, R38 ;  /* 0x00000002252e7825 */ /* 0x001fe200078e0226 */
[----:B------:R-:W-:-:S02]  /*9dcf0*/  ISETP.LT.AND P6, PT, R5, UR12, !P0 ;  /* 0x0000000c05007c0c */ /* 0x000fc4000c7c1270 */
[----:B------:R0:W-:Y:S01]  /*9dd00*/  STL [R1+0x7b8], R2 ;  /* 0x0007b80201007387 */ /* 0x0001e20000100800 */
[----:B------:R-:W-:Y:S01]  /*9dd10*/  ISETP.LT.AND P4, PT, R4, UR22, !P0 ;  /* 0x0000001604007c0c */ /* 0x000fe2000c781270 */
[----:B------:R-:W-:Y:S01]  /*9dd20*/  VIADD R37, R37, UR23 ;  /* 0x0000001725257c36 */ /* 0x000fe20008000000 */
[----:B------:R-:W2:Y:S01]  /*9dd30*/  LDCU.64 UR22, c[0x0][0x398] ;  /* 0x00007300ff1677ac */ /* 0x000ea20008000a00 */
[----:B------:R-:W4:Y:S02]  /*9dd40*/  LDL.LU R54, [R1+0x2b8] ;  /* 0x0002b80001367983 */ /* 0x000f240000300800 */
[----:B------:R-:W-:Y:S01]  /*9dd50*/  IMAD.WIDE R50, R37, 0x2, R44 ;  /* 0x0000000225327825 */ /* 0x000fe200078e022c */
[----:B------:R-:W-:Y:S01]  /*9dd60*/  MOV.SPILL R19, UR35 ;  /* 0x0000002300137c02 */ /* 0x000fe20009000f00 */
[----:B------:R-:W1:Y:S01]  /*9dd70*/  LDCU.64 UR12, c[0x0][0x398] ;  /* 0x00007300ff0c77ac */ /* 0x000e620008000a00 */
[----:B0-----:R-:W-:-:S05]  /*9dd80*/  MOV.SPILL R2, UR21 ;  /* 0x0000001500027c02 */ /* 0x001fca0009000f00 */
[----:B------:R-:W-:Y:S04]  /*9dd90*/  STL [R1+0x7b0], R2 ;  /* 0x0007b00201007387 */ /* 0x000fe80000100800 */
[----:B------:R0:W-:Y:S02]  /*9dda0*/  @P5 STG.E.U16 desc[UR66][R48.64], R36 ;  /* 0x0000002430005986 */ /* 0x0001e4000c101542 */
[----:B0-----:R-:W-:Y:S01]  /*9ddb0*/  PRMT R49, R36, 0x7632, R49 ;  /* 0x0000763224317816 */ /* 0x001fe20000000031 */
[----:B------:R-:W-:-:S04]  /*9ddc0*/  VIADD R48, R59, 0x7 ;  /* 0x000000073b307836 */ /* 0x000fc80000000000 */
[----:B------:R-:W-:Y:S01]  /*9ddd0*/  @P1 STG.E.U16 desc[UR66][R46.64], R49 ;  /* 0x000000312e001986 */ /* 0x000fe2000c101542 */
[----:B------:R-:W-:Y:S01]  /*9dde0*/  ISETP.GE.AND P1, PT, R48, UR6, PT ;  /* 0x0000000630007c0c */ /* 0x000fe2000bf26270 */
[----:B------:R-:W0:Y:S01]  /*9ddf0*/  LDCU.64 UR6, c[0x0][0x398] ;  /* 0x00007300ff0677ac */ /* 0x000e220008000a00 */
[----:B------:R-:W-:-:S05]  /*9de00*/  MOV.SPILL R36, UR19 ;  /* 0x0000001300247c02 */ /* 0x000fca0009000f00 */
[----:B------:R-:W-:Y:S01]  /*9de10*/  STL [R1+0x32c8], R36 ;  /* 0x0032c82401007387 */ /* 0x000fe20000100800 */
[----:B0-----:R-:W-:Y:S01]  /*9de20*/  IMAD.U32 R27, RZ, RZ, UR6 ;  /* 0x00000006ff1b7e24 */ /* 0x001fe2000f8e00ff */
[----:B---3--:R-:W-:Y:S02]  /*9de30*/  PRMT R52, R55, 0x7632, R52 ;  /* 0x0000763237347816 */ /* 0x008fe40000000034 */
[----:B------:R0:W-:Y:S04]  /*9de40*/  @P6 STG.E.U16 desc[UR66][R50.64], R55 ;  /* 0x0000003732006986 */ /* 0x0001e8000c101542 */
[----:B------:R-:W-:Y:S04]  /*9de50*/  STL [R1+0x338c], R27 ;  /* 0x00338c1b01007387 */ /* 0x000fe80000100800 */
[----:B0-----:R-:W3:Y:S01]  /*9de60*/  LDL.LU R55, [R1+0x2a8] ;  /* 0x0002a80001377983 */ /* 0x001ee20000300800 */
[----:B------:R-:W-:Y:S01]  /*9de70*/  ISETP.LT.AND P5, PT, R3, UR14, !P0 ;  /* 0x0000000e03007c0c */ /* 0x000fe2000c7a1270 */
[----:B------:R-:W-:Y:S01]  /*9de80*/  IMAD.WIDE R46, R37, 0x2, R42 ;  /* 0x00000002252e7825 */ /* 0x000fe200078e022a */
[----:B------:R-:W-:-:S03]  /*9de90*/  ISETP.LT.AND P0, PT, R0, UR16, !P0 ;  /* 0x0000001000007c0c */ /* 0x000fc6000c701270 */
[C---:B------:R-:W-:Y:S01]  /*9dea0*/  IMAD.WIDE R48, R37.reuse, 0x2, R40 ;  /* 0x0000000225307825 */ /* 0x040fe200078e0228 */
[----:B------:R0:W-:Y:S01]  /*9deb0*/  @P4 STG.E.U16 desc[UR66][R46.64], R52 ;  /* 0x000000342e004986 */ /* 0x0001e2000c101542 */
[----:B------:R-:W-:Y:S01]  /*9dec0*/  UMOV UR6, UR7 ;  /* 0x0000000700067c82 */ /* 0x000fe20008000000 */
[----:B------:R-:W-:Y:S01]  /*9ded0*/  ISETP.LT.AND P4, PT, R4, UR26, !P3 ;  /* 0x0000001a04007c0c */ /* 0x000fe2000df81270 */
[----:B------:R-:W1:Y:S01]  /*9dee0*/  LDCU.64 UR16, c[0x0][0x398] ;  /* 0x00007300ff1077ac */ /* 0x000e620008000a00 */
[----:B--2---:R-:W-:Y:S02]  /*9def0*/  MOV.SPILL R2, UR23 ;  /* 0x0000001700027c02 */ /* 0x004fe40009000f00 */
[----:B------:R-:W-:Y:S01]  /*9df00*/  MOV.SPILL R36, UR25 ;  /* 0x0000001900247c02 */ /* 0x000fe20009000f00 */
[----:B------:R-:W2:Y:S01]  /*9df10*/  LDCU UR14, c[0x0][0x398] ;  /* 0x00007300ff0e77ac */ /* 0x000ea20008000800 */
[C---:B0-----:R-:W-:Y:S01]  /*9df20*/  IMAD.WIDE R46, R37.reuse, 0x2, R38 ;  /* 0x00000002252e7825 */ /* 0x041fe200078e0226 */
[----:B----4-:R0:W-:Y:S03]  /*9df30*/  @P5 STG.E.U16 desc[UR66][R48.64], R6 ;  /* 0x0000000630005986 */ /* 0x0101e6000c101542 */
[----:B------:R-:W-:Y:S01]  /*9df40*/  VIADD R37, R37, UR27 ;  /* 0x0000001b25257c36 */ /* 0x000fe20008000000 */
[----:B------:R-:W4:Y:S01]  /*9df50*/  LDCU.64 UR26, c[0x0][0x398] ;  /* 0x00007300ff1a77ac */ /* 0x000f220008000a00 */
[----:B0-----:R-:W-:Y:S01]  /*9df60*/  PRMT R49, R6, 0x7632, R49 ;  /* 0x0000763206317816 */ /* 0x001fe20000000031 */
[----:B------:R-:W-:-:S04]  /*9df70*/  VIADD R48, R59, 0x8 ;  /* 0x000000083b307836 */ /* 0x000fc80000000000 */
[----:B------:R-:W-:Y:S01]  /*9df80*/  @P0 STG.E.U16 desc[UR66][R46.64], R49 ;  /* 0x000000312e000986 */ /* 0x000fe2000c101542 */
[----:B------:R-:W-:Y:S01]  /*9df90*/  ISETP.GE.AND P0, PT, R48, UR6, PT ;  /* 0x0000000630007c0c */ /* 0x000fe2000bf06270 */
[----:B------:R-:W0:Y:S02]  /*9dfa0*/  LDCU.64 UR6, c[0x0][0x398] ;  /* 0x00007300ff0677ac */ /* 0x000e240008000a00 */
[----:B------:R4:W-:Y:S04]  /*9dfb0*/  STL [R1+0x7ac], R2 ;  /* 0x0007ac0201007387 */ /* 0x0009e80000100800 */
[----:B------:R1:W-:Y:S01]  /*9dfc0*/  STL [R1+0x32cc], R36 ;  /* 0x0032cc2401007387 */ /* 0x0003e20000100800 */
[----:B----4-:R-:W-:Y:S02]  /*9dfd0*/  MOV.SPILL R2, UR27 ;  /* 0x0000001b00027c02 */ /* 0x010fe40009000f00 */
[----:B-1----:R-:W-:Y:S01]  /*9dfe0*/  MOV.SPILL R36, UR29 ;  /* 0x0000001d00247c02 */ /* 0x002fe20009000f00 */
[----:B0-----:R-:W-:-:S02]  /*9dff0*/  IMAD.U32 R26, RZ, RZ, UR6 ;  /* 0x00000006ff1a7e24 */ /* 0x001fc4000f8e00ff */
[----:B------:R-:W-:Y:S04]  /*9e000*/  STL [R1+0x7a4], R2 ;  /* 0x0007a40201007387 */ /* 0x000fe80000100800 */
[----:B------:R-:W-:Y:S04]  /*9e010*/  STL [R1+0x3390], R26 ;  /* 0x0033901a01007387 */ /* 0x000fe80000100800 */
[----:B------:R-:W4:Y:S04]  /*9e020*/  LDL.LU R4, [R1+0x2dc] ;  /* 0x0002dc0001047983 */ /* 0x000f280000300800 */
[----:B------:R0:W-:Y:S04]  /*9e030*/  STL [R1+0x32d4], R36 ;  /* 0x0032d42401007387 */ /* 0x0001e80000100800 */
[----:B0-----:R-:W2:Y:S01]  /*9e040*/  LDL R36, [R1+0x1a00] ;  /* 0x001a000001247983 */ /* 0x001ea20000100800 */
[----:B------:R-:W-:-:S02]  /*9e050*/  ISETP.LT.AND P6, PT, R5, UR18, !P3 ;  /* 0x0000001205007c0c */ /* 0x000fc4000dfc1270 */
[----:B------:R-:W-:Y:S01]  /*9e060*/  ISETP.LT.AND P5, PT, R3, UR20, !P3 ;  /* 0x0000001403007c0c */ /* 0x000fe2000dfa1270 */
[----:B------:R-:W-:Y:S01]  /*9e070*/  IMAD.WIDE R50, R37, 0x2, R44 ;  /* 0x0000000225327825 */ /* 0x000fe200078e022c */
[----:B------:R-:W-:-:S03]  /*9e080*/  PRMT R52, R54, 0x7632, R52 ;  /* 0x0000763236347816 */ /* 0x000fc60000000034 */
[----:B------:R-:W-:-:S04]  /*9e090*/  IMAD.WIDE R46, R37, 0x2, R42 ;  /* 0x00000002252e7825 */ /* 0x000fc800078e022a */
[----:B------:R-:W-:Y:S02]  /*9e0a0*/  IMAD.WIDE R48, R37, 0x2, R40 ;  /* 0x0000000225307825 */ /* 0x000fe400078e0228 */
[----:B------:R-:W-:Y:S04]  /*9e0b0*/  @P6 STG.E.U16 desc[UR66][R50.64], R54 ;  /* 0x0000003632006986 */ /* 0x000fe8000c101542 */
[----:B------:R-:W-:Y:S04]  /*9e0c0*/  @P4 STG.E.U16 desc[UR66][R46.64], R52 ;  /* 0x000000342e004986 */ /* 0x000fe8000c101542 */
[----:B------:R-:W-:Y:S04]  /*9e0d0*/  STL [R1+0x3394], R19 ;  /* 0x0033941301007387 */ /* 0x000fe80000100800 */
[----:B---3--:R0:W-:Y:S02]  /*9e0e0*/  @P5 STG.E.U16 desc[UR66][R48.64], R55 ;  /* 0x0000003730005986 */ /* 0x0081e4000c101542 */
[----:B0-----:R-:W-:-:S02]  /*9e0f0*/  PRMT R49, R55, 0x7632, R49 ;  /* 0x0000763237317816 */ /* 0x001fc40000000031 */
[----:B------:R-:W3:Y:S01]  /*9e100*/  LDL.LU R55, [R1+0x2cc] ;  /* 0x0002cc0001377983 */ /* 0x000ee20000300800 */
[C---:B------:R-:W-:Y:S01]  /*9e110*/  IMAD.WIDE R46, R37.reuse, 0x2, R38 ;  /* 0x00000002252e7825 */ /* 0x040fe200078e0226 */
[----:B------:R-:W-:Y:S01]  /*9e120*/  ISETP.LT.AND P3, PT, R0, UR22, !P3 ;  /* 0x0000001600007c0c */ /* 0x000fe2000df61270 */
[----:B------:R-:W-:Y:S01]  /*9e130*/  UMOV UR6, UR7 ;  /* 0x0000000700067c82 */ /* 0x000fe20008000000 */
[----:B------:R-:W-:Y:S01]  /*9e140*/  MOV.SPILL R7, UR31 ;  /* 0x0000001f00077c02 */ /* 0x000fe20009000f00 */
[----:B------:R-:W-:Y:S01]  /*9e150*/  VIADD R37, R37, UR33 ;  /* 0x0000002125257c36 */ /* 0x000fe20008000000 */
[----:B------:R-:W3:Y:S01]  /*9e160*/  LDL.LU R54, [R1+0x2bc] ;  /* 0x0002bc0001367983 */ /* 0x000ee20000300800 */
[----:B------:R-:W-:-:S03]  /*9e170*/  VIADD R48, R59, 0x9 ;  /* 0x000000093b307836 */ /* 0x000fc60000000000 */
[----:B------:R-:W-:Y:S05]  /*9e180*/  STL [R1+0x3398], R7 ;  /* 0x0033980701007387 */ /* 0x000fea0000100800 */
[----:B------:R0:W-:Y:S01]  /*9e190*/  @P3 STG.E.U16 desc[UR66][R46.64], R49 ;  /* 0x000000312e003986 */ /* 0x0001e2000c101542 */
[----:B------:R-:W-:Y:S01]  /*9e1a0*/  ISETP.GE.AND P3, PT, R48, UR6, PT ;  /* 0x0000000630007c0c */ /* 0x000fe2000bf66270 */
[----:B------:R-:W1:Y:S01]  /*9e1b0*/  LDCU.64 UR6, c[0x0][0x398] ;  /* 0x00007300ff0677ac */ /* 0x000e620008000a00 */
[----:B------:R-:W-:Y:S02]  /*9e1c0*/  ISETP.LT.AND P6, PT, R5, UR24, !P2 ;  /* 0x0000001805007c0c */ /* 0x000fe4000d7c1270 */
[----:B------:R-:W-:Y:S01]  /*9e1d0*/  ISETP.LT.AND P5, PT, R3, UR26, !P2 ;  /* 0x0000001a03007c0c */ /* 0x000fe2000d7a1270 */
[----:B0-----:R-:W-:Y:S01]  /*9e1e0*/  IMAD.WIDE R46, R37, 0x2, R44 ;  /* 0x00000002252e7825 */ /* 0x001fe200078e022c */
[----:B--2---:R-:W-:Y:S01]  /*9e1f0*/  ISETP.LT.AND P4, PT, R36, UR32, !P2 ;  /* 0x0000002024007c0c */ /* 0x004fe2000d781270 */
[----:B------:R-:W0:Y:S02]  /*9e200*/  LDCU.64 UR32, c[0x0][0x398] ;  /* 0x00007300ff2077ac */ /* 0x000e240008000a00 */
[----:B0-----:R-:W-:-:S05]  /*9e210*/  MOV.SPILL R11, UR33 ;  /* 0x00000021000b7c02 */ /* 0x001fca0009000f00 */
[----:B------:R0:W-:Y:S04]  /*9e220*/  STL [R1+0x339c], R11 ;  /* 0x00339c0b01007387 */ /* 0x0001e80000100800 */
[----:B0-----:R-:W2:Y:S01]  /*9e230*/  LDL R11, [R1+0x19fc] ;  /* 0x0019fc00010b7983 */ /* 0x001ea20000100800 */
[----:B-1----:R-:W-:Y:S01]  /*9e240*/  IMAD.U32 R25, RZ, RZ, UR6 ;  /* 0x00000006ff197e24 */ /* 0x002fe2000f8e00ff */
[----:B----4-:R-:W-:Y:S02]  /*9e250*/  PRMT R50, R4, 0x7632, R50 ;  /* 0x0000763204327816 */ /* 0x010fe40000000032 */
[----:B------:R0:W-:Y:S04]  /*9e260*/  @P6 STG.E.U16 desc[UR66][R46.64], R4 ;  /* 0x000000042e006986 */ /* 0x0001e8000c101542 */
[----:B------:R-:W-:Y:S01]  /*9e270*/  STL [R1+0x33a0], R25 ;  /* 0x0033a01901007387 */ /* 0x000fe20000100800 */
[----:B------:R-:W-:Y:S01]  /*9e280*/  IMAD.WIDE R48, R37, 0x2, R42 ;  /* 0x0000000225307825 */ /* 0x000fe200078e022a */
[----:B------:R-:W-:-:S02]  /*9e290*/  MOV.SPILL R6, UR41 ;  /* 0x0000002900067c02 */ /* 0x000fc40009000f00 */
[----:B0-----:R-:W4:Y:S01]  /*9e2a0*/  LDL.LU R4, [R1+0x2ac] ;  /* 0x0002ac0001047983 */ /* 0x001f220000300800 */
[----:B------:R-:W-:-:S03]  /*9e2b0*/  IMAD.WIDE R46, R37, 0x2, R40 ;  /* 0x00000002252e7825 */ /* 0x000fc600078e0228 */
[----:B------:R3:W-:Y:S04]  /*9e2c0*/  @P4 STG.E.U16 desc[UR66][R48.64], R50 ;  /* 0x0000003230004986 */ /* 0x0007e8000c101542 */
[----:B------:R-:W-:Y:S01]  /*9e2d0*/  STL [R1+0x33a4], R6 ;  /* 0x0033a40601007387 */ /* 0x000fe20000100800 */
[----:B---3--:R-:W-:-:S03]  /*9e2e0*/  PRMT R49, R55, 0x7632, R49 ;  /* 0x0000763237317816 */ /* 0x008fc60000000031 */
[----:B------:R0:W-:Y:S04]  /*9e2f0*/  @P5 STG.E.U16 desc[UR66][R46.64], R55 ;  /* 0x000000372e005986 */ /* 0x0001e8000c101542 */
[----:B0-----:R-:W3:Y:S01]  /*9e300*/  LDL.LU R55, [R1+0x290] ;  /* 0x0002900001377983 */ /* 0x001ee20000300800 */
[----:B------:R-:W-:Y:S01]  /*9e310*/  ISETP.LT.AND P2, PT, R0, UR28, !P2 ;  /* 0x0000001c00007c0c */ /* 0x000fe2000d741270 */
[----:B------:R-:W-:Y:S01]  /*9e320*/  IMAD.WIDE R46, R37, 0x2, R38 ;  /* 0x00000002252e7825 */ /* 0x000fe200078e0226 */
[----:B------:R-:W-:-:S03]  /*9e330*/  ISETP.LT.AND P5, PT, R36, UR43, !P1 ;  /* 0x0000002b24007c0c */ /* 0x000fc6000cfa1270 */
[----:B------:R-:W-:Y:S01]  /*9e340*/  VIADD R37, R37, UR42 ;  /* 0x0000002a25257c36 */ /* 0x000fe20008000000 */
[----:B------:R-:W-:Y:S01]  /*9e350*/  UMOV UR6, UR7 ;  /* 0x0000000700067c82 */ /* 0x000fe20008000000 */
[----:B------:R-:W-:Y:S01]  /*9e360*/  VIADD R48, R59, 0xa ;  /* 0x0000000a3b307836 */ /* 0x000fe20000000000 */
[----:B------:R-:W-:-:S05]  /*9e370*/  ISETP.LT.AND P6, PT, R3, UR32, !P1 ;  /* 0x0000002003007c0c */ /* 0x000fca000cfc1270 */
[----:B------:R0:W-:Y:S01]  /*9e380*/  @P2 STG.E.U16 desc[UR66][R46.64], R49 ;  /* 0x000000312e002986 */ /* 0x0001e2000c101542 */
[----:B------:R-:W-:Y:S01]  /*9e390*/  PRMT R52, R54, 0x7632, R52 ;  /* 0x0000763236347816 */ /* 0x000fe20000000034 */
[----:B------:R-:W1:Y:S01]  /*9e3a0*/  LDCU.64 UR42, c[0x0][0x398] ;  /* 0x00007300ff2a77ac */ /* 0x000e620008000a00 */
[----:B------:R-:W-:Y:S01]  /*9e3b0*/  ISETP.GE.AND P2, PT, R48, UR6, PT ;  /* 0x0000000630007c0c */ /* 0x000fe2000bf46270 */
[C---:B------:R-:W-:Y:S01]  /*9e3c0*/  IMAD.WIDE R50, R37.reuse, 0x2, R40 ;  /* 0x0000000225327825 */ /* 0x040fe200078e0228 */
[----:B------:R-:W1:Y:S03]  /*9e3d0*/  LDCU.64 UR6, c[0x0][0x398] ;  /* 0x00007300ff0677ac */ /* 0x000e660008000a00 */
[----:B0-----:R-:W-:-:S04]  /*9e3e0*/  IMAD.WIDE R46, R37, 0x2, R44 ;  /* 0x00000002252e7825 */ /* 0x001fc800078e022c */
[----:B------:R-:W-:Y:S01]  /*9e3f0*/  IMAD.WIDE R48, R37, 0x2, R42 ;  /* 0x0000000225307825 */ /* 0x000fe200078e022a */
[----:B--2---:R-:W-:Y:S02]  /*9e400*/  ISETP.LT.AND P4, PT, R11, UR30, !P1 ;  /* 0x0000001e0b007c0c */ /* 0x004fe4000cf81270 */
[----:B------:R-:W-:-:S11]  /*9e410*/  ISETP.LT.AND P1, PT, R0, UR34, !P1 ;  /* 0x0000002200007c0c */ /* 0x000fd6000cf21270 */
[----:B------:R0:W-:Y:S01]  /*9e420*/  @P4 STG.E.U16 desc[UR66][R46.64], R54 ;  /* 0x000000362e004986 */ /* 0x0001e2000c101542 */
[----:B------:R-:W-:-:S03]  /*9e430*/  ISETP.LT.AND P4, PT, R11, UR36, !P0 ;  /* 0x000000240b007c0c */ /* 0x000fc6000c781270 */
[----:B------:R4:W-:Y:S04]  /*9e440*/  @P5 STG.E.U16 desc[UR66][R48.64], R52 ;  /* 0x0000003430005986 */ /* 0x0009e8000c101542 */
[----:B0-----:R-:W2:Y:S01]  /*9e450*/  LDL.LU R54, [R1+0x280] ;  /* 0x0002800001367983 */ /* 0x001ea20000300800 */
[----:B------:R-:W-:Y:S01]  /*9e460*/  IMAD.WIDE R46, R37, 0x2, R38 ;  /* 0x00000002252e7825 */ /* 0x000fe200078e0226 */
[----:B----4-:R-:W-:-:S03]  /*9e470*/  PRMT R48, R4, 0x7632, R48 ;  /* 0x0000763204307816 */ /* 0x010fc60000000030 */
[----:B------:R-:W-:Y:S01]  /*9e480*/  VIADD R37, R37, UR47 ;  /* 0x0000002f25257c36 */ /* 0x000fe20008000000 */
[----:B------:R-:W-:Y:S04]  /*9e490*/  @P6 STG.E.U16 desc[UR66][R50.64], R4 ;  /* 0x0000000432006986 */ /* 0x000fe8000c101542 */
[----:B------:R0:W-:Y:S04]  /*9e4a0*/  @P1 STG.E.U16 desc[UR66][R46.64], R48 ;  /* 0x000000302e001986 */ /* 0x0001e8000c101542 */
[----:B------:R-:W4:Y:S01]  /*9e4b0*/  LDL.LU R12, [R1+0x270] ;  /* 0x00027000010c7983 */ /* 0x000f220000300800 */
[----:B0-----:R-:W-:Y:S01]  /*9e4c0*/  IMAD.WIDE R46, R37, 0x2, R44 ;  /* 0x00000002252e7825 */ /* 0x001fe200078e022c */
[----:B---3--:R-:W-:-:S04]  /*9e4d0*/  PRMT R53, R55, 0x7632, R53 ;  /* 0x0000763237357816 */ /* 0x008fc80000000035 */
[----:B------:R0:W-:Y:S04]  /*9e4e0*/  @P4 STG.E.U16 desc[UR66][R46.64], R55 ;  /* 0x000000372e004986 */ /* 0x0001e8000c101542 */
[----:B0-----:R-:W3:Y:S01]  /*9e4f0*/  LDL.LU R55, [R1+0x260] ;  /* 0x0002600001377983 */ /* 0x001ee20000300800 */
[----:B------:R-:W-:Y:S02]  /*9e500*/  ISETP.LT.AND P6, PT, R36, UR46, !P0 ;  /* 0x0000002e24007c0c */ /* 0x000fe4000c7c1270 */
[----:B------:R-:W-:Y:S01]  /*9e510*/  ISETP.LT.AND P5, PT, R3, UR38, !P0 ;  /* 0x0000002603007c0c */ /* 0x000fe2000c7a1270 */
[C---:B------:R-:W-:Y:S01]  /*9e520*/  IMAD.WIDE R48, R37.reuse, 0x2, R42 ;  /* 0x0000000225307825 */ /* 0x040fe200078e022a */
[----:B------:R-:W-:Y:S01]  /*9e530*/  ISETP.LT.AND P0, PT, R0, UR40, !P0 ;  /* 0x0000002800007c0c */ /* 0x000fe2000c701270 */
[----:B------:R-:W0:Y:S02]  /*9e540*/  LDCU.64 UR46, c[0x0][0x398] ;  /* 0x00007300ff2e77ac */ /* 0x000e240008000a00 */
[----:B------:R-:W-:Y:S01]  /*9e550*/  IMAD.WIDE R50, R37, 0x2, R40 ;  /* 0x0000000225327825 */ /* 0x000fe200078e0228 */
[----:B-1----:R-:W-:-:S05]  /*9e560*/  ISETP.LT.AND P4, PT, R11, UR42, !P3 ;  /* 0x0000002a0b007c0c */ /* 0x002fca000df81270 */
[----:B------:R1:W-:Y:S01]  /*9e570*/  @P6 STG.E.U16 desc[UR66][R48.64], R53 ;  /* 0x0000003530006986 */ /* 0x0003e2000c101542 */
[----:B------:R-:W-:Y:S01]  /*9e580*/  ISETP.LT.AND P6, PT, R36, UR50, !P3 ;  /* 0x0000003224007c0c */ /* 0x000fe2000dfc1270 */
[----:B------:R-:W-:-:S04]  /*9e590*/  IMAD.WIDE R46, R37, 0x2, R38 ;  /* 0x00000002252e7825 */ /* 0x000fc800078e0226 */
[----:B------:R-:W-:Y:S01]  /*9e5a0*/  VIADD R37, R37, UR51 ;  /* 0x0000003325257c36 */ /* 0x000fe20008000000 */
[----:B------:R-:W0:Y:S01]  /*9e5b0*/  LDCU.64 UR50, c[0x0][0x398] ;  /* 0x00007300ff3277ac */ /* 0x000e220008000a00 */
[----:B--2---:R2:W-:Y:S01]  /*9e5c0*/  @P5 STG.E.U16 desc[UR66][R50.64], R54 ;  /* 0x0000003632005986 */ /* 0x0045e2000c101542 */
[----:B-1----:R-:W-:Y:S02]  /*9e5d0*/  PRMT R48, R54, 0x7632, R48 ;  /* 0x0000763236307816 */ /* 0x002fe40000000030 */
[----:B------:R-:W-:Y:S01]  /*9e5e0*/  ISETP.LT.AND P5, PT, R3, UR5, !P3 ;  /* 0x0000000503007c0c */ /* 0x000fe2000dfa1270 */
[----:B--2---:R-:W2:Y:S04]  /*9e5f0*/  LDL.LU R54, [R1+0x294] ;  /* 0x0002940001367983 */ /* 0x004ea80000300800 */
[----:B------:R-:W2:Y:S01]  /*9e600*/  LDL.LU R16, [R1+0x284] ;  /* 0x0002840001107983 */ /* 0x000ea20000300800 */
[----:B----4-:R-:W-:-:S03]  /*9e610*/  PRMT R53, R12, 0x7632, R53 ;  /* 0x000076320c357816 */ /* 0x010fc60000000035 */
[----:B------:R1:W-:Y:S01]  /*9e620*/  @P0 STG.E.U16 desc[UR66][R46.64], R48 ;  /* 0x000000302e000986 */ /* 0x0003e2000c101542 */
[----:B------:R-:W-:-:S04]  /*9e630*/  IMAD.WIDE R50, R37, 0x2, R40 ;  /* 0x0000000225327825 */ /* 0x000fc800078e0228 */
[----:B-1----:R-:W-:-:S04]  /*9e640*/  IMAD.WIDE R46, R37, 0x2, R44 ;  /* 0x00000002252e7825 */ /* 0x002fc800078e022c */
[----:B------:R-:W-:Y:S01]  /*9e650*/  IMAD.WIDE R48, R37, 0x2, R42 ;  /* 0x0000000225307825 */ /* 0x000fe200078e022a */
[----:B------:R-:W-:Y:S04]  /*9e660*/  @P4 STG.E.U16 desc[UR66][R46.64], R12 ;  /* 0x0000000c2e004986 */ /* 0x000fe8000c101542 */
[----:B------:R1:W-:Y:S04]  /*9e670*/  @P6 STG.E.U16 desc[UR66][R48.64], R53 ;  /* 0x0000003530006986 */ /* 0x0003e8000c101542 */
[----:B---3--:R3:W-:Y:S01]  /*9e680*/  @P5 STG.E.U16 desc[UR66][R50.64], R55 ;  /* 0x0000003732005986 */ /* 0x0087e2000c101542 */
[----:B-1----:R-:W-:-:S03]  /*9e690*/  PRMT R48, R55, 0x7632, R48 ;  /* 0x0000763237307816 */ /* 0x002fc60000000030 */
[----:B---3--:R-:W3:Y:S01]  /*9e6a0*/  LDL.LU R55, [R1+0x274] ;  /* 0x0002740001377983 */ /* 0x008ee20000300800 */
[----:B------:R-:W-:Y:S02]  /*9e6b0*/  ISETP.LT.AND P3, PT, R0, UR44, !P3 ;  /* 0x0000002c00007c0c */ /* 0x000fe4000df61270 */
[----:B0-----:R-:W-:Y:S01]  /*9e6c0*/  ISETP.LT.AND P4, PT, R11, UR46, !P2 ;  /* 0x0000002e0b007c0c */ /* 0x001fe2000d781270 */
[C---:B------:R-:W-:Y:S01]  /*9e6d0*/  IMAD.WIDE R46, R37.reuse, 0x2, R38 ;  /* 0x00000002252e7825 */ /* 0x040fe200078e0226 */
[----:B------:R-:W-:Y:S01]  /*9e6e0*/  IADD3 R37, PT, PT, R37, UR56, RZ ;  /* 0x0000003825257c10 */ /* 0x000fe2000fffe0ff */
[----:B------:R-:W0:Y:S01]  /*9e6f0*/  LDCU.64 UR56, c[0x0][0x398] ;  /* 0x00007300ff3877ac */ /* 0x000e220008000a00 */
[----:B------:R-:W-:Y:S01]  /*9e700*/  ISETP.LT.AND P6, PT, R36, UR54, !P2 ;  /* 0x0000003624007c0c */ /* 0x000fe2000d7c1270 */
[----:B------:R-:W-:Y:S01]  /*9e710*/  VIADD R52, R59, 0xb ;  /* 0x0000000b3b347836 */ /* 0x000fe20000000000 */
[----:B------:R-:W-:-:S05]  /*9e720*/  ISETP.LT.AND P5, PT, R3, UR55, !P2 ;  /* 0x0000003703007c0c */ /* 0x000fca000d7a1270 */
[----:B------:R1:W-:Y:S01]  /*9e730*/  @P3 STG.E.U16 desc[UR66][R46.64], R48 ;  /* 0x000000302e003986 */ /* 0x0003e2000c101542 */
[----:B------:R-:W-:Y:S01]  /*9e740*/  IMAD.U32 R24, RZ, RZ, UR6 ;  /* 0x00000006ff187e24 */ /* 0x000fe2000f8e00ff */
[----:B------:R-:W-:Y:S01]  /*9e750*/  UMOV UR6, UR7 ;  /* 0x0000000700067c82 */ /* 0x000fe20008000000 */
[----:B------:R-:W-:Y:S01]  /*9e760*/  ISETP.LT.AND P2, PT, R0, UR48, !P2 ;  /* 0x0000003000007c0c */ /* 0x000fe2000d741270 */
[C---:B------:R-:W-:Y:S01]  /*9e770*/  IMAD.WIDE R50, R37.reuse, 0x2, R40 ;  /* 0x0000000225327825 */ /* 0x040fe200078e0228 */
[----:B------:R-:W-:Y:S01]  /*9e780*/  ISETP.GE.AND P1, PT, R52, UR6, PT ;  /* 0x0000000634007c0c */ /* 0x000fe2000bf26270 */
[----:B------:R-:W4:Y:S01]  /*9e790*/  LDCU.64 UR6, c[0x0][0x398] ;  /* 0x00007300ff0677ac */ /* 0x000f220008000a00 */
[----:B------:R-:W0:Y:S01]  /*9e7a0*/  LDCU.64 UR54, c[0x0][0x398] ;  /* 0x00007300ff3677ac */ /* 0x000e220008000a00 */
[----:B-1----:R-:W-:-:S04]  /*9e7b0*/  IMAD.WIDE R46, R37, 0x2, R44 ;  /* 0x00000002252e7825 */ /* 0x002fc800078e022c */
[----:B------:R-:W-:Y:S01]  /*9e7c0*/  IMAD.WIDE R48, R37, 0x2, R42 ;  /* 0x0000000225307825 */ /* 0x000fe200078e022a */
[----:B--2---:R-:W-:Y:S01]  /*9e7d0*/  PRMT R53, R54, 0x7632, R53 ;  /* 0x0000763236357816 */ /* 0x004fe20000000035 */
[----:B------:R1:W-:Y:S01]  /*9e7e0*/  @P4 STG.E.U16 desc[UR66][R46.64], R54 ;  /* 0x000000362e004986 */ /* 0x0003e2000c101542 */
[----:B------:R-:W-:-:S03]  /*9e7f0*/  ISETP.LT.AND P4, PT, R11, UR50, !P1 ;  /* 0x000000320b007c0c */ /* 0x000fc6000cf81270 */
[----:B------:R2:W-:Y:S04]  /*9e800*/  @P6 STG.E.U16 desc[UR66][R48.64], R53 ;  /* 0x0000003530006986 */ /* 0x0005e8000c101542 */
[----:B-1----:R-:W4:Y:S01]  /*9e810*/  LDL.LU R54, [R1+0x264] ;  /* 0x0002640001367983 */ /* 0x002f220000300800 */
[----:B------:R-:W-:Y:S01]  /*9e820*/  IMAD.WIDE R46, R37, 0x2, R38 ;  /* 0x00000002252e7825 */ /* 0x000fe200078e0226 */
[----:B--2---:R-:W-:-:S03]  /*9e830*/  PRMT R48, R16, 0x7632, R48 ;  /* 0x0000763210307816 */ /* 0x004fc60000000030 */
[----:B------:R-:W-:Y:S01]  /*9e840*/  VIADD R37, R37, UR60 ;  /* 0x0000003c25257c36 */ /* 0x000fe20008000000 */
[----:B------:R-:W-:Y:S01]  /*9e850*/  @P5 STG.E.U16 desc[UR66][R50.64], R16 ;  /* 0x0000001032005986 */ /* 0x000fe2000c101542 */
[----:B---3--:R-:W-:-:S03]  /*9e860*/  PRMT R53, R55, 0x7632, R53 ;  /* 0x0000763237357816 */ /* 0x008fc60000000035 */
[----:B------:R1:W-:Y:S01]  /*9e870*/  @P2 STG.E.U16 desc[UR66][R46.64], R48 ;  /* 0x000000302e002986 */ /* 0x0003e2000c101542 */
[----:B------:R-:W-:Y:S01]  /*9e880*/  ISETP.LT.AND P6, PT, R36, UR58, !P1 ;  /* 0x0000003a24007c0c */ /* 0x000fe2000cfc1270 */
[----:B------:R-:W-:Y:S01]  /*9e890*/  VIADD R52, R59, 0xc ;  /* 0x0000000c3b347836 */ /* 0x000fe20000000000 */
[----:B------:R-:W2:Y:S01]  /*9e8a0*/  LDCU.64 UR60, c[0x0][0x398] ;  /* 0x00007300ff3c77ac */ /* 0x000ea20008000a00 */
[----:B------:R-:W3:Y:S01]  /*9e8b0*/  LDL.LU R22, [R1+0x298] ;  /* 0x0002980001167983 */ /* 0x000ee20000300800 */
[----:B-1----:R-:W-:-:S05]  /*9e8c0*/  IMAD.WIDE R46, R37, 0x2, R44 ;  /* 0x00000002252e7825 */ /* 0x002fca00078e022c */
[----:B------:R1:W-:Y:S04]  /*9e8d0*/  @P4 STG.E.U16 desc[UR66][R46.64], R55 ;  /* 0x000000372e004986 */ /* 0x0003e8000c101542 */
[----:B-1----:R-:W2:Y:S01]  /*9e8e0*/  LDL.LU R55, [R1+0x288] ;  /* 0x0002880001377983 */ /* 0x002ea20000300800 */
[----:B------:R-:W-:Y:S01]  /*9e8f0*/  ISETP.LT.AND P5, PT, R3, UR59, !P1 ;  /* 0x0000003b03007c0c */ /* 0x000fe2000cfa1270 */
[C---:B------:R-:W-:Y:S02]  /*9e900*/  IMAD.WIDE R48, R37.reuse, 0x2, R42 ;  /* 0x0000000225307825 */ /* 0x040fe400078e022a */
[----:B------:R-:W2:Y:S02]  /*9e910*/  LDL.LU R32, [R1+0x278] ;  /* 0x0002780001207983 */ /* 0x000ea40000300800 */
[----:B------:R-:W-:Y:S01]  /*9e920*/  IMAD.WIDE R50, R37, 0x2, R40 ;  /* 0x0000000225327825 */ /* 0x000fe200078e0228 */
[----:B------:R-:W-:Y:S01]  /*9e930*/  ISETP.LT.AND P1, PT, R0, UR52, !P1 ;  /* 0x0000003400007c0c */ /* 0x000fe2000cf21270 */
[----:B------:R1:W-:Y:S01]  /*9e940*/  @P6 STG.E.U16 desc[UR66][R48.64], R53 ;  /* 0x0000003530006986 */ /* 0x0003e2000c101542 */
[----:B------:R-:W1:Y:S01]  /*9e950*/  LDCU.64 UR58, c[0x0][0x398] ;  /* 0x00007300ff3a77ac */ /* 0x000e620008000a00 */
[----:B----4-:R-:W-:Y:S01]  /*9e960*/  IMAD.U32 R31, RZ, RZ, UR6 ;  /* 0x00000006ff1f7e24 */ /* 0x010fe2000f8e00ff */
[----:B------:R-:W-:-:S02]  /*9e970*/  UMOV UR6, UR7 ;  /* 0x0000000700067c82 */ /* 0x000fc40008000000 */
[----:B------:R-:W-:Y:S01]  /*9e980*/  ISETP.GE.AND P0, PT, R52, UR6, PT ;  /* 0x0000000634007c0c */ /* 0x000fe2000bf06270 */
[----:B------:R-:W-:Y:S01]  /*9e990*/  IMAD.WIDE R46, R37, 0x2, R38 ;  /* 0x00000002252e7825 */ /* 0x000fe200078e0226 */
[----:B------:R-:W4:Y:S02]  /*9e9a0*/  LDCU.64 UR6, c[0x0][0x398] ;  /* 0x00007300ff0677ac */ /* 0x000f240008000a00 */
[----:B0-----:R-:W-:Y:S02]  /*9e9b0*/  ISETP.LT.AND P4, PT, R11, UR54, !P0 ;  /* 0x000000360b007c0c */ /* 0x001fe4000c781270 */
[----:B------:R-:W-:Y:S01]  /*9e9c0*/  ISETP.LT.AND P6, PT, R36, UR62, !P0 ;  /* 0x0000003e24007c0c */ /* 0x000fe2000c7c1270 */
[----:B------:R-:W-:Y:S01]  /*9e9d0*/  VIADD R37, R37, UR64 ;  /* 0x0000004025257c36 */ /* 0x000fe20008000000 */
[----:B------:R0:W-:Y:S01]  /*9e9e0*/  @P5 STG.E.U16 desc[UR66][R50.64], R54 ;  /* 0x0000003632005986 */ /* 0x0001e2000c101542 */
[----:B-1----:R-:W-:Y:S02]  /*9e9f0*/  PRMT R48, R54, 0x7632, R48 ;  /* 0x0000763236307816 */ /* 0x002fe40000000030 */
[----:B------:R-:W-:-:S02]  /*9ea00*/  ISETP.LT.AND P5, PT, R3, UR63, !P0 ;  /* 0x0000003f03007c0c */ /* 0x000fc4000c7a1270 */
[----:B---3--:R-:W-:Y:S01]  /*9ea10*/  PRMT R53, R22, 0x7632, R53 ;  /* 0x0000763216357816 */ /* 0x008fe20000000035 */
[----:B0-----:R-:W3:Y:S01]  /*9ea20*/  LDL.LU R54, [R1+0x268] ;  /* 0x0002680001367983 */ /* 0x001ee20000300800 */
[----:B------:R-:W-:-:S03]  /*9ea30*/  IMAD.WIDE R50, R37, 0x2, R40 ;  /* 0x0000000225327825 */ /* 0x000fc600078e0228 */
[----:B------:R0:W-:Y:S01]  /*9ea40*/  @P1 STG.E.U16 desc[UR66][R46.64], R48 ;  /* 0x000000302e001986 */ /* 0x0001e2000c101542 */
[----:B------:R-:W-:Y:S01]  /*9ea50*/  VIADD R52, R59, 0xd ;  /* 0x0000000d3b347836 */ /* 0x000fe20000000000 */
[----:B----4-:R-:W-:Y:S01]  /*9ea60*/  UMOV UR5, UR7 ;  /* 0x0000000700057c82 */ /* 0x010fe20008000000 */
[----:B------:R-:W-:Y:S01]  /*9ea70*/  IMAD.U32 R30, RZ, RZ, UR6 ;  /* 0x00000006ff1e7e24 */ /* 0x000fe2000f8e00ff */
[----:B------:R-:W-:Y:S01]  /*9ea80*/  ISETP.LT.AND P0, PT, R0, UR56, !P0 ;  /* 0x0000003800007c0c */ /* 0x000fe2000c701270 */
[----:B------:R-:W1:Y:S01]  /*9ea90*/  LDCU.64 UR6, c[0x0][0x398] ;  /* 0x00007300ff0677ac */ /* 0x000e620008000a00 */
[----:B------:R-:W4:Y:S01]  /*9eaa0*/  LDCU.64 UR62, c[0x0][0x398] ;  /* 0x00007300ff3e77ac */ /* 0x000f220008000a00 */
[----:B0-----:R-:W-:-:S04]  /*9eab0*/  IMAD.WIDE R46, R37, 0x2, R44 ;  /* 0x00000002252e7825 */ /* 0x001fc800078e022c */
[----:B------:R-:W-:Y:S01]  /*9eac0*/  IMAD.WIDE R48, R37, 0x2, R42 ;  /* 0x0000000225307825 */ /* 0x000fe200078e022a */
[----:B------:R-:W-:Y:S04]  /*9ead0*/  @P4 STG.E.U16 desc[UR66][R46.64], R22 ;  /* 0x000000162e004986 */ /* 0x000fe8000c101542 */
[----:B------:R0:W-:Y:S04]  /*9eae0*/  @P6 STG.E.U16 desc[UR66][R48.64], R53 ;  /* 0x0000003530006986 */ /* 0x0001e8000c101542 */
[----:B--2---:R2:W-:Y:S01]  /*9eaf0*/  @P5 STG.E.U16 desc[UR66][R50.64], R55 ;  /* 0x0000003732005986 */ /* 0x0045e2000c101542 */
[----:B0-----:R-:W-:-:S03]  /*9eb00*/  PRMT R48, R55, 0x7632, R48 ;  /* 0x0000763237307816 */ /* 0x001fc60000000030 */
[----:B--2---:R-:W2:Y:S01]  /*9eb10*/  LDL.LU R55, [R1+0x29c] ;  /* 0x00029c0001377983 */ /* 0x004ea20000300800 */
[----:B------:R-:W-:Y:S01]  /*9eb20*/  ISETP.GE.AND P3, PT, R52, UR5, PT ;  /* 0x0000000534007c0c */ /* 0x000fe2000bf66270 */
[----:B------:R-:W-:-:S03]  /*9eb30*/  IMAD.WIDE R46, R37, 0x2, R38 ;  /* 0x00000002252e7825 */ /* 0x000fc600078e0226 */
[----:B------:R-:W-:Y:S02]  /*9eb40*/  ISETP.LT.AND P4, PT, R11, UR58, !P3 ;  /* 0x0000003a0b007c0c */ /* 0x000fe4000df81270 */
[----:B------:R-:W-:Y:S02]  /*9eb50*/  ISETP.LT.AND P5, PT, R36, UR65, !P3 ;  /* 0x0000004124007c0c */ /* 0x000fe4000dfa1270 */
[----:B------:R-:W-:Y:S01]  /*9eb60*/  ISETP.LT.AND P6, PT, R3, UR68, !P3 ;  /* 0x0000004403007c0c */ /* 0x000fe2000dfc1270 */
[----:B------:R-:W-:Y:S01]  /*9eb70*/  VIADD R37, R37, UR69 ;  /* 0x0000004525257c36 */ /* 0x000fe20008000000 */
[----:B------:R0:W-:Y:S01]  /*9eb80*/  @P0 STG.E.U16 desc[UR66][R46.64], R48 ;  /* 0x000000302e000986 */ /* 0x0001e2000c101542 */
[----:B------:R-:W-:Y:S01]  /*9eb90*/  PRMT R53, R32, 0x7632, R53 ;  /* 0x0000763220357816 */ /* 0x000fe20000000035 */
[----:B------:R-:W-:Y:S01]  /*9eba0*/  VIADD R52, R59, 0xe ;  /* 0x0000000e3b347836 */ /* 0x000fe20000000000 */
[----:B-1----:R-:W-:Y:S01]  /*9ebb0*/  UMOV UR5, UR7 ;  /* 0x0000000700057c82 */ /* 0x002fe20008000000 */
[----:B------:R-:W-:Y:S01]  /*9ebc0*/  IMAD.WIDE R50, R37, 0x2, R40 ;  /* 0x0000000225327825 */ /* 0x000fe200078e0228 */
[----:B------:R-:W-:Y:S01]  /*9ebd0*/  ISETP.LT.AND P3, PT, R0, UR60, !P3 ;  /* 0x0000003c00007c0c */ /* 0x000fe2000df61270 */
[----:B------:R-:W-:-:S02]  /*9ebe0*/  UMOV UR48, UR9 ;  /* 0x0000000900307c82 */ /* 0x000fc40008000000 */
[----:B------:R-:W-:Y:S01]  /*9ebf0*/  IMAD.U32 R29, RZ, RZ, UR6 ;  /* 0x00000006ff1d7e24 */ /* 0x000fe2000f8e00ff */
[----:B------:R-:W-:Y:S01]  /*9ec00*/  UMOV UR52, UR13 ;  /* 0x0000000d00347c82 */ /* 0x000fe20008000000 */
[----:B------:R-:W-:Y:S01]  /*9ec10*/  UMOV UR11, UR16 ;  /* 0x00000010000b7c82 */ /* 0x000fe20008000000 */
[----:B------:R-:W-:Y:S01]  /*9ec20*/  UMOV UR56, UR17 ;  /* 0x0000001100387c82 */ /* 0x000fe20008000000 */
[C---:B0-----:R-:W-:Y:S01]  /*9ec30*/  IMAD.WIDE R46, R37.reuse, 0x2, R44 ;  /* 0x00000002252e7825 */ /* 0x041fe200078e022c */
[----:B------:R-:W-:Y:S01]  /*9ec40*/  MOV.SPILL R18, UR55 ;  /* 0x0000003700127c02 */ /* 0x000fe20009000f00 */
[----:B------:R-:W0:Y:S02]  /*9ec50*/  LDCU.64 UR6, c[0x0][0x398] ;  /* 0x00007300ff0677ac */ /* 0x000e240008000a00 */
[----:B------:R-:W-:Y:S01]  /*9ec60*/  IMAD.WIDE R48, R37, 0x2, R42 ;  /* 0x0000000225307825 */ /* 0x000fe200078e022a */
[----:B------:R1:W-:Y:S01]  /*9ec70*/  @P4 STG.E.U16 desc[UR66][R46.64], R32 ;  /* 0x000000202e004986 */ /* 0x0003e2000c101542 */
[----:B------:R-:W-:Y:S01]  /*9ec80*/  ISETP.GE.AND P2, PT, R52, UR5, PT ;  /* 0x0000000534007c0c */ /* 0x000fe2000bf46270 */
[----:B------:R-:W2:Y:S02]  /*9ec90*/  LDCU.64 UR16, c[0x0][0x398] ;  /* 0x00007300ff1077ac */ /* 0x000ea40008000a00 */
[----:B------:R0:W-:Y:S01]  /*9eca0*/  @P5 STG.E.U16 desc[UR66][R48.64], R53 ;  /* 0x0000003530005986 */ /* 0x0001e2000c101542 */
[----:B----4-:R-:W-:Y:S01]  /*9ecb0*/  ISETP.LT.AND P4, PT, R11, UR62, !P2 ;  /* 0x0000003e0b007c0c */ /* 0x010fe2000d781270 */
[----:B------:R-:W4:Y:S01]  /*9ecc0*/  LDCU.64 UR68, c[0x0][0x398] ;  /* 0x00007300ff4477ac */ /* 0x000f220008000a00 */
[----:B------:R-:W-:-:S02]  /*9ecd0*/  MOV.SPILL R17, UR61 ;  /* 0x0000003d00117c02 */ /* 0x000fc40009000f00 */
[----:B------:R-:W-:Y:S01]  /*9ece0*/  MOV.SPILL R12, UR57 ;  /* 0x00000039000c7c02 */ /* 0x000fe20009000f00 */
[----:B------:R-:W2:Y:S01]  /*9ecf0*/  LDCU.64 UR64, c[0x0][0x398] ;  /* 0x00007300ff4077ac */ /* 0x000ea20008000a00 */
[----:B-1----:R-:W-:-:S04]  /*9ed00*/  IMAD.WIDE R46, R37, 0x2, R38 ;  /* 0x00000002252e7825 */ /* 0x002fc800078e0226 */
[----:B------:R-:W-:Y:S01]  /*9ed10*/  VIADD R37, R37, UR71 ;  /* 0x0000004725257c36 */ /* 0x000fe20008000000 */
[----:B0-----:R-:W-:Y:S01]  /*9ed20*/  UMOV UR5, UR7 ;  /* 0x0000000700057c82 */ /* 0x001fe20008000000 */
[----:B------:R-:W-:Y:S01]  /*9ed30*/  UMOV UR7, UR8 ;  /* 0x0000000800077c82 */ /* 0x000fe20008000000 */
[----:B------:R-:W0:Y:S01]  /*9ed40*/  LDCU.64 UR8, c[0x0][0x398] ;  /* 0x00007300ff0877ac */ /* 0x000e220008000a00 */
[----:B---3--:R1:W-:Y:S01]  /*9ed50*/  @P6 STG.E.U16 desc[UR66][R50.64], R54 ;  /* 0x0000003632006986 */ /* 0x0083e2000c101542 */
[----:B------:R-:W-:-:S03]  /*9ed60*/  PRMT R48, R54, 0x7632, R48 ;  /* 0x0000763236307816 */ /* 0x000fc60000000030 */
[----:B-1----:R-:W3:Y:S04]  /*9ed70*/  LDL.LU R54, [R1+0x28c] ;  /* 0x00028c0001367983 */ /* 0x002ee80000300800 */
[----:B------:R1:W-:Y:S04]  /*9ed80*/  @P3 STG.E.U16 desc[UR66][R46.64], R48 ;  /* 0x000000302e003986 */ /* 0x0003e8000c101542 */
[----:B------:R-:W4:Y:S01]  /*9ed90*/  LDL.LU R2, [R1+0x27c] ;  /* 0x00027c0001027983 */ /* 0x000f220000300800 */
[----:B-1----:R-:W-:Y:S01]  /*9eda0*/  IMAD.WIDE R46, R37, 0x2, R44 ;  /* 0x00000002252e7825 */ /* 0x002fe200078e022c */
[----:B--2---:R-:W-:-:S04]  /*9edb0*/  PRMT R51, R55, 0x7632, R51 ;  /* 0x0000763237337816 */ /* 0x004fc80000000033 */
[----:B------:R1:W-:Y:S04]  /*9edc0*/  @P4 STG.E.U16 desc[UR66][R46.64], R55 ;  /* 0x000000372e004986 */ /* 0x0003e8000c101542 */
[----:B-1----:R-:W2:Y:S01]  /*9edd0*/  LDL.LU R55, [R1+0x26c] ;  /* 0x00026c0001377983 */ /* 0x002ea20000300800 */
[----:B------:R-:W-:Y:S01]  /*9ede0*/  IMAD.U32 R28, RZ, RZ, UR6 ;  /* 0x00000006ff1c7e24 */ /* 0x000fe2000f8e00ff */
[----:B0-----:R-:W-:Y:S01]  /*9edf0*/  UMOV UR6, UR9 ;  /* 0x0000000900067c82 */ /* 0x001fe20008000000 */
[----:B------:R-:W-:Y:S01]  /*9ee00*/  IMAD.U32 R35, RZ, RZ, UR8 ;  /* 0x00000008ff237e24 */ /* 0x000fe2000f8e00ff */
[----:B------:R-:W0:Y:S01]  /*9ee10*/  LDCU.64 UR8, c[0x0][0x398] ;  /* 0x00007300ff0877ac */ /* 0x000e220008000a00 */
[----:B------:R-:W-:-:S05]  /*9ee20*/  VIADD R52, R59, 0xf ;  /* 0x0000000f3b347836 */ /* 0x000fca0000000000 */
[----:B------:R-:W-:Y:S01]  /*9ee30*/  ISETP.GE.AND P1, PT, R52, UR5, PT ;  /* 0x0000000534007c0c */ /* 0x000fe2000bf26270 */
[----:B0-----:R-:W-:Y:S01]  /*9ee40*/  IMAD.U32 R33, RZ, RZ, UR8 ;  /* 0x00000008ff217e24 */ /* 0x001fe2000f8e00ff */
[----:B------:R-:W-:Y:S01]  /*9ee50*/  UMOV UR5, UR9 ;  /* 0x0000000900057c82 */ /* 0x000fe20008000000 */
[----:B------:R-:W0:Y:S01]  /*9ee60*/  LDCU.64 UR8, c[0x0][0x398] ;  /* 0x00007300ff0877ac */ /* 0x000e220008000a00 */
[----:B------:R-:W-:Y:S01]  /*9ee70*/  VIADD R50, R59, 0x11 ;  /* 0x000000113b327836 */ /* 0x000fe20000000000 */
[----:B0-----:R-:W-:Y:S01]  /*9ee80*/  UMOV UR50, UR9 ;  /* 0x0000000900327c82 */ /* 0x001fe20008000000 */
[----:B------:R-:W0:Y:S01]  /*9ee90*/  LDCU UR9, c[0x0][0x3b8] ;  /* 0x00007700ff0977ac */ /* 0x000e220008000800 */
[----:B------:R-:W-:Y:S02]  /*9eea0*/  ISETP.LT.AND P5, PT, R36, UR70, !P2 ;  /* 0x0000004624007c0c */ /* 0x000fe4000d7a1270 */
[----:B------:R-:W-:Y:S02]  /*9eeb0*/  ISETP.GE.AND P3, PT, R50, UR5, PT ;  /* 0x0000000532007c0c */ /* 0x000fe4000bf66270 */
[----:B------:R-:W-:Y:S01]  /*9eec0*/  ISETP.LT.AND P6, PT, R3, UR72, !P2 ;  /* 0x0000004803007c0c */ /* 0x000fe2000d7c1270 */
[----:B------:R-:W-:Y:S01]  /*9eed0*/  IMAD.WIDE R48, R37, 0x2, R42 ;  /* 0x0000000225307825 */ /* 0x000fe200078e022a */
[----:B------:R-:W-:Y:S01]  /*9eee0*/  ISETP.LT.AND P2, PT, R0, UR7, !P2 ;  /* 0x0000000700007c0c */ /* 0x000fe2000d741270 */
[----:B------:R-:W-:-:S02]  /*9eef0*/  UMOV UR10, UR8 ;  /* 0x00000008000a7c82 */ /* 0x000fc40008000000 */
[C---:B------:R-:W-:Y:S01]  /*9ef00*/  IMAD.WIDE R46, R37.reuse, 0x2, R40 ;  /* 0x00000002252e7825 */ /* 0x040fe200078e0228 */
[----:B------:R-:W-:Y:S01]  /*9ef10*/  UMOV UR58, UR17 ;  /* 0x00000011003a7c82 */ /* 0x000fe20008000000 */
[----:B------:R-:W-:Y:S01]  /*9ef20*/  MOV.SPILL R34, UR50 ;  /* 0x0000003200227c02 */ /* 0x000fe20009000f00 */
[----:B------:R-:W1:Y:S01]  /*9ef30*/  LDCU.64 UR70, c[0x0][0x398] ;  /* 0x00007300ff4677ac */ /* 0x000e620008000a00 */
[----:B0-----:R-:W-:Y:S01]  /*9ef40*/  VIADD R50, R37, UR9 ;  /* 0x0000000925327c36 */ /* 0x001fe20008000000 */
[----:B------:R-:W0:Y:S01]  /*9ef50*/  LDCU UR9, c[0x0][0x398] ;  /* 0x00007300ff0977ac */ /* 0x000e220008000800 */
[----:B------:R1:W-:Y:S01]  /*9ef60*/  @P5 STG.E.U16 desc[UR66][R48.64], R51 ;  /* 0x0000003330005986 */ /* 0x0003e2000c101542 */
[----:B------:R-:W-:Y:S02]  /*9ef70*/  ISETP.LT.AND P4, PT, R11, UR10, !P1 ;  /* 0x0000000a0b007c0c */ /* 0x000fe4000cf81270 */
[----:B------:R-:W-:Y:S01]  /*9ef80*/  ISETP.LT.AND P5, PT, R36, UR76, !P1 ;  /* 0x0000004c24007c0c */ /* 0x000fe2000cfa1270 */
[----:B-1----:R-:W-:Y:S01]  /*9ef90*/  IMAD.WIDE R48, R37, 0x2, R38 ;  /* 0x0000000225307825 */ /* 0x002fe200078e0226 */
[----:B---3--:R-:W-:Y:S01]  /*9efa0*/  PRMT R51, R54, 0x7632, R51 ;  /* 0x0000763236337816 */ /* 0x008fe20000000033 */
[----:B------:R1:W-:Y:S04]  /*9efb0*/  @P6 STG.E.U16 desc[UR66][R46.64], R54 ;  /* 0x000000362e006986 */ /* 0x0003e8000c101542 */
[----:B------:R3:W-:Y:S01]  /*9efc0*/  @P2 STG.E.U16 desc[UR66][R48.64], R51 ;  /* 0x0000003330002986 */ /* 0x0007e2000c101542 */
[----:B0-----:R-:W-:Y:S01]  /*9efd0*/  ISETP.LT.AND P2, PT, R3, UR9, !P1 ;  /* 0x0000000903007c0c */ /* 0x001fe2000cf41270 */
[----:B-1----:R-:W-:-:S02]  /*9efe0*/  IMAD.WIDE R46, R50, 0x2, R44 ;  /* 0x00000002322e7825 */ /* 0x002fc400078e022c */
[----:B------:R-:W2:Y:S02]  /*9eff0*/  LDL.LU R54, [R1+0x250] ;  /* 0x0002500001367983 */ /* 0x000ea40000300800 */
[----:B---3--:R-:W-:Y:S01]  /*9f000*/  IMAD.WIDE R48, R50, 0x2, R42 ;  /* 0x0000000232307825 */ /* 0x008fe200078e022a */
[----:B----4-:R-:W-:Y:S01]  /*9f010*/  PRMT R51, R2, 0x7632, R51 ;  /* 0x0000763202337816 */ /* 0x010fe20000000033 */
[----:B------:R0:W-:Y:S04]  /*9f020*/  @P4 STG.E.U16 desc[UR66][R46.64], R2 ;  /* 0x000000022e004986 */ /* 0x0001e8000c101542 */
[----:B------:R-:W-:Y:S01]  /*9f030*/  @P5 STG.E.U16 desc[UR66][R48.64], R51 ;  /* 0x0000003330005986 */ /* 0x000fe2000c101542 */
[----:B0-----:R-:W-:Y:S01]  /*9f040*/  IMAD.WIDE R46, R50, 0x2, R40 ;  /* 0x00000002322e7825 */ /* 0x001fe200078e0228 */
[----:B--2---:R-:W-:-:S04]  /*9f050*/  PRMT R53, R55, 0x7632, R53 ;  /* 0x0000763237357816 */ /* 0x004fc80000000035 */
[----:B------:R0:W-:Y:S04]  /*9f060*/  @P2 STG.E.U16 desc[UR66][R46.64], R55 ;  /* 0x000000372e002986 */ /* 0x0001e8000c101542 */
[----:B0-----:R-:W2:Y:S01]  /*9f070*/  LDL.LU R55, [R1+0x240] ;  /* 0x0002400001377983 */ /* 0x001ea20000300800 */
[----:B------:R-:W-:Y:S01]  /*9f080*/  UMOV UR8, UR12 ;  /* 0x0000000c00087c82 */ /* 0x000fe20008000000 */
[----:B------:R-:W0:Y:S01]  /*9f090*/  LDCU.64 UR12, c[0x0][0x398] ;  /* 0x00007300ff0c77ac */ /* 0x000e220008000a00 */
[----:B------:R-:W-:Y:S01]  /*9f0a0*/  VIADD R37, R59, 0x12 ;  /* 0x000000123b257836 */ /* 0x000fe20000000000 */
[----:B0-----:R-:W-:-:S04]  /*9f0b0*/  UMOV UR7, UR13 ;  /* 0x0000000d00077c82 */ /* 0x001fc80008000000 */
[----:B------:R-:W-:Y:S01]  /*9f0c0*/  ISETP.GE.AND P6, PT, R37, UR7, PT ;  /* 0x0000000725007c0c */ /* 0x000fe2000bfc6270 */
[----:B------:R-:W-:Y:S01]  /*9f0d0*/  UMOV UR7, UR16 ;  /* 0x0000001000077c82 */ /* 0x000fe20008000000 */
[----:B------:R-:W0:Y:S01]  /*9f0e0*/  LDCU.64 UR16, c[0x0][0x398] ;  /* 0x00007300ff1077ac */ /* 0x000e220008000a00 */
[----:B------:R-:W-:Y:S01]  /*9f0f0*/  MOV.SPILL R32, UR52 ;  /* 0x0000003400207c02 */ /* 0x000fe20009000f00 */
[----:B------:R-:W-:Y:S01]  /*9f100*/  UMOV UR50, UR12 ;  /* 0x0000000c00327c82 */ /* 0x000fe20008000000 */
[----:B------:R-:W1:Y:S01]  /*9f110*/  LDCU.64 UR12, c[0x0][0x398] ;  /* 0x00007300ff0c77ac */ /* 0x000e620008000a00 */
[----:B------:R-:W-:Y:S01]  /*9f120*/  ISETP.LT.AND P1, PT, R0, UR8, !P1 ;  /* 0x0000000800007c0c */ /* 0x000fe2000cf21270 */
[----:B------:R-:W-:Y:S01]  /*9f130*/  VIADD R52, R59, 0x10 ;  /* 0x000000103b347836 */ /* 0x000fe20000000000 */
[----:B0-----:R-:W-:Y:S01]  /*9f140*/  UMOV UR8, UR17 ;  /* 0x0000001100087c82 */ /* 0x001fe20008000000 */
[----:B------:R-:W-:Y:S01]  /*9f150*/  UMOV UR52, UR16 ;  /* 0x0000001000347c82 */ /* 0x000fe20008000000 */
[----:B------:R-:W0:Y:S02]  /*9f160*/  LDCU.64 UR16, c[0x0][0x398] ;  /* 0x00007300ff1077ac */ /* 0x000e240008000a00 */
[----:B------:R-:W-:Y:S01]  /*9f170*/  ISETP.GE.AND P0, PT, R52, UR6, PT ;  /* 0x0000000634007c0c */ /* 0x000fe2000bf06270 */
[----:B-1----:R-:W-:Y:S01]  /*9f180*/  UMOV UR5, UR12 ;  /* 0x0000000c00057c82 */ /* 0x002fe20008000000 */
[----:B0-----:R-:W-:-:S02]  /*9f190*/  UMOV UR60, UR17 ;  /* 0x00000011003c7c82 */ /* 0x001fc40008000000 */
[----:B------:R-:W-:Y:S01]  /*9f1a0*/  ISETP.LT.AND P5, PT, R11, UR5, !P0 ;  /* 0x000000050b007c0c */ /* 0x000fe2000c7a1270 */
[----:B------:R-:W-:Y:S01]  /*9f1b0*/  UMOV UR5, UR16 ;  /* 0x0000001000057c82 */ /* 0x000fe20008000000 */
[----:B------:R-:W0:Y:S01]  /*9f1c0*/  LDCU.64 UR16, c[0x0][0x398] ;  /* 0x00007300ff1077ac */ /* 0x000e220008000a00 */
[----:B------:R-:W-:Y:S01]  /*9f1d0*/  IMAD.WIDE R46, R50, 0x2, R38 ;  /* 0x00000002322e7825 */ /* 0x000fe200078e0226 */
[----:B------:R-:W-:-:S03]  /*9f1e0*/  ISETP.LT.AND P4, PT, R36, UR73, !P0 ;  /* 0x0000004924007c0c */ /* 0x000fc6000c781270 */
[----:B------:R-:W-:Y:S01]  /*9f1f0*/  VIADD R37, R50, UR74 ;  /* 0x0000004a32257c36 */ /* 0x000fe20008000000 */
[----:B------:R1:W-:Y:S01]  /*9f200*/  @P1 STG.E.U16 desc[UR66][R46.64], R53 ;  /* 0x000000352e001986 */ /* 0x0003e2000c101542 */
[----:B------:R-:W-:Y:S01]  /*9f210*/  MOV.SPILL R58, UR50 ;  /* 0x00000032003a7c02 */ /* 0x000fe20009000f00 */
[----:B------:R-:W3:Y:S01]  /*9f220*/  LDCU UR6, c[0x0][0x398] ;  /* 0x00007300ff0677ac */ /* 0x000ee20008000800 */
[----:B------:R-:W-:Y:S01]  /*9f230*/  ISETP.LT.AND P2, PT, R11, UR7, !P3 ;  /* 0x000000070b007c0c */ /* 0x000fe2000df41270 */
[----:B------:R-:W-:Y:S01]  /*9f240*/  UMOV UR54, UR13 ;  /* 0x0000000d00367c82 */ /* 0x000fe20008000000 */
[----:B------:R-:W4:Y:S01]  /*9f250*/  LDCU UR12, c[0x0][0x3b8] ;  /* 0x00007700ff0c77ac */ /* 0x000f220008000800 */
[----:B0-----:R-:W-:Y:S01]  /*9f260*/  UMOV UR10, UR16 ;  /* 0x00000010000a7c82 */ /* 0x001fe20008000000 */
[----:B------:R-:W-:Y:S01]  /*9f270*/  UMOV UR9, UR17 ;  /* 0x0000001100097c82 */ /* 0x000fe20008000000 */
[----:B------:R-:W0:Y:S01]  /*9f280*/  LDCU.64 UR16, c[0x0][0x398] ;  /* 0x00007300ff1077ac */ /* 0x000e220008000a00 */
[----:B------:R-:W-:Y:S01]  /*9f290*/  ISETP.LT.AND P1, PT, R3, UR77, !P0 ;  /* 0x0000004d03007c0c */ /* 0x000fe2000c721270 */
[----:B------:R-:W-:Y:S01]  /*9f2a0*/  IMAD.WIDE R48, R37, 0x2, R44 ;  /* 0x0000000225307825 */ /* 0x000fe200078e022c */
[----:B------:R-:W-:Y:S01]  /*9f2b0*/  PRMT R52, R54, 0x7632, R52 ;  /* 0x0000763236347816 */ /* 0x000fe20000000034 */
[----:B0-----:R-:W-:-:S02]  /*9f2c0*/  UMOV UR50, UR16 ;  /* 0x0000001000327c82 */ /* 0x001fc40008000000 */
[C---:B------:R-:W-:Y:S01]  /*9f2d0*/  IMAD.WIDE R50, R37.reuse, 0x2, R42 ;  /* 0x0000000225327825 */ /* 0x040fe200078e022a */
[----:B------:R-:W-:Y:S01]  /*9f2e0*/  MOV.SPILL R6, UR50 ;  /* 0x0000003200067c02 */ /* 0x000fe20009000f00 */
[----:B------:R-:W0:Y:S02]  /*9f2f0*/  LDCU.64 UR72, c[0x0][0x398] ;  /* 0x00007300ff4877ac */ /* 0x000e240008000a00 */
[----:B-1----:R-:W-:Y:S01]  /*9f300*/  IMAD.WIDE R46, R37, 0x2, R40 ;  /* 0x00000002252e7825 */ /* 0x002fe200078e0228 */
[----:B------:R-:W-:Y:S01]  /*9f310*/  @P5 STG.E.U16 desc[UR66][R48.64], R54 ;  /* 0x0000003630005986 */ /* 0x000fe2000c101542 */
[----:B------:R-:W-:Y:S01]  /*9f320*/  MOV.SPILL R27, UR9 ;  /* 0x00000009001b7c02 */ /* 0x000fe20009000f00 */
[----:B------:R-:W1:Y:S02]  /*9f330*/  LDCU.64 UR76, c[0x0][0x398] ;  /* 0x00007300ff4c77ac */ /* 0x000e640008000a00 */
[----:B------:R2:W-:Y:S04]  /*9f340*/  @P4 STG.E.U16 desc[UR66][R50.64], R52 ;  /* 0x0000003432004986 */ /* 0x0005e8000c101542 */
[----:B------:R-:W-:Y:S01]  /*9f350*/  STL [R1+0x260], R6 ;  /* 0x0002600601007387 */ /* 0x000fe20000100800 */
[----:B--2---:R-:W-:-:S03]  /*9f360*/  PRMT R51, R55, 0x7632, R51 ;  /* 0x0000763237337816 */ /* 0x004fc60000000033 */
[----:B------:R2:W-:Y:S04]  /*9f370*/  @P1 STG.E.U16 desc[UR66][R46.64], R55 ;  /* 0x000000372e001986 */ /* 0x0005e8000c101542 */
[----:B--2---:R-:W2:Y:S04]  /*9f380*/  LDL.LU R55, [R1+0x254] ;  /* 0x0002540001377983 */ /* 0x004ea80000300800 */
[----:B------:R-:W4:Y:S04]  /*9f390*/  LDL.LU R54, [R1+0x244] ;  /* 0x0002440001367983 */ /* 0x000f280000300800 */
[----:B------:R-:W4:Y:S04]  /*9f3a0*/  LDL.LU R25, [R1+0x234] ;  /* 0x0002340001197983 */ /* 0x000f280000300800 */
[----:B------:R-:W4:Y:S01]  /*9f3b0*/  LDL.LU R7, [R1+0x224] ;  /* 0x0002240001077983 */ /* 0x000f220000300800 */
[----:B------:R-:W-:Y:S01]  /*9f3c0*/  ISETP.LT.AND P5, PT, R0, UR11, !P0 ;  /* 0x0000000b00007c0c */ /* 0x000fe2000c7a1270 */
[----:B------:R-:W0:Y:S01]  /*9f3d0*/  LDCU UR11, c[0x0][0x3b8] ;  /* 0x00007700ff0b77ac */ /* 0x000e220008000800 */
[----:B------:R-:W-:Y:S01]  /*9f3e0*/  VIADD R50, R59, 0x13 ;  /* 0x000000133b327836 */ /* 0x000fe20000000000 */
[----:B------:R-:W-:Y:S01]  /*9f3f0*/  UMOV UR9, UR17 ;  /* 0x0000001100097c82 */ /* 0x000fe20008000000 */
[----:B------:R-:W1:Y:S03]  /*9f400*/  LDCU.64 UR16, c[0x0][0x398] ;  /* 0x00007300ff1077ac */ /* 0x000e660008000a00 */
[----:B------:R-:W-:Y:S01]  /*9f410*/  ISETP.GE.AND P4, PT, R50, UR8, PT ;  /* 0x0000000832007c0c */ /* 0x000fe2000bf86270 */
[C---:B------:R-:W-:Y:S01]  /*9f420*/  IMAD.WIDE R48, R37.reuse, 0x2, R38 ;  /* 0x0000000225307825 */ /* 0x040fe200078e0226 */
[----:B------:R-:W-:Y:S01]  /*9f430*/  ISETP.LT.AND P0, PT, R36, UR75, !P3 ;  /* 0x0000004b24007c0c */ /* 0x000fe2000df01270 */
[----:B------:R-:W2:Y:S02]  /*9f440*/  LDCU UR8, c[0x0][0x398] ;  /* 0x00007300ff0877ac */ /* 0x000ea40008000800 */
[----:B0-----:R-:W-:Y:S01]  /*9f450*/  VIADD R50, R37, UR11 ;  /* 0x0000000b25327c36 */ /* 0x001fe20008000000 */
[----:B------:R-:W0:Y:S01]  /*9f460*/  LDCU UR11, c[0x0][0x398] ;  /* 0x00007300ff0b77ac */ /* 0x000e220008000800 */
[----:B------:R3:W-:Y:S02]  /*9f470*/  @P5 STG.E.U16 desc[UR66][R48.64], R51 ;  /* 0x0000003330005986 */ /* 0x0007e4000c101542 */
[C---:B------:R-:W-:Y:S01]  /*9f480*/  IMAD.WIDE R46, R50.reuse, 0x2, R44 ;  /* 0x00000002322e7825 */ /* 0x040fe200078e022c */
[----:B-1----:R-:W-:Y:S01]  /*9f490*/  UMOV UR7, UR16 ;  /* 0x0000001000077c82 */ /* 0x002fe20008000000 */
[----:B------:R-:W-:Y:S01]  /*9f4a0*/  UMOV UR62, UR17 ;  /* 0x00000011003e7c82 */ /* 0x000fe20008000000 */
[----:B------:R-:W1:Y:S01]  /*9f4b0*/  LDCU.64 UR16, c[0x0][0x398] ;  /* 0x00007300ff1077ac */ /* 0x000e620008000a00 */
[----:B------:R-:W-:Y:S01]  /*9f4c0*/  VIADD R37, R59, 0x14 ;  /* 0x000000143b257836 */ /* 0x000fe20000000000 */
[----:B------:R0:W-:Y:S01]  /*9f4d0*/  @P2 STG.E.U16 desc[UR66][R46.64], R61 ;  /* 0x0000003d2e002986 */ /* 0x0001e2000c101542 */
[----:B------:R-:W-:Y:S01]  /*9f4e0*/  MOV.SPILL R57, UR54 ;  /* 0x0000003600397c02 */ /* 0x000fe20009000f00 */
[----:B------:R-:W1:Y:S01]  /*9f4f0*/  LDCU.64 UR74, c[0x0][0x398] ;  /* 0x00007300ff4a77ac */ /* 0x000e620008000a00 */
[----:B---3--:R-:W-:Y:S01]  /*9f500*/  IMAD.WIDE R48, R50, 0x2, R42 ;  /* 0x0000000232307825 */ /* 0x008fe200078e022a */
[----:B------:R-:W-:-:S02]  /*9f510*/  PRMT R51, R61, 0x7632, R51 ;  /* 0x000076323d337816 */ /* 0x000fc40000000033 */
[----:B0-----:R-:W-:Y:S02]  /*9f520*/  ISETP.LT.AND P5, PT, R3, UR11, !P3 ;  /* 0x0000000b03007c0c */ /* 0x001fe4000dfa1270 */
[----:B------:R-:W-:Y:S01]  /*9f530*/  ISETP.LT.AND P3, PT, R0, UR5, !P3 ;  /* 0x0000000500007c0c */ /* 0x000fe2000df61270 */
[----:B------:R0:W-:Y:S01]  /*9f540*/  @P0 STG.E.U16 desc[UR66][R48.64], R51 ;  /* 0x0000003330000986 */ /* 0x0001e2000c101542 */
[----:B------:R-:W-:Y:S01]  /*9f550*/  IMAD.WIDE R46, R50, 0x2, R40 ;  /* 0x00000002322e7825 */ /* 0x000fe200078e0228 */
[----:B------:R-:W-:Y:S02]  /*9f560*/  ISETP.GE.AND P1, PT, R37, UR9, PT ;  /* 0x0000000925007c0c */ /* 0x000fe4000bf26270 */
[----:B------:R-:W-:Y:S01]  /*9f570*/  ISETP.LT.AND P2, PT, R0, UR10, !P6 ;  /* 0x0000000a00007c0c */ /* 0x000fe2000f741270 */
[C---:B------:R-:W-:Y:S01]  /*9f580*/  VIADD R37, R50.reuse, UR4 ;  /* 0x0000000432257c36 */ /* 0x040fe20008000000 */
[----:B------:R-:W-:Y:S01]  /*9f590*/  ISETP.LT.AND P0, PT, R11, UR7, !P6 ;  /* 0x000000070b007c0c */ /* 0x000fe2000f701270 */
[----:B-1----:R-:W-:Y:S01]  /*9f5a0*/  UMOV UR13, UR16 ;  /* 0x00000010000d7c82 */ /* 0x002fe20008000000 */
[----:B------:R-:W-:Y:S01]  /*9f5b0*/  UMOV UR11, UR17 ;  /* 0x00000011000b7c82 */ /* 0x000fe20008000000 */
[----:B------:R-:W1:Y:S01]  /*9f5c0*/  LDCU.64 UR16, c[0x0][0x398] ;  /* 0x00007300ff1077ac */ /* 0x000e620008000a00 */
[----:B0-----:R-:W-:Y:S01]  /*9f5d0*/  IMAD.WIDE R48, R50, 0x2, R38 ;  /* 0x0000000232307825 */ /* 0x001fe200078e0226 */
[----:B------:R-:W-:Y:S01]  /*9f5e0*/  PRMT R50, R60, 0x7632, R50 ;  /* 0x000076323c327816 */ /* 0x000fe20000000032 */
[----:B------:R-:W-:Y:S01]  /*9f5f0*/  @P5 STG.E.U16 desc[UR66][R46.64], R60 ;  /* 0x0000003c2e005986 */ /* 0x000fe2000c101542 */
[----:B------:R-:W-:Y:S01]  /*9f600*/  ISETP.LT.AND P5, PT, R36, UR6, !P6 ;  /* 0x0000000624007c0c */ /* 0x000fe2000f7a1270 */
[----:B------:R-:W0:Y:S01]  /*9f610*/  LDCU UR5, c[0x0][0x398] ;  /* 0x00007300ff0577ac */ /* 0x000e220008000800 */
[----:B------:R-:W-:Y:S01]  /*9f620*/  ISETP.LT.AND P6, PT, R3, UR14, !P6 ;  /* 0x0000000e03007c0c */ /* 0x000fe2000f7c1270 */
[----:B------:R3:W-:Y:S01]  /*9f630*/  @P3 STG.E.U16 desc[UR66][R48.64], R50 ;  /* 0x0000003230003986 */ /* 0x0007e2000c101542 */
[----:B------:R-:W0:Y:S01]  /*9f640*/  LDCU UR10, c[0x0][0x398] ;  /* 0x00007300ff0a77ac */ /* 0x000e220008000800 */
[----:B------:R-:W0:Y:S01]  /*9f650*/  LDCU UR6, c[0x0][0x398] ;  /* 0x00007300ff0677ac */ /* 0x000e220008000800 */
[----:B---3--:R-:W-:-:S04]  /*9f660*/  IMAD.WIDE R48, R37, 0x2, R44 ;  /* 0x0000000225307825 */ /* 0x008fc800078e022c */
[----:B------:R-:W-:Y:S01]  /*9f670*/  IMAD.WIDE R46, R37, 0x2, R42 ;  /* 0x00000002252e7825 */ /* 0x000fe200078e022a */
[----:B-1----:R-:W-:Y:S01]  /*9f680*/  UMOV UR4, UR16 ;  /* 0x0000001000047c82 */ /* 0x002fe20008000000 */
[----:B------:R-:W-:Y:S01]  /*9f690*/  UMOV UR7, UR17 ;  /* 0x0000001100077c82 */ /* 0x000fe20008000000 */
[----:B------:R-:W1:Y:S01]  /*9f6a0*/  LDCU.64 UR16, c[0x0][0x398] ;  /* 0x00007300ff1077ac */ /* 0x000e620008000a00 */
[----:B------:R-:W-:Y:S01]  /*9f6b0*/  ISETP.LT.AND P3, PT, R0, UR13, !P4 ;  /* 0x0000000d00007c0c */ /* 0x000fe2000e761270 */
[----:B-1----:R-:W-:Y:S02]  /*9f6c0*/  UMOV UR15, UR17 ;  /* 0x00000011000f7c82 */ /* 0x002fe40008000000 */
[----:B------:R-:W-:Y:S02]  /*9f6d0*/  MOV.SPILL R60, UR15 ;  /* 0x0000000f003c7c02 */ /* 0x000fe40009000f00 */
[----:B------:R-:W1:Y:S01]  /*9f6e0*/  LDCU.64 UR14, c[0x0][0x398] ;  /* 0x00007300ff0e77ac */ /* 0x000e620008000a00 */
[----:B------:R-:W-:Y:S01]  /*9f6f0*/  MOV.SPILL R61, UR7 ;  /* 0x00000007003d7c02 */ /* 0x000fe20009000f00 */
[----:B-1----:R-:W-:Y:S01]  /*9f700*/  UMOV UR7, UR15 ;  /* 0x0000000f00077c82 */ /* 0x002fe20008000000 */
[----:B--2---:R-:W-:Y:S01]  /*9f710*/  PRMT R50, R55, 0x7632, R50 ;  /* 0x0000763237327816 */ /* 0x004fe20000000032 */
[----:B------:R1:W-:Y:S01]  /*9f720*/  @P0 STG.E.U16 desc[UR66][R48.64], R55 ;  /* 0x0000003730000986 */ /* 0x0003e2000c101542 */
[----:B----4-:R-:W-:-:S03]  /*9f730*/  PRMT R51, R54, 0x7632, R51 ;  /* 0x0000763236337816 */ /* 0x010fc60000000033 */
[----:B------:R-:W-:Y:S01]  /*9f740*/  @P5 STG.E.U16 desc[UR66][R46.64], R50 ;  /* 0x000000322e005986 */ /* 0x000fe2000c101542 */
[----:B-1----:R-:W-:-:S05]  /*9f750*/  IMAD.WIDE R48, R37, 0x2, R40 ;  /* 0x0000000225307825 */ /* 0x002fca00078e0228 */
[----:B------:R1:W-:Y:S04]  /*9f760*/  @P6 STG.E.U16 desc[UR66][R48.64], R54 ;  /* 0x0000003630006986 */ /* 0x0003e8000c101542 */
[----:B-1----:R-:W2:Y:S01]  /*9f770*/  LDL.LU R54, [R1+0x258] ;  /* 0x0002580001367983 */ /* 0x002ea20000300800 */
[----:B------:R-:W-:Y:S01]  /*9f780*/  ISETP.LT.AND P5, PT, R11, UR4, !P4 ;  /* 0x000000040b007c0c */ /* 0x000fe2000e7a1270 */
[----:B------:R-:W-:Y:S01]  /*9f790*/  VIADD R50, R37, UR12 ;  /* 0x0000000c25327c36 */ /* 0x000fe20008000000 */
[----:B------:R-:W-:Y:S01]  /*9f7a0*/  ISETP.LT.AND P0, PT, R3, UR8, !P4 ;  /* 0x0000000803007c0c */ /* 0x000fe2000e701270 */
[----:B------:R-:W-:Y:S01]  /*9f7b0*/  IMAD.WIDE R46, R37, 0x2, R38 ;  /* 0x00000002252e7825 */ /* 0x000fe200078e0226 */
[----:B------:R-:W1:Y:S03]  /*9f7c0*/  LDCU.64 UR12, c[0x0][0x398] ;  /* 0x00007300ff0c77ac */ /* 0x000e660008000a00 */
[----:B------:R-:W-:Y:S01]  /*9f7d0*/  IMAD.WIDE R48, R50, 0x2, R44 ;  /* 0x0000000232307825 */ /* 0x000fe200078e022c */
[----:B------:R-:W-:Y:S01]  /*9f7e0*/  @P2 STG.E.U16 desc[UR66][R46.64], R51 ;  /* 0x000000332e002986 */ /* 0x000fe2000c101542 */
[----:B------:R-:W-:Y:S01]  /*9f7f0*/  PRMT R37, R25, 0x7632, R37 ;  /* 0x0000763219257816 */ /* 0x000fe20000000025 */
[----:B------:R-:W-:Y:S01]  /*9f800*/  UMOV UR54, UR14 ;  /* 0x0000000e00367c82 */ /* 0x000fe20008000000 */
[----:B0-----:R-:W-:Y:S01]  /*9f810*/  ISETP.LT.AND P4, PT, R36, UR5, !P4 ;  /* 0x0000000524007c0c */ /* 0x001fe2000e781270 */
[----:B------:R-:W0:Y:S01]  /*9f820*/  LDCU UR5, c[0x0][0x3b8] ;  /* 0x00007700ff0577ac */ /* 0x000e220008000800 */
[----:B------:R3:W-:Y:S01]  /*9f830*/  @P5 STG.E.U16 desc[UR66][R48.64], R25 ;  /* 0x0000001930005986 */ /* 0x0007e2000c101542 */
[----:B------:R-:W4:Y:S01]  /*9f840*/  LDCU.64 UR14, c[0x0][0x398] ;  /* 0x00007300ff0e77ac */ /* 0x000f220008000a00 */
[----:B------:R-:W-:Y:S01]  /*9f850*/  MOV.SPILL R19, UR11 ;  /* 0x0000000b00137c02 */ /* 0x000fe20009000f00 */
[----:B------:R-:W-:Y:S01]  /*9f860*/  UMOV UR9, UR16 ;  /* 0x0000001000097c82 */ /* 0x000fe20008000000 */
[----:B------:R-:W-:Y:S01]  /*9f870*/  MOV.SPILL R21, UR52 ;  /* 0x0000003400157c02 */ /* 0x000fe20009000f00 */
[----:B------:R-:W0:Y:S01]  /*9f880*/  LDCU UR8, c[0x0][0x398] ;  /* 0x00007300ff0877ac */ /* 0x000e220008000800 */
[----:B---3--:R-:W3:Y:S01]  /*9f890*/  LDL.LU R25, [R1+0x248] ;  /* 0x0002480001197983 */ /* 0x008ee20000300800 */
[----:B------:R-:W-:-:S04]  /*9f8a0*/  IMAD.WIDE R46, R50, 0x2, R42 ;  /* 0x00000002322e7825 */ /* 0x000fc800078e022a */
[----:B------:R-:W-:Y:S02]  /*9f8b0*/  VIADD R51, R59, 0x15 ;  /* 0x000000153b337836 */ /* 0x000fe40000000000 */
[----:B------:R-:W-:Y:S01]  /*9f8c0*/  IMAD.WIDE R48, R50, 0x2, R40 ;  /* 0x0000000232307825 */ /* 0x000fe200078e0228 */
[----:B------:R-:W-:Y:S02]  /*9f8d0*/  @P4 STG.E.U16 desc[UR66][R46.64], R37 ;  /* 0x000000252e004986 */ /* 0x000fe4000c101542 */
[----:B------:R-:W-:Y:S02]  /*9f8e0*/  ISETP.GE.AND P4, PT, R51, UR7, PT ;  /* 0x0000000733007c0c */ /* 0x000fe4000bf86270 */
[----:B------:R0:W-:Y:S01]  /*9f8f0*/  @P0 STG.E.U16 desc[UR66][R48.64], R7 ;  /* 0x0000000730000986 */ /* 0x0001e2000c101542 */
[----:B------:R-:W-:-:S03]  /*9f900*/  PRMT R51, R7, 0x7632, R51 ;  /* 0x0000763207337816 */ /* 0x000fc60000000033 */
[----:B0-----:R-:W3:Y:S01]  /*9f910*/  LDL.LU R7, [R1+0x238] ;  /* 0x0002380001077983 */ /* 0x001ee20000300800 */
[----:B------:R-:W-:Y:S01]  /*9f920*/  ISETP.LT.AND P2, PT, R3, UR10, !P1 ;  /* 0x0000000a03007c0c */ /* 0x000fe2000cf41270 */
[----:B-1----:R-:W-:Y:S01]  /*9f930*/  UMOV UR4, UR12 ;  /* 0x0000000c00047c82 */ /* 0x002fe20008000000 */
[----:B------:R-:W0:Y:S01]  /*9f940*/  LDCU.64 UR10, c[0x0][0x398] ;  /* 0x00007300ff0a77ac */ /* 0x000e220008000a00 */
[----:B------:R-:W-:Y:S02]  /*9f950*/  ISETP.LT.AND P6, PT, R0, UR9, !P1 ;  /* 0x0000000900007c0c */ /* 0x000fe4000cfc1270 */
[----:B------:R-:W-:Y:S02]  /*9f960*/  ISETP.LT.AND P5, PT, R36, UR6, !P1 ;  /* 0x0000000624007c0c */ /* 0x000fe4000cfa1270 */
[----:B------:R-:W-:Y:S01]  /*9f970*/  ISETP.LT.AND P1, PT, R11, UR4, !P1 ;  /* 0x000000040b007c0c */ /* 0x000fe2000cf21270 */
[C---:B------:R-:W-:Y:S01]  /*9f980*/  IMAD.WIDE R48, R50.reuse, 0x2, R38 ;  /* 0x0000000232307825 */ /* 0x040fe200078e0226 */
[----:B------:R-:W-:Y:S01]  /*9f990*/  IADD3 R37, PT, PT, R50, UR5, RZ ;  /* 0x0000000532257c10 */ /* 0x000fe2000fffe0ff */
[----:B----4-:R-:W-:-:S02]  /*9f9a0*/  UMOV UR6, UR15 ;  /* 0x0000000f00067c82 */ /* 0x010fc40008000000 */
[----:B------:R-:W-:Y:S01]  /*9f9b0*/  VIADD R50, R59, 0x16 ;  /* 0x000000163b327836 */ /* 0x000fe20000000000 */
[----:B------:R1:W-:Y:S01]  /*9f9c0*/  @P3 STG.E.U16 desc[UR66][R48.64], R51 ;  /* 0x0000003330003986 */ /* 0x0003e2000c101542 */
[----:B------:R-:W-:-:S03]  /*9f9d0*/  IMAD.WIDE R46, R37, 0x2, R44 ;  /* 0x00000002252e7825 */ /* 0x000fc600078e022c */
[----:B------:R-:W-:Y:S01]  /*9f9e0*/  ISETP.GE.AND P3, PT, R50, UR6, PT ;  /* 0x0000000632007c0c */ /* 0x000fe2000bf66270 */
[----:B------:R-:W4:Y:S01]  /*9f9f0*/  LDCU.64 UR6, c[0x0][0x398] ;  /* 0x00007300ff0677ac */ /* 0x000f220008000a00 */
[----:B0-----:R-:W-:Y:S01]  /*9fa00*/  UMOV UR4, UR10 ;  /* 0x0000000a00047c82 */ /* 0x001fe20008000000 */
[----:B------:R-:W-:Y:S01]  /*9fa10*/  UMOV UR17, UR11 ;  /* 0x0000000b00117c82 */ /* 0x000fe20008000000 */
[----:B------:R-:W0:Y:S01]  /*9fa20*/  LDCU.64 UR10, c[0x0][0x398] ;  /* 0x00007300ff0a77ac */ /* 0x000e220008000a00 */
[----:B-1----:R-:W-:Y:S01]  /*9fa30*/  IMAD.WIDE R48, R37, 0x2, R42 ;  /* 0x0000000225307825 */ /* 0x002fe200078e022a */
[----:B----4-:R-:W-:Y:S01]  /*9fa40*/  UMOV UR52, UR6 ;  /* 0x0000000600347c82 */ /* 0x010fe20008000000 */
[----:B0-----:R-:W-:Y:S01]  /*9fa50*/  UMOV UR5, UR11 ;  /* 0x0000000b00057c82 */ /* 0x001fe20008000000 */
[----:B------:R-:W-:Y:S02]  /*9fa60*/  MOV.SPILL R20, UR60 ;  /* 0x0000003c00147c02 */ /* 0x000fe40009000f00 */
[----:B--2---:R-:W-:Y:S01]  /*9fa70*/  PRMT R50, R54, 0x7632, R50 ;  /* 0x0000763236327816 */ /* 0x004fe20000000032 */
[----:B------:R0:W-:Y:S04]  /*9fa80*/  @P1 STG.E.U16 desc[UR66][R46.64], R54 ;  /* 0x000000362e001986 */ /* 0x0001e8000c101542 */
[----:B0-----:R-:W2:Y:S01]  /*9fa90*/  LDL.LU R54, [R1+0x228] ;  /* 0x0002280001367983 */ /* 0x001ea20000300800 */
[----:B------:R-:W-:Y:S01]  /*9faa0*/  ISETP.LT.AND P1, PT, R11, UR4, !P4 ;  /* 0x000000040b007c0c */ /* 0x000fe2000e721270 */
[----:B------:R-:W-:Y:S01]  /*9fab0*/  UMOV UR4, UR7 ;  /* 0x0000000700047c82 */ /* 0x000fe20008000000 */
[----:B------:R-:W0:Y:S01]  /*9fac0*/  LDCU.64 UR6, c[0x0][0x398] ;  /* 0x00007300ff0677ac */ /* 0x000e220008000a00 */
[----:B------:R-:W4:Y:S01]  /*9fad0*/  LDL.LU R6, [R1+0x25c] ;  /* 0x00025c0001067983 */ /* 0x000f220000300800 */
[----:B------:R-:W-:-:S03]  /*9fae0*/  VIADD R46, R59, 0x17 ;  /* 0x000000173b2e7836 */ /* 0x000fc60000000000 */
[----:B------:R1:W-:Y:S02]  /*9faf0*/  @P5 STG.E.U16 desc[UR66][R48.64], R50 ;  /* 0x0000003230005986 */ /* 0x0003e4000c101542 */
[----:B------:R-:W-:Y:S01]  /*9fb00*/  ISETP.GE.AND P5, PT, R46, UR5, PT ;  /* 0x000000052e007c0c */ /* 0x000fe2000bfa6270 */
[----:B------:R-:W3:Y:S01]  /*9fb10*/  LDCU UR5, c[0x0][0x3b8] ;  /* 0x00007700ff0577ac */ /* 0x000ee20008000800 */
[----:B------:R-:W-:-:S04]  /*9fb20*/  IMAD.WIDE R46, R37, 0x2, R40 ;  /* 0x00000002252e7825 */ /* 0x000fc800078e0228 */
[----:B-1----:R-:W-:Y:S01]  /*9fb30*/  VIADD R48, R59, 0x18 ;  /* 0x000000183b307836 */ /* 0x002fe20000000000 */
[----:B---3--:R1:W-:Y:S01]  /*9fb40*/  @P2 STG.E.U16 desc[UR66][R46.64], R25 ;  /* 0x000000192e002986 */ /* 0x0083e2000c101542 */
[----:B0-----:R-:W-:-:S03]  /*9fb50*/  UMOV UR60, UR6 ;  /* 0x00000006003c7c82 */ /* 0x001fc60008000000 */
[----:B------:R-:W-:Y:S01]  /*9fb60*/  ISETP.GE.AND P2, PT, R48, UR4, PT ;  /* 0x0000000430007c0c */ /* 0x000fe2000bf46270 */
[----:B------:R-:W-:Y:S01]  /*9fb70*/  UMOV UR4, UR7 ;  /* 0x0000000700047c82 */ /* 0x000fe20008000000 */
[----:B------:R-:W0:Y:S01]  /*9fb80*/  LDCU.64 UR6, c[0x0][0x398] ;  /* 0x00007300ff0677ac */ /* 0x000e220008000a00 */
[----:B------:R-:W-:Y:S01]  /*9fb90*/  PRMT R51, R25, 0x7632, R51 ;  /* 0x0000763219337816 */ /* 0x000fe20000000033 */
[C---:B------:R-:W-:Y:S01]  /*9fba0*/  VIADD R50, R37.reuse, UR5 ;  /* 0x0000000525327c36 */ /* 0x040fe20008000000 */
[----:B------:R-:W3:Y:S01]  /*9fbb0*/  LDCU UR5, c[0x0][0x398] ;  /* 0x00007300ff0577ac */ /* 0x000ee20008000800 */
[----:B-1----:R-:W-:-:S04]  /*9fbc0*/  IMAD.WIDE R46, R37, 0x2, R38 ;  /* 0x00000002252e7825 */ /* 0x002fc800078e0226 */
[----:B------:R-:W-:Y:S01]  /*9fbd0*/  VIADD R37, R59, 0x19 ;  /* 0x000000193b257836 */ /* 0x000fe20000000000 */
[----:B------:R-:W-:Y:S01]  /*9fbe0*/  @P6 STG.E.U16 desc[UR66][R46.64], R51 ;  /* 0x000000332e006986 */ /* 0x000fe2000c101542 */
[----:B------:R-:W-:-:S03]  /*9fbf0*/  IMAD.WIDE R48, R50, 0x2, R44 ;  /* 0x0000000232307825 */ /* 0x000fc600078e022c */
[----:B------:R-:W-:Y:S01]  /*9fc00*/  ISETP.GE.AND P6, PT, R37, UR4, PT ;  /* 0x0000000425007c0c */ /* 0x000fe2000bfc6270 */
[----:B------:R-:W-:Y:S01]  /*9fc10*/  VIADD R37, R59, 0x1a ;  /* 0x0000001a3b257836 */ /* 0x000fe20000000000 */
[----:B------:R1:W-:Y:S01]  /*9fc20*/  @P1 STG.E.U16 desc[UR66][R48.64], R7 ;  /* 0x0000000730001986 */ /* 0x0003e2000c101542 */
[----:B0-----:R-:W-:-:S03]  /*9fc30*/  UMOV UR4, UR7 ;  /* 0x0000000700047c82 */ /* 0x001fc60008000000 */
[----:B------:R-:W-:Y:S02]  /*9fc40*/  ISETP.GE.AND P1, PT, R37, UR4, PT ;  /* 0x0000000425007c0c */ /* 0x000fe4000bf26270 */
[----:B------:R-:W-:Y:S02]  /*9fc50*/  PRMT R37, R7, 0x7632, R37 ;  /* 0x0000763207257816 */ /* 0x000fe40000000025 */
[----:B-1----:R-:W4:Y:S04]  /*9fc60*/  LDL.LU R7, [R1+0x24c] ;  /* 0x00024c0001077983 */ /* 0x002f280000300800 */
[----:B------:R-:W4:Y:S01]  /*9fc70*/  LDL.LU R25, [R1+0x23c] ;  /* 0x00023c0001197983 */ /* 0x000f220000300800 */
[----:B------:R-:W-:Y:S01]  /*9fc80*/  UMOV UR9, UR6 ;  /* 0x0000000600097c82 */ /* 0x000fe20008000000 */
[----:B------:R-:W0:Y:S01]  /*9fc90*/  LDCU.64 UR6, c[0x0][0x398] ;  /* 0x00007300ff0677ac */ /* 0x000e220008000a00 */
[----:B------:R-:W-:Y:S01]  /*9fca0*/  ISETP.LT.AND P0, PT, R36, UR8, !P4 ;  /* 0x0000000824007c0c */ /* 0x000fe2000e701270 */
[----:B------:R-:W-:Y:S01]  /*9fcb0*/  IMAD.WIDE R46, R50, 0x2, R42 ;  /* 0x00000002322e7825 */ /* 0x000fe200078e022a */
[----:B0-----:R-:W-:Y:S01]  /*9fcc0*/  UMOV UR4, UR6 ;  /* 0x0000000600047c82 */ /* 0x001fe20008000000 */
[----:B------:R-:W-:Y:S01]  /*9fcd0*/  UMOV UR21, UR7 ;  /* 0x0000000700157c82 */ /* 0x000fe20008000000 */
[----:B------:R-:W0:Y:S09]  /*9fce0*/  LDCU.64 UR6, c[0x0][0x398] ;  /* 0x00007300ff0677ac */ /* 0x000e320008000a00 */
[----:B------:R1:W-:Y:S01]  /*9fcf0*/  @P0 STG.E.U16 desc[UR66][R46.64], R37 ;  /* 0x000000252e000986 */ /* 0x0003e2000c101542 */
[----:B---3--:R-:W-:Y:S01]  /*9fd00*/  ISETP.LT.AND P0, PT, R3, UR5, !P4 ;  /* 0x0000000503007c0c */ /* 0x008fe2000e701270 */
[----:B------:R-:W3:Y:S01]  /*9fd10*/  LDCU UR5, c[0x0][0x3b8] ;  /* 0x00007700ff0577ac */ /* 0x000ee20008000800 */
[----:B------:R-:W-:Y:S01]  /*9fd20*/  ISETP.LT.AND P4, PT, R0, UR4, !P4 ;  /* 0x0000000400007c0c */ /* 0x000fe2000e781270 */
[----:B-1----:R-:W-:Y:S01]  /*9fd30*/  IMAD.WIDE R46, R50, 0x2, R40 ;  /* 0x00000002322e7825 */ /* 0x002fe200078e0228 */
[----:B0-----:R-:W-:-:S03]  /*9fd40*/  UMOV UR4, UR6 ;  /* 0x0000000600047c82 */ /* 0x001fc60008000000 */
[----:B---3--:R-:W-:Y:S01]  /*9fd50*/  VIADD R37, R50, UR5 ;  /* 0x0000000532257c36 */ /* 0x008fe20008000000 */
[----:B------:R-:W0:Y:S01]  /*9fd60*/  LDCU UR5, c[0x0][0x398] ;  /* 0x00007300ff0577ac */ /* 0x000e220008000800 */
[----:B------:R-:W-:Y:S01]  /*9fd70*/  UMOV UR19, UR7 ;  /* 0x0000000700137c82 */ /* 0x000fe20008000000 */
[----:B------:R-:W1:Y:S02]  /*9fd80*/  LDCU.64 UR6, c[0x0][0x398] ;  /* 0x00007300ff0677ac */ /* 0x000e640008000a00 */
[----:B-1----:R-:W-:Y:S01]  /*9fd90*/  UMOV UR50, UR6 ;  /* 0x0000000600327c82 */ /* 0x002fe20008000000 */
[----:B--2---:R1:W-:Y:S01]  /*9fda0*/  @P0 STG.E.U16 desc[UR66][R46.64], R54 ;  /* 0x000000362e000986 */ /* 0x0043e2000c101542 */
[----:B------:R-:W-:Y:S02]  /*9fdb0*/  ISETP.LT.AND P0, PT, R11, UR4, !P3 ;  /* 0x000000040b007c0c */ /* 0x000fe4000df01270 */
[----:B------:R-:W-:Y:S01]  /*9fdc0*/  PRMT R48, R54, 0x7632, R48 ;  /* 0x0000763236307816 */ /* 0x000fe20000000030 */
[----:B-1----:R-:W-:-:S05]  /*9fdd0*/  IMAD.WIDE R46, R50, 0x2, R38 ;  /* 0x00000002322e7825 */ /* 0x002fca00078e0226 */
[----:B------:R1:W-:Y:S02]  /*9fde0*/  @P4 STG.E.U16 desc[UR66][R46.64], R48 ;  /* 0x000000302e004986 */ /* 0x0003e4000c101542 */
[----:B-1----:R-:W-:Y:S01]  /*9fdf0*/  IMAD.WIDE R46, R37, 0x2, R44 ;  /* 0x00000002252e7825 */ /* 0x002fe200078e022c */
[----:B----4-:R-:W-:-:S04]  /*9fe00*/  PRMT R48, R6, 0x7632, R48 ;  /* 0x0000763206307816 */ /* 0x010fc80000000030 */
[----:B------:R1:W-:Y:S01]  /*9fe10*/  @P0 STG.E.U16 desc[UR66][R46.64], R6 ;  /* 0x000000062e000986 */ /* 0x0003e2000c101542 */
[----:B0-----:R-:W-:Y:S01]  /*9fe20*/  ISETP.LT.AND P4, PT, R36, UR5, !P3 ;  /* 0x0000000524007c0c */ /* 0x001fe2000df81270 */
[----:B------:R-:W0:Y:S02]  /*9fe30*/  LDCU UR5, c[0x0][0x398] ;  /* 0x00007300ff0577ac */ /* 0x000e240008000800 */
[----:B-1----:R-:W2:Y:S01]  /*9fe40*/  LDL.LU R6, [R1+0x22c] ;  /* 0x00022c0001067983 */ /* 0x002ea20000300800 */
[----:B------:R-:W-:Y:S01]  /*9fe50*/  VIADD R46, R59, 0x1b ;  /* 0x0000001b3b2e7836 */ /* 0x000fe20000000000 */
[----:B------:R-:W-:Y:S01]  /*9fe60*/  UMOV UR4, UR7 ;  /* 0x0000000700047c82 */ /* 0x000fe20008000000 */
[----:B------:R-:W1:Y:S03]  /*9fe70*/  LDCU.64 UR6, c[0x0][0x398] ;  /* 0x00007300ff0677ac */ /* 0x000e660008000a00 */
[----:B------:R-:W-:Y:S01]  /*9fe80*/  ISETP.GE.AND P0, PT, R46, UR4, PT ;  /* 0x000000042e007c0c */ /* 0x000fe2000bf06270 */
[----:B------:R-:W-:-:S05]  /*9fe90*/  IMAD.WIDE R46, R37, 0x2, R42 ;  /* 0x00000002252e7825 */ /* 0x000fca00078e022a */
[----:B------:R3:W-:Y:S01]  /*9fea0*/  @P4 STG.E.U16 desc[UR66][R46.64], R48 ;  /* 0x000000302e004986 */ /* 0x0007e2000c101542 */
[----:B0-----:R-:W-:Y:S01]  /*9feb0*/  ISETP.LT.AND P4, PT, R3, UR5, !P3 ;  /* 0x0000000503007c0c */ /* 0x001fe2000df81270 */
[----:B------:R-:W0:Y:S01]  /*9fec0*/  LDCU UR5, c[0x0][0x3b8] ;  /* 0x00007700ff0577ac */ /* 0x000e220008000800 */
[----:B------:R-:W-:Y:S01]  /*9fed0*/  PRMT R49, R7, 0x7632, R49 ;  /* 0x0000763207317816 */ /* 0x000fe20000000031 */
[----:B---3--:R-:W-:-:S10]  /*9fee0*/  IMAD.WIDE R46, R37, 0x2, R40 ;  /* 0x00000002252e7825 */ /* 0x008fd400078e0228 */
[----:B------:R3:W-:Y:S01]  /*9fef0*/  @P4 STG.E.U16 desc[UR66][R46.64], R7 ;  /* 0x000000072e004986 */ /* 0x0007e2000c101542 */
[----:B-1----:R-:W-:Y:S01]  /*9ff00*/  UMOV UR4, UR6 ;  /* 0x0000000600047c82 */ /* 0x002fe20008000000 */
[----:B------:R-:W-:Y:S01]  /*9ff10*/  UMOV UR23, UR7 ;  /* 0x0000000700177c82 */ /* 0x000fe20008000000 */
[----:B------:R-:W1:Y:S01]  /*9ff20*/  LDCU.64 UR6, c[0x0][0x398] ;  /* 0x00007300ff0677ac */ /* 0x000e620008000a00 */
[----:B---3--:R-:W3:Y:S01]  /*9ff30*/  LDL.LU R7, [R1+0x210] ;  /* 0x0002100001077983 */ /* 0x008ee20000300800 */
[----:B------:R-:W-:Y:S01]  /*9ff40*/  ISETP.LT.AND P3, PT, R0, UR4, !P3 ;  /* 0x0000000400007c0c */ /* 0x000fe2000df61270 */
[----:B0-----:R-:W-:Y:S01]  /*9ff50*/  VIADD R48, R37, UR5 ;  /* 0x0000000525307c36 */ /* 0x001fe20008000000 */
[----:B------:R-:W0:Y:S01]  /*9ff60*/  LDCU UR5, c[0x0][0x398] ;  /* 0x00007300ff0577ac */ /* 0x000e220008000800 */
[----:B-1----:R-:W-:Y:S01]  /*9ff70*/  UMOV UR4, UR6 ;  /* 0x0000000600047c82 */ /* 0x002fe20008000000 */
[----:B------:R-:W-:Y:S01]  /*9ff80*/  UMOV UR25, UR7 ;  /* 0x0000000700197c82 */ /* 0x000fe20008000000 */
[----:B------:R-:W1:Y:S01]  /*9ff90*/  LDCU.64 UR6, c[0x0][0x398] ;  /* 0x00007300ff0677ac */ /* 0x000e620008000a00 */
[----:B------:R-:W-:Y:S01]  /*9ffa0*/  ISETP.LT.AND P4, PT, R11, UR4, !P5 ;  /* 0x000000040b007c0c */ /* 0x000fe2000ef81270 */
[----:B------:R-:W-:-:S06]  /*9ffb0*/  IMAD.WIDE R46, R37, 0x2, R38 ;  /* 0x00000002252e7825 */ /* 0x000fcc00078e0226 */
[----:B------:R4:W-:Y:S01]  /*9ffc0*/  @P3 STG.E.U16 desc[UR66][R46.64], R49 ;  /* 0x000000312e003986 */ /* 0x0009e2000c101542 */
[----:B------:R-:W-:Y:S01]  /*9ffd0*/  VIADD R37, R59, 0x9b ;  /* 0x0000009b3b257836 */ /* 0x000fe20000000000 */
[----:B0-----:R-:W-:Y:S01]  /*9ffe0*/  ISETP.LT.AND P3, PT, R36, UR5, !P5 ;  /* 0x0000000524007c0c */ /* 0x001fe2000ef61270 */
[----:B----4-:R-:W-:Y:S01]  /*9fff0*/  IMAD.WIDE R46, R48, 0x2, R44 ;  /* 0x00000002302e7825 */ /* 0x010fe200078e022c */
[----:B-1----:R-:W-:-:S04]  /*a0000*/  UMOV UR5, UR7 ;  /* 0x0000000700057c82 */ /* 0x002fc80008000000 */
[----:B------:R0:W-:Y:S01]  /*a0010*/  @P4 STG.E.U16 desc[UR66][R46.64], R25 ;  /* 0x000000192e004986 */ /* 0x0001e2000c101542 */
[----:B------:R-:W-:Y:S01]  /*a0020*/  ISETP.GE.AND P4, PT, R37, UR5, PT ;  /* 0x0000000525007c0c */ /* 0x000fe2000bf86270 */
[----:B------:R-:W1:Y:S01]  /*a0030*/  LDCU UR5, c[0x0][0x398] ;  /* 0x00007300ff0577ac */ /* 0x000e620008000800 */
[----:B------:R-:W-:Y:S02]  /*a0040*/  PRMT R37, R25, 0x7632, R37 ;  /* 0x0000763219257816 */ /* 0x000fe40000000025 */
[----:B0-----:R-:W4:Y:S01]  /*a0050*/  LDL.LU R25, [R1+0x200] ;  /* 0x0002000001197983 */ /* 0x001f220000300800 */
[----:B------:R-:W-:Y:S01]  /*a0060*/  UMOV UR4, UR6 ;  /* 0x0000000600047c82 */ /* 0x000fe20008000000 */
[----:B------:R-:W0:Y:S01]  /*a0070*/  LDCU.64 UR6, c[0x0][0x398] ;  /* 0x00007300ff0677ac */ /* 0x000e220008000a00 */
[----:B------:R-:W-:-:S05]  /*a0080*/  IMAD.WIDE R46, R48, 0x2, R42 ;  /* 0x00000002302e7825 */ /* 0x000fca00078e022a */
[----:B------:R0:W-:Y:S01]  /*a0090*/  @P3 STG.E.U16 desc[UR66][R46.64], R37 ;  /* 0x000000252e003986 */ /* 0x0001e2000c101542 */
[----:B-1----:R-:W-:Y:S01]  /*a00a0*/  ISETP.LT.AND P3, PT, R3, UR5, !P5 ;  /* 0x0000000503007c0c */ /* 0x002fe2000ef61270 */
[----:B0-----:R-:W-:Y:S01]  /*a00b0*/  UMOV UR5, UR6 ;  /* 0x0000000600057c82 */ /* 0x001fe20008000000 */
[----:B------:R-:W-:Y:S01]  /*a00c0*/  UMOV UR27, UR7 ;  /* 0x00000007001b7c82 */ /* 0x000fe20008000000 */
[----:B------:R-:W0:Y:S01]  /*a00d0*/  LDCU.64 UR6, c[0x0][0x398] ;  /* 0x00007300ff0677ac */ /* 0x000e220008000a00 */
[----:B------:R-:W-:Y:S01]  /*a00e0*/  IMAD.WIDE R46, R48, 0x2, R40 ;  /* 0x00000002302e7825 */ /* 0x000fe200078e0228 */
[----:B------:R-:W-:Y:S01]  /*a00f0*/  ISETP.LT.AND P5, PT, R0, UR5, !P5 ;  /* 0x0000000500007c0c */ /* 0x000fe2000efa1270 */
[----:B0-----:R-:W-:Y:S01]  /*a0100*/  UMOV UR5, UR6 ;  /* 0x0000000600057c82 */ /* 0x001fe20008000000 */
[----:B------:R-:W-:Y:S01]  /*a0110*/  UMOV UR29, UR7 ;  /* 0x00000007001d7c82 */ /* 0x000fe20008000000 */
[----:B------:R-:W0:Y:S05]  /*a0120*/  LDCU.64 UR6, c[0x0][0x398] ;  /* 0x00007300ff0677ac */ /* 0x000e2a0008000a00 */
[----:B--2---:R1:W-:Y:S01]  /*a0130*/  @P3 STG.E.U16 desc[UR66][R46.64], R6 ;  /* 0x000000062e003986 */ /* 0x0043e2000c101542 */
[----:B------:R-:W-:-:S03]  /*a0140*/  PRMT R49, R6, 0x7632, R49 ;  /* 0x0000763206317816 */ /* 0x000fc60000000031 */
[----:B-1----:R-:W2:Y:S01]  /*a0150*/  LDL.LU R6, [R1+0x1f0] ;  /* 0x0001f00001067983 */ /* 0x002ea20000300800 */
[----:B------:R-:W-:Y:S01]  /*a0160*/  ISETP.LT.AND P3, PT, R11, UR5, !P2 ;  /* 0x000000050b007c0c */ /* 0x000fe2000d761270 */
[----:B------:R-:W1:Y:S01]  /*a0170*/  LDCU UR5, c[0x0][0x3b8] ;  /* 0x00007700ff0577ac */ /* 0x000e620008000800 */
[----:B------:R-:W-:-:S05]  /*a0180*/  IMAD.WIDE R46, R48, 0x2, R38 ;  /* 0x00000002302e7825 */ /* 0x000fca00078e0226 */
[----:B------:R0:W-:Y:S01]  /*a0190*/  @P5 STG.E.U16 desc[UR66][R46.64], R49 ;  /* 0x000000312e005986 */ /* 0x0001e2000c101542 */
[----:B-1----:R-:W-:Y:S01]  /*a01a0*/  VIADD R37, R48, UR5 ;  /* 0x0000000530257c36 */ /* 0x002fe20008000000 */
[----:B------:R-:W1:Y:S03]  /*a01b0*/  LDCU UR5, c[0x0][0x398] ;  /* 0x00007300ff0577ac */ /* 0x000e660008000800 */
[----:B0-----:R-:W-:-:S05]  /*a01c0*/  IMAD.WIDE R46, R37, 0x2, R44 ;  /* 0x00000002252e7825 */ /* 0x001fca00078e022c */
[----:B---3--:R0:W-:Y:S01]  /*a01d0*/  @P3 STG.E.U16 desc[UR66][R46.64], R7 ;  /* 0x000000072e003986 */ /* 0x0081e2000c101542 */
[----:B------:R-:W-:-:S03]  /*a01e0*/  PRMT R48, R7, 0x7632, R48 ;  /* 0x0000763207307816 */ /* 0x000fc60000000030 */
[----:B0-----:R-:W3:Y:S01]  /*a01f0*/  LDL.LU R7, [R1+0x1e0] ;  /* 0x0001e00001077983 */ /* 0x001ee20000300800 */
[----:B------:R-:W-:Y:S01]  /*a0200*/  VIADD R46, R59, 0x98 ;  /* 0x000000983b2e7836 */ /* 0x000fe20000000000 */
[----:B-1----:R-:W-:Y:S01]  /*a0210*/  ISETP.LT.AND P5, PT, R36, UR5, !P2 ;  /* 0x0000000524007c0c */ /* 0x002fe2000d7a1270 */
[----:B------:R-:W-:-:S03]  /*a0220*/  UMOV UR5, UR7 ;  /* 0x0000000700057c82 */ /* 0x000fc60008000000 */
[----:B------:R-:W-:Y:S01]  /*a0230*/  ISETP.GE.AND P3, PT, R46, UR5, PT ;  /* 0x000000052e007c0c */ /* 0x000fe2000bf66270 */
[----:B------:R-:W0:Y:S01]  /*a0240*/  LDCU UR5, c[0x0][0x398] ;  /* 0x00007300ff0577ac */ /* 0x000e220008000800 */
[----:B------:R-:W-:-:S07]  /*a0250*/  IMAD.WIDE R46, R37, 0x2, R42 ;  /* 0x00000002252e7825 */ /* 0x000fce00078e022a */
[----:B------:R1:W-:Y:S01]  /*a0260*/  @P5 STG.E.U16 desc[UR66][R46.64], R48 ;  /* 0x000000302e005986 */ /* 0x0003e2000c101542 */
[----:B0-----:R-:W-:Y:S01]  /*a0270*/  ISETP.LT.AND P5, PT, R3, UR5, !P2 ;  /* 0x0000000503007c0c */ /* 0x001fe2000d7a1270 */
[----:B-1----:R-:W-:Y:S01]  /*a0280*/  IMAD.WIDE R46, R37, 0x2, R40 ;  /* 0x00000002252e7825 */ /* 0x002fe200078e0228 */
[----:B----4-:R-:W-:-:S11]  /*a0290*/  PRMT R49, R25, 0x7632, R49 ;  /* 0x0000763219317816 */ /* 0x010fd60000000031 */
[----:B------:R0:W-:Y:S04]  /*a02a0*/  @P5 STG.E.U16 desc[UR66][R46.64], R25 ;  /* 0x000000192e005986 */ /* 0x0001e8000c101542 */
[----:B0-----:R-:W4:Y:S01]  /*a02b0*/  LDL.LU R25, [R1+0x214] ;  /* 0x0002140001197983 */ /* 0x001f220000300800 */
[----:B------:R-:W-:Y:S01]  /*a02c0*/  UMOV UR55, UR6 ;  /* 0x0000000600377c82 */ /* 0x000fe20008000000 */
[----:B------:R-:W0:Y:S02]  /*a02d0*/  LDCU.64 UR6, c[0x0][0x398] ;  /* 0x00007300ff0677ac */ /* 0x000e240008000a00 */
[----:B0-----:R-:W-:Y:S01]  /*a02e0*/  UMOV UR5, UR6 ;  /* 0x0000000600057c82 */ /* 0x001fe20008000000 */
[----:B------:R-:W-:Y:S01]  /*a02f0*/  UMOV UR30, UR7 ;  /* 0x00000007001e7c82 */ /* 0x000fe20008000000 */
[----:B------:R-:W0:Y:S01]  /*a0300*/  LDCU.64 UR6, c[0x0][0x398] ;  /* 0x00007300ff0677ac */ /* 0x000e220008000a00 */
[----:B------:R-:W-:Y:S01]  /*a0310*/  ISETP.LT.AND P2, PT, R0, UR5, !P2 ;  /* 0x0000000500007c0c */ /* 0x000fe2000d741270 */
[----:B0-----:R-:W-:-:S02]  /*a0320*/  UMOV UR5, UR6 ;  /* 0x0000000600057c82 */ /* 0x001fc40008000000 */
[----:B------:R-:W-:Y:S02]  /*a0330*/  ISETP.LT.AND P5, PT, R11, UR5, !P6 ;  /* 0x000000050b007c0c */ /* 0x000fe4000f7a1270 */
[----:B------:R-:W0:Y:S01]  /*a0340*/  LDCU UR5, c[0x0][0x3b8] ;  /* 0x00007700ff0577ac */ /* 0x000e220008000800 */
[----:B------:R-:W-:Y:S01]  /*a0350*/  UMOV UR28, UR7 ;  /* 0x00000007001c7c82 */ /* 0x000fe20008000000 */
[----:B------:R-:W1:Y:S01]  /*a0360*/  LDCU.64 UR6, c[0x0][0x398] ;  /* 0x00007300ff0677ac */ /* 0x000e620008000a00 */
[----:B------:R-:W-:-:S04]  /*a0370*/  IMAD.WIDE R46, R37, 0x2, R38 ;  /* 0x00000002252e7825 */ /* 0x000fc800078e0226 */
[----:B0-----:R-:W-:Y:S01]  /*a0380*/  VIADD R48, R37, UR5 ;  /* 0x0000000525307c36 */ /* 0x001fe20008000000 */
[----:B------:R-:W0:Y:S01]  /*a0390*/  LDCU UR5, c[0x0][0x398] ;  /* 0x00007300ff0577ac */ /* 0x000e220008000800 */
[----:B------:R1:W-:Y:S01]  /*a03a0*/  @P2 STG.E.U16 desc[UR66][R46.64], R49 ;  /* 0x000000312e002986 */ /* 0x0003e2000c101542 */
[----:B------:R-:W-:Y:S02]  /*a03b0*/  VIADD R37, R59, 0x97 ;  /* 0x000000973b257836 */ /* 0x000fe40000000000 */
[----:B-1----:R-:W-:Y:S01]  /*a03c0*/  IMAD.WIDE R46, R48, 0x2, R44 ;  /* 0x00000002302e7825 */ /* 0x002fe200078e022c */
[----:B0-----:R-:W-:Y:S01]  /*a03d0*/  ISETP.LT.AND P2, PT, R36, UR5, !P6 ;  /* 0x0000000524007c0c */ /* 0x001fe2000f741270 */
[----:B------:R-:W-:Y:S01]  /*a03e0*/  UMOV UR5, UR7 ;  /* 0x0000000700057c82 */ /* 0x000fe20008000000 */
[----:B------:R-:W-:Y:S01]  /*a03f0*/  UMOV UR61, UR6 ;  /* 0x00000006003d7c82 */ /* 0x000fe20008000000 */
[----:B------:R-:W0:Y:S02]  /*a0400*/  LDCU.64 UR6, c[0x0][0x398] ;  /* 0x00007300ff0677ac */ /* 0x000e240008000a00 */
[----:B0-----:R-:W-:Y:S01]  /*a0410*/  UMOV UR26, UR7 ;  /* 0x00000007001a7c82 */ /* 0x001fe20008000000 */
[----:B--2---:R0:W-:Y:S01]  /*a0420*/  @P5 STG.E.U16 desc[UR66][R46.64], R6 ;  /* 0x000000062e005986 */ /* 0x0041e2000c101542 */
[----:B------:R-:W-:Y:S01]  /*a0430*/  ISETP.GE.AND P5, PT, R37, UR5, PT ;  /* 0x0000000525007c0c */ /* 0x000fe2000bfa6270 */
[----:B------:R-:W1:Y:S01]  /*a0440*/  LDCU UR5, c[0x0][0x398] ;  /* 0x00007300ff0577ac */ /* 0x000e620008000800 */
[----:B------:R-:W-:-:S02]  /*a0450*/  PRMT R37, R6, 0x7632, R37 ;  /* 0x0000763206257816 */ /* 0x000fc40000000025 */
[----:B0-----:R-:W2:Y:S01]  /*a0460*/  LDL.LU R6, [R1+0x204] ;  /* 0x0002040001067983 */ /* 0x001ea20000300800 */
[----:B------:R-:W-:-:S05]  /*a0470*/  IMAD.WIDE R46, R48, 0x2, R42 ;  /* 0x00000002302e7825 */ /* 0x000fca00078e022a */
[----:B------:R0:W-:Y:S01]  /*a0480*/  @P2 STG.E.U16 desc[UR66][R46.64], R37 ;  /* 0x000000252e002986 */ /* 0x0001e2000c101542 */
[----:B-1----:R-:W-:Y:S01]  /*a0490*/  ISETP.LT.AND P2, PT, R3, UR5, !P6 ;  /* 0x0000000503007c0c */ /* 0x002fe2000f741270 */
[----:B------:R-:W-:Y:S01]  /*a04a0*/  UMOV UR5, UR6 ;  /* 0x0000000600057c82 */ /* 0x000fe20008000000 */
[----:B------:R-:W1:Y:S01]  /*a04b0*/  LDCU.64 UR6, c[0x0][0x398] ;  /* 0x00007300ff0677ac */ /* 0x000e620008000a00 */
[----:B0-----:R-:W-:-:S10]  /*a04c0*/  IMAD.WIDE R46, R48, 0x2, R40 ;  /* 0x00000002302e7825 */ /* 0x001fd400078e0228 */
[----:B---3--:R0:W-:Y:S01]  /*a04d0*/  @P2 STG.E.U16 desc[UR66][R46.64], R7 ;  /* 0x000000072e002986 */ /* 0x0081e2000c101542 */
[----:B------:R-:W-:-:S03]  /*a04e0*/  PRMT R49, R7, 0x7632, R49 ;  /* 0x0000763207317816 */ /* 0x000fc60000000031 */
[----:B0-----:R-:W3:Y:S01]  /*a04f0*/  LDL.LU R7, [R1+0x1f4] ;  /* 0x0001f40001077983 */ /* 0x001ee20000300800 */
[----:B------:R-:W-:Y:S01]  /*a0500*/  ISETP.LT.AND P6, PT, R0, UR5, !P6 ;  /* 0x0000000500007c0c */ /* 0x000fe2000f7c1270 */
[----:B-1----:R-:W-:Y:S02]  /*a0510*/  UMOV UR5, UR6 ;  /* 0x0000000600057c82 */ /* 0x002fe40008000000 */
[----:B------:R-:W-:Y:S02]  /*a0520*/  ISETP.LT.AND P2, PT, R11, UR5, !P1 ;  /* 0x000000050b007c0c */ /* 0x000fe4000cf41270 */
[----:B------:R-:W0:Y:S01]  /*a0530*/  LDCU UR5, c[0x0][0x3b8] ;  /* 0x00007700ff0577ac */ /* 0x000e220008000800 */
[----:B------:R-:W-:-:S07]  /*a0540*/  IMAD.WIDE R46, R48, 0x2, R38 ;  /* 0x00000002302e7825 */ /* 0x000fce00078e0226 */
[----:B------:R1:W-:Y:S01]  /*a0550*/  @P6 STG.E.U16 desc[UR66][R46.64], R49 ;  /* 0x000000312e006986 */ /* 0x0003e2000c101542 */
[----:B0-----:R-:W-:Y:S01]  /*a0560*/  VIADD R37, R48, UR5 ;  /* 0x0000000530257c36 */ /* 0x001fe20008000000 */
[----:B------:R-:W-:Y:S01]  /*a0570*/  UMOV UR24, UR7 ;  /* 0x0000000700187c82 */ /* 0x000fe20008000000 */
[----:B------:R-:W0:Y:S02]  /*a0580*/  LDCU UR5, c[0x0][0x398] ;  /* 0x00007300ff0577ac */ /* 0x000e240008000800 */
[----:B-1----:R-:W-:Y:S01]  /*a0590*/  IMAD.WIDE R46, R37, 0x2, R44 ;  /* 0x00000002252e7825 */ /* 0x002fe200078e022c */
[----:B------:R-:W1:Y:S04]  /*a05a0*/  LDCU.64 UR6, c[0x0][0x398] ;  /* 0x00007300ff0677ac */ /* 0x000e680008000a00 */
[----:B----4-:R4:W-:Y:S01]  /*a05b0*/  @P2 STG.E.U16 desc[UR66][R46.64], R25 ;  /* 0x000000192e002986 */ /* 0x0109e2000c101542 */
[----:B------:R-:W-:-:S03]  /*a05c0*/  PRMT R48, R25, 0x7632, R48 ;  /* 0x0000763219307816 */ /* 0x000fc60000000030 */
[----:B----4-:R-:W4:Y:S01]  /*a05d0*/  LDL.LU R25, [R1+0x1e4] ;  /* 0x0001e40001197983 */ /* 0x010f220000300800 */
[----:B------:R-:W-:Y:S01]  /*a05e0*/  VIADD R46, R59, 0x99 ;  /* 0x000000993b2e7836 */ /* 0x000fe20000000000 */
[----:B0-----:R-:W-:Y:S01]  /*a05f0*/  ISETP.LT.AND P6, PT, R36, UR5, !P1 ;  /* 0x0000000524007c0c */ /* 0x001fe2000cfc1270 */
[----:B-1----:R-:W-:Y:S01]  /*a0600*/  UMOV UR5, UR7 ;  /* 0x0000000700057c82 */ /* 0x002fe20008000000 */
[----:B------:R-:W-:Y:S01]  /*a0610*/  UMOV UR57, UR6 ;  /* 0x0000000600397c82 */ /* 0x000fe20008000000 */
[----:B------:R-:W0:Y:S01]  /*a0620*/  LDCU.64 UR6, c[0x0][0x398] ;  /* 0x00007300ff0677ac */ /* 0x000e220008000a00 */
[----:B------:R-:W-:Y:S01]  /*a0630*/  ISETP.GE.AND P2, PT, R46, UR5, PT ;  /* 0x000000052e007c0c */ /* 0x000fe2000bf46270 */
[----:B------:R-:W1:Y:S01]  /*a0640*/  LDCU UR5, c[0x0][0x398] ;  /* 0x00007300ff0577ac */ /* 0x000e620008000800 */
[----:B------:R-:W-:-:S07]  /*a0650*/  IMAD.WIDE R46, R37, 0x2, R42 ;  /* 0x00000002252e7825 */ /* 0x000fce00078e022a */
[----:B------:R1:W-:Y:S01]  /*a0660*/  @P6 STG.E.U16 desc[UR66][R46.64], R48 ;  /* 0x000000302e006986 */ /* 0x0003e2000c101542 */
[----:B0-----:R-:W-:Y:S01]  /*a0670*/  UMOV UR18, UR7 ;  /* 0x0000000700127c82 */ /* 0x001fe20008000000 */
[----:B-1----:R-:W-:Y:S01]  /*a0680*/  ISETP.LT.AND P6, PT, R3, UR5, !P1 ;  /* 0x0000000503007c0c */ /* 0x002fe2000cfc1270 */
[----:B------:R-:W-:Y:S01]  /*a0690*/  UMOV UR5, UR6 ;  /* 0x0000000600057c82 */ /* 0x000fe20008000000 */
[----:B------:R-:W0:Y:S01]  /*a06a0*/  LDCU.64 UR6, c[0x0][0x398] ;  /* 0x00007300ff0677ac */ /* 0x000e220008000a00 */
[----:B------:R-:W-:Y:S01]  /*a06b0*/  IMAD.WIDE R46, R37, 0x2, R40 ;  /* 0x00000002252e7825 */ /* 0x000fe200078e0228 */
[----:B------:R-:W-:Y:S01]  /*a06c0*/  ISETP.LT.AND P1, PT, R0, UR5, !P1 ;  /* 0x0000000500007c0c */ /* 0x000fe2000cf21270 */
[----:B0-----:R-:W-:Y:S01]  /*a06d0*/  UMOV UR5, UR6 ;  /* 0x0000000600057c82 */ /* 0x001fe20008000000 */
[----:B------:R-:W-:Y:S01]  /*a06e0*/  MOV.SPILL R23, UR48 ;  /* 0x0000003000177c02 */ /* 0x000fe20009000f00 */
[----:B------:R-:W-:Y:S01]  /*a06f0*/  UMOV UR48, UR7 ;  /* 0x0000000700307c82 */ /* 0x000fe20008000000 */
[----:B------:R-:W0:Y:S05]  /*a0700*/  LDCU.64 UR6, c[0x0][0x398] ;  /* 0x00007300ff0677ac */ /* 0x000e2a0008000a00 */
[----:B--2---:R1:W-:Y:S01]  /*a0710*/  @P6 STG.E.U16 desc[UR66][R46.64], R6 ;  /* 0x000000062e006986 */ /* 0x0043e2000c101542 */
[----:B------:R-:W-:Y:S01]  /*a0720*/  ISETP.LT.AND P6, PT, R11, UR5, !P0 ;  /* 0x000000050b007c0c */ /* 0x000fe2000c7c1270 */
[----:B------:R-:W2:Y:S01]  /*a0730*/  LDCU UR5, c[0x0][0x3b8] ;  /* 0x00007700ff0577ac */ /* 0x000ea20008000800 */
[----:B------:R-:W-:-:S02]  /*a0740*/  PRMT R49, R6, 0x7632, R49 ;  /* 0x0000763206317816 */ /* 0x000fc40000000031 */
[----:B-1----:R-:W4:Y:S01]  /*a0750*/  LDL.LU R6, [R1+0x218] ;  /* 0x0002180001067983 */ /* 0x002f220000300800 */
[C---:B--2---:R-:W-:Y:S01]  /*a0760*/  VIADD R48, R37.reuse, UR5 ;  /* 0x0000000525307c36 */ /* 0x044fe20008000000 */
[----:B------:R-:W1:Y:S01]  /*a0770*/  LDCU UR5, c[0x0][0x398] ;  /* 0x00007300ff0577ac */ /* 0x000e620008000800 */
[----:B------:R-:W-:-:S05]  /*a0780*/  IMAD.WIDE R46, R37, 0x2, R38 ;  /* 0x00000002252e7825 */ /* 0x000fca00078e0226 */
[----:B------:R2:W-:Y:S01]  /*a0790*/  @P1 STG.E.U16 desc[UR66][R46.64], R49 ;  /* 0x000000312e001986 */ /* 0x0005e2000c101542 */
[----:B------:R-:W-:Y:S02]  /*a07a0*/  VIADD R37, R59, 0x1c ;  /* 0x0000001c3b257836 */ /* 0x000fe40000000000 */
[----:B--2---:R-:W-:Y:S01]  /*a07b0*/  IMAD.WIDE R46, R48, 0x2, R44 ;  /* 0x00000002302e7825 */ /* 0x004fe200078e022c */
[----:B-1----:R-:W-:Y:S01]  /*a07c0*/  ISETP.LT.AND P1, PT, R36, UR5, !P0 ;  /* 0x0000000524007c0c */ /* 0x002fe2000c721270 */
[----:B0-----:R-:W-:-:S03]  /*a07d0*/  UMOV UR5, UR7 ;  /* 0x0000000700057c82 */ /* 0x001fc60008000000 */
[----:B---3--:R0:W-:Y:S01]  /*a07e0*/  @P6 STG.E.U16 desc[UR66][R46.64], R7 ;  /* 0x000000072e006986 */ /* 0x0081e2000c101542 */
[----:B------:R-:W-:Y:S01]  /*a07f0*/  ISETP.GE.AND P6, PT, R37, UR5, PT ;  /* 0x0000000525007c0c */ /* 0x000fe2000bfc6270 */
[----:B------:R-:W1:Y:S01]  /*a0800*/  LDCU UR5, c[0x0][0x398] ;  /* 0x00007300ff0577ac */ /* 0x000e620008000800 */
[----:B------:R-:W-:Y:S02]  /*a0810*/  PRMT R37, R7, 0x7632, R37 ;  /* 0x0000763207257816 */ /* 0x000fe40000000025 */
[----:B0-----:R-:W2:Y:S01]  /*a0820*/  LDL.LU R7, [R1+0x208] ;  /* 0x0002080001077983 */ /* 0x001ea20000300800 */
[----:B------:R-:W-:-:S05]  /*a0830*/  IMAD.WIDE R46, R48, 0x2, R42 ;  /* 0x00000002302e7825 */ /* 0x000fca00078e022a */
[----:B------:R0:W-:Y:S01]  /*a0840*/  @P1 STG.E.U16 desc[UR66][R46.64], R37 ;  /* 0x000000252e001986 */ /* 0x0001e2000c101542 */
[----:B-1----:R-:W-:Y:S01]  /*a0850*/  ISETP.LT.AND P1, PT, R3, UR5, !P0 ;  /* 0x0000000503007c0c */ /* 0x002fe2000c721270 */
[----:B0-----:R-:W-:-:S12]  /*a0860*/  IMAD.WIDE R46, R48, 0x2, R40 ;  /* 0x00000002302e7825 */ /* 0x001fd800078e0228 */
[----:B----4-:R0:W-:Y:S01]  /*a0870*/  @P1 STG.E.U16 desc[UR66][R46.64], R25 ;  /* 0x000000192e001986 */ /* 0x0101e2000c101542 */
[----:B------:R-:W-:-:S03]  /*a0880*/  PRMT R49, R25, 0x7632, R49 ;  /* 0x0000763219317816 */ /* 0x000fc60000000031 */
[----:B0-----:R-:W3:Y:S01]  /*a0890*/  LDL.LU R25, [R1+0x1f8] ;  /* 0x0001f80001197983 */ /* 0x001ee20000300800 */
[----:B------:R-:W-:Y:S01]  /*a08a0*/  MOV.SPILL R26, UR62 ;  /* 0x0000003e001a7c02 */ /* 0x000fe20009000f00 */
[----:B------:R-:W-:Y:S01]  /*a08b0*/  UMOV UR62, UR6 ;  /* 0x00000006003e7c82 */ /* 0x000fe20008000000 */
[----:B------:R-:W0:Y:S01]  /*a08c0*/  LDCU.64 UR6, c[0x0][0x398] ;  /* 0x00007300ff0677ac */ /* 0x000e220008000a00 */
[----:B------:R-:W-:Y:S01]  /*a08d0*/  MOV.SPILL R22, UR63 ;  /* 0x0000003f00167c02 */ /* 0x000fe20009000f00 */
[----:B0-----:R-:W-:Y:S01]  /*a08e0*/  UMOV UR5, UR6 ;  /* 0x0000000600057c82 */ /* 0x001fe20008000000 */
[----:B------:R-:W-:Y:S01]  /*a08f0*/  UMOV UR63, UR7 ;  /* 0x00000007003f7c82 */ /* 0x000fe20008000000 */
[----:B------:R-:W0:Y:S01]  /*a0900*/  LDCU.64 UR6, c[0x0][0x398] ;  /* 0x00007300ff0677ac */ /* 0x000e220008000a00 */
[----:B------:R-:W-:Y:S01]  /*a0910*/  ISETP.LT.AND P0, PT, R0, UR5, !P0 ;  /* 0x0000000500007c0c */ /* 0x000fe2000c701270 */
[----:B0-----:R-:W-:Y:S02]  /*a0920*/  UMOV UR5, UR6 ;  /* 0x0000000600057c82 */ /* 0x001fe40008000000 */
[----:B------:R-:W-:-:S02]  /*a0930*/  ISETP.LT.AND P1, PT, R11, UR5, !P6 ;  /* 0x000000050b007c0c */ /* 0x000fc4000f721270 */
[----:B------:R-:W0:Y:S01]  /*a0940*/  LDCU UR5, c[0x0][0x3b8] ;  /* 0x00007700ff0577ac */ /* 0x000e220008000800 */
[----:B------:R-:W-:-:S04]  /*a0950*/  IMAD.WIDE R46, R48, 0x2, R38 ;  /* 0x00000002302e7825 */ /* 0x000fc800078e0226 */
[----:B0-----:R-:W-:Y:S01]  /*a0960*/  VIADD R37, R48, UR5 ;  /* 0x0000000530257c36 */ /* 0x001fe20008000000 */
[----:B------:R-:W0:Y:S02]  /*a0970*/  LDCU UR5, c[0x0][0x398] ;  /* 0x00007300ff0577ac */ /* 0x000e240008000800 */
[----:B------:R1:W-:Y:S01]  /*a0980*/  @P0 STG.E.U16 desc[UR66][R46.64], R49 ;  /* 0x000000312e000986 */ /* 0x0003e2000c101542 */
[----:B------:R-:W-:Y:S01]  /*a0990*/  UMOV UR32, UR7 ;  /* 0x0000000700207c82 */ /* 0x000fe20008000000 */
[----:B------:R-:W4:Y:S01]  /*a09a0*/  LDCU.64 UR6, c[0x0][0x398] ;  /* 0x00007300ff0677ac */ /* 0x000f220008000a00 */
[----:B0-----:R-:W-:Y:S01]  /*a09b0*/  ISETP.LT.AND P0, PT, R36, UR5, !P6 ;  /* 0x0000000524007c0c */ /* 0x001fe2000f701270 */
[----:B------:R-:W0:Y:S01]  /*a09c0*/  LDCU UR5, c[0x0][0x398] ;  /* 0x00007300ff0577ac */ /* 0x000e220008000800 */
[----:B-1----:R-:W-:Y:S01]  /*a09d0*/  IMAD.WIDE R46, R37, 0x2, R44 ;  /* 0x00000002252e7825 */ /* 0x002fe200078e022c */
[----:B----4-:R-:W-:-:S04]  /*a09e0*/  UMOV UR11, UR6 ;  /* 0x00000006000b7c82 */ /* 0x010fc80008000000 */
[----:B------:R1:W-:Y:S01]  /*a09f0*/  @P1 STG.E.U16 desc[UR66][R46.64], R6 ;  /* 0x000000062e001986 */ /* 0x0003e2000c101542 */
[----:B------:R-:W-:Y:S02]  /*a0a00*/  PRMT R48, R6, 0x7632, R48 ;  /* 0x0000763206307816 */ /* 0x000fe40000000030 */
[----:B0-----:R-:W-:Y:S01]  /*a0a10*/  ISETP.LT.AND P1, PT, R3, UR5, !P6 ;  /* 0x0000000503007c0c */ /* 0x001fe2000f721270 */
[----:B------:R-:W-:Y:S01]  /*a0a20*/  UMOV UR5, UR7 ;  /* 0x0000000700057c82 */ /* 0x000fe20008000000 */
[----:B------:R-:W0:Y:S01]  /*a0a30*/  LDCU.64 UR6, c[0x0][0x398] ;  /* 0x00007300ff0677ac */ /* 0x000e220008000a00 */
[----:B-1----:R-:W4:Y:S01]  /*a0a40*/  LDL.LU R6, [R1+0x1e8] ;  /* 0x0001e80001067983 */ /* 0x002f220000300800 */
[----:B------:R-:W-:-:S05]  /*a0a50*/  IMAD.WIDE R46, R37, 0x2, R42 ;  /* 0x00000002252e7825 */ /* 0x000fca00078e022a */
[----:B------:R1:W-:Y:S01]  /*a0a60*/  @P0 STG.E.U16 desc[UR66][R46.64], R48 ;  /* 0x000000302e000986 */ /* 0x0003e2000c101542 */
[----:B0-----:R-:W-:Y:S01]  /*a0a70*/  UMOV UR36, UR7 ;  /* 0x0000000700247c82 */ /* 0x001fe20008000000 */
[----:B-1----:R-:W-:-:S05]  /*a0a80*/  VIADD R46, R59, 0x1d ;  /* 0x0000001d3b2e7836 */ /* 0x002fca0000000000 */
[----:B------:R-:W-:Y:S01]  /*a0a90*/  ISETP.GE.AND P0, PT, R46, UR5, PT ;  /* 0x000000052e007c0c */ /* 0x000fe2000bf06270 */
[----:B------:R-:W-:Y:S01]  /*a0aa0*/  UMOV UR5, UR6 ;  /* 0x0000000600057c82 */ /* 0x000fe20008000000 */
[----:B------:R-:W-:Y:S01]  /*a0ab0*/  IMAD.WIDE R46, R37, 0x2, R40 ;  /* 0x00000002252e7825 */ /* 0x000fe200078e0228 */
[----:B------:R-:W0:Y:S04]  /*a0ac0*/  LDCU.64 UR6, c[0x0][0x398] ;  /* 0x00007300ff0677ac */ /* 0x000e280008000a00 */
[----:B--2---:R1:W-:Y:S01]  /*a0ad0*/  @P1 STG.E.U16 desc[UR66][R46.64], R7 ;  /* 0x000000072e001986 */ /* 0x0043e2000c101542 */
[----:B------:R-:W-:-:S03]  /*a0ae0*/  PRMT R49, R7, 0x7632, R49 ;  /* 0x0000763207317816 */ /* 0x000fc60000000031 */
[----:B-1----:R-:W2:Y:S01]  /*a0af0*/  LDL.LU R7, [R1+0x21c] ;  /* 0x00021c0001077983 */ /* 0x002ea20000300800 */
[----:B------:R-:W-:Y:S01]  /*a0b00*/  ISETP.LT.AND P1, PT, R11, UR5, !P0 ;  /* 0x000000050b007c0c */ /* 0x000fe2000c721270 */
[----:B0-----:R-:W-:Y:S02]  /*a0b10*/  UMOV UR5, UR6 ;  /* 0x0000000600057c82 */ /* 0x001fe40008000000 */
[----:B------:R-:W-:Y:S02]  /*a0b20*/  ISETP.LT.AND P6, PT, R0, UR5, !P6 ;  /* 0x0000000500007c0c */ /* 0x000fe4000f7c1270 */
[----:B------:R-:W0:Y:S01]  /*a0b30*/  LDCU UR5, c[0x0][0x3b8] ;  /* 0x00007700ff0577ac */ /* 0x000e220008000800 */
[----:B------:R-:W-:-:S10]  /*a0b40*/  IMAD.WIDE R46, R37, 0x2, R38 ;  /* 0x00000002252e7825 */ /* 0x000fd400078e0226 */
[----:B------:R1:W-:Y:S01]  /*a0b50*/  @P6 STG.E.U16 desc[UR66][R46.64], R49 ;  /* 0x000000312e006986 */ /* 0x0003e2000c101542 */
[----:B0-----:R-:W-:Y:S01]  /*a0b60*/  VIADD R48, R37, UR5 ;  /* 0x0000000525307c36 */ /* 0x001fe20008000000 */
[----:B------:R-:W0:Y:S03]  /*a0b70*/  LDCU UR5, c[0x0][0x398] ;  /* 0x00007300ff0577ac */ /* 0x000e260008000800 */
[----:B-1----:R-:W-:-:S05]  /*a0b80*/  IMAD.WIDE R46, R48, 0x2, R44 ;  /* 0x00000002302e7825 */ /* 0x002fca00078e022c */
[----:B---3--:R1:W-:Y:S01]  /*a0b90*/  @P1 STG.E.U16 desc[UR66][R46.64], R25 ;  /* 0x000000192e001986 */ /* 0x0083e2000c101542 */
[----:B------:R-:W-:-:S03]  /*a0ba0*/  PRMT R37, R25, 0x7632, R37 ;  /* 0x0000763219257816 */ /* 0x000fc60000000025 */
[----:B-1----:R-:W3:Y:S01]  /*a0bb0*/  LDL.LU R25, [R1+0x20c] ;  /* 0x00020c0001197983 */ /* 0x002ee20000300800 */
[----:B0-----:R-:W-:Y:S01]  /*a0bc0*/  ISETP.LT.AND P6, PT, R36, UR5, !P0 ;  /* 0x0000000524007c0c */ /* 0x001fe2000c7c1270 */
[----:B------:R-:W-:Y:S01]  /*a0bd0*/  UMOV UR34, UR7 ;  /* 0x0000000700227c82 */ /* 0x000fe20008000000 */
[----:B------:R-:W0:Y:S01]  /*a0be0*/  LDCU UR5, c[0x0][0x398] ;  /* 0x00007300ff0577ac */ /* 0x000e220008000800 */
[----:B------:R-:W-:Y:S01]  /*a0bf0*/  MOV.SPILL R56, UR56 ;  /* 0x0000003800387c02 */ /* 0x000fe20009000f00 */
[----:B------:R-:W1:Y:S01]  /*a0c00*/  LDCU.64 UR6, c[0x0][0x398] ;  /* 0x00007300ff0677ac */ /* 0x000e620008000a00 */
[----:B------:R-:W-:Y:S01]  /*a0c10*/  UMOV UR56, UR14 ;  /* 0x0000000e00387c82 */ /* 0x000fe20008000000 */
[----:B------:R-:W1:Y:S01]  /*a0c20*/  LDCU.64 UR14, c[0x0][0x398] ;  /* 0x00007300ff0e77ac */ /* 0x000e620008000a00 */
[----:B------:R-:W-:-:S06]  /*a0c30*/  IMAD.WIDE R46, R48, 0x2, R42 ;  /* 0x00000002302e7825 */ /* 0x000fcc00078e022a */
[----:B------:R1:W-:Y:S01]  /*a0c40*/  @P6 STG.E.U16 desc[UR66][R46.64], R37 ;  /* 0x000000252e006986 */ /* 0x0003e2000c101542 */
[----:B0-----:R-:W-:Y:S01]  /*a0c50*/  ISETP.LT.AND P1, PT, R3, UR5, !P0 ;  /* 0x0000000503007c0c */ /* 0x001fe2000c721270 */
[----:B-1----:R-:W-:Y:S01]  /*a0c60*/  UMOV UR5, UR7 ;  /* 0x0000000700057c82 */ /* 0x002fe20008000000 */
[----:B------:R-:W-:Y:S01]  /*a0c70*/  VIADD R37, R59, 0x1e ;  /* 0x0000001e3b257836 */ /* 0x000fe20000000000 */
[----:B------:R-:W-:-:S04]  /*a0c80*/  UMOV UR40, UR15 ;  /* 0x0000000f00287c82 */ /* 0x000fc80008000000 */
[----:B------:R-:W-:Y:S01]  /*a0c90*/  ISETP.GE.AND P6, PT, R37, UR5, PT ;  /* 0x0000000525007c0c */ /* 0x000fe2000bfc6270 */
[----:B------:R-:W-:Y:S01]  /*a0ca0*/  UMOV UR5, UR14 ;  /* 0x0000000e00057c82 */ /* 0x000fe20008000000 */
[----:B------:R-:W0:Y:S01]  /*a0cb0*/  LDCU.64 UR14, c[0x0][0x398] ;  /* 0x00007300ff0e77ac */ /* 0x000e220008000a00 */
[----:B------:R-:W-:Y:S01]  /*a0cc0*/  IMAD.WIDE R46, R48, 0x2, R40 ;  /* 0x00000002302e7825 */ /* 0x000fe200078e0228 */
[----:B0-----:R-:W-:-:S04]  /*a0cd0*/  UMOV UR38, UR15 ;  /* 0x0000000f00267c82 */ /* 0x001fc80008000000 */
[----:B----4-:R0:W-:Y:S01]  /*a0ce0*/  @P1 STG.E.U16 desc[UR66][R46.64], R6 ;  /* 0x000000062e001986 */ /* 0x0101e2000c101542 */
[----:B------:R-:W-:Y:S01]  /*a0cf0*/  ISETP.LT.AND P1, PT, R11, UR5, !P6 ;  /* 0x000000050b007c0c */ /* 0x000fe2000f721270 */
[----:B------:R-:W-:Y:S01]  /*a0d00*/  UMOV UR5, UR14 ;  /* 0x0000000e00057c82 */ /* 0x000fe20008000000 */
[----:B------:R-:W-:Y:S01]  /*a0d10*/  PRMT R49, R6, 0x7632, R49 ;  /* 0x0000763206317816 */ /* 0x000fe20000000031 */
[----:B------:R-:W1:Y:S01]  /*a0d20*/  LDCU.64 UR14, c[0x0][0x398] ;  /* 0x00007300ff0e77ac */ /* 0x000e620008000a00 */
[----:B------:R-:W-:Y:S01]  /*a0d30*/  ISETP.LT.AND P0, PT, R0, UR5, !P0 ;  /* 0x0000000500007c0c */ /* 0x000fe2000c701270 */
[----:B------:R-:W4:Y:S01]  /*a0d40*/  LDCU UR5, c[0x0][0x3b8] ;  /* 0x00007700ff0577ac */ /* 0x000f220008000800 */
[----:B0-----:R-:W3:Y:S01]  /*a0d50*/  LDL.LU R6, [R1+0x1fc] ;  /* 0x0001fc0001067983 */ /* 0x001ee20000300800 */
[----:B------:R-:W-:-:S10]  /*a0d60*/  IMAD.WIDE R46, R48, 0x2, R38 ;  /* 0x00000002302e7825 */ /* 0x000fd400078e0226 */
[----:B------:R0:W-:Y:S01]  /*a0d70*/  @P0 STG.E.U16 desc[UR66][R46.64], R49 ;  /* 0x000000312e000986 */ /* 0x0001e2000c101542 */
[----:B----4-:R-:W-:Y:S01]  /*a0d80*/  IADD3 R37, PT, PT, R48, UR5, RZ ;  /* 0x0000000530257c10 */ /* 0x010fe2000fffe0ff */
[----:B------:R-:W4:Y:S04]  /*a0d90*/  LDCU UR5, c[0x0][0x398] ;  /* 0x00007300ff0577ac */ /* 0x000f280008000800 */
[----:B0-----:R-:W-:-:S05]  /*a0da0*/  IMAD.WIDE R46, R37, 0x2, R44 ;  /* 0x00000002252e7825 */ /* 0x001fca00078e022c */
[----:B--2---:R0:W-:Y:S01]  /*a0db0*/  @P1 STG.E.U16 desc[UR66][R46.64], R7 ;  /* 0x000000072e001986 */ /* 0x0041e2000c101542 */
[----:B------:R-:W-:-:S03]  /*a0dc0*/  PRMT R48, R7, 0x7632, R48 ;  /* 0x0000763207307816 */ /* 0x000fc60000000030 */
[----:B0-----:R-:W2:Y:S01]  /*a0dd0*/  LDL.LU R7, [R1+0x1ec] ;  /* 0x0001ec0001077983 */ /* 0x001ea20000300800 */
[----:B----4-:R-:W-:Y:S01]  /*a0de0*/  ISETP.LT.AND P0, PT, R36, UR5, !P6 ;  /* 0x0000000524007c0c */ /* 0x010fe2000f701270 */
[----:B------:R-:W0:Y:S01]  /*a0df0*/  LDCU UR5, c[0x0][0x398] ;  /* 0x00007300ff0577ac */ /* 0x000e220008000800 */
[----:B------:R-:W-:-:S11]  /*a0e00*/  IMAD.WIDE R46, R37, 0x2, R42 ;  /* 0x00000002252e7825 */ /* 0x000fd600078e022a */
[----:B------:R4:W-:Y:S01]  /*a0e10*/  @P0 STG.E.U16 desc[UR66][R46.64], R48 ;  /* 0x000000302e000986 */ /* 0x0009e2000c101542 */
[----:B0-----:R-:W-:Y:S01]  /*a0e20*/  ISETP.LT.AND P1, PT, R3, UR5, !P6 ;  /* 0x0000000503007c0c */ /* 0x001fe2000f721270 */
[----:B-1----:R-:W-:Y:S01]  /*a0e30*/  UMOV UR5, UR15 ;  /* 0x0000000f00057c82 */ /* 0x002fe20008000000 */
[----:B----4-:R-:W-:-:S05]  /*a0e40*/  VIADD R46, R59, 0x1f ;  /* 0x0000001f3b2e7836 */ /* 0x010fca0000000000 */
[----:B------:R-:W-:Y:S01]  /*a0e50*/  ISETP.GE.AND P0, PT, R46, UR5, PT ;  /* 0x000000052e007c0c */ /* 0x000fe2000bf06270 */
[----:B------:R-:W-:Y:S01]  /*a0e60*/  IMAD.WIDE R46, R37, 0x2, R40 ;  /* 0x00000002252e7825 */ /* 0x000fe200078e0228 */
[----:B---3--:R-:W-:-:S04]  /*a0e70*/  PRMT R49, R25, 0x7632, R49 ;  /* 0x0000763219317816 */ /* 0x008fc80000000031 */
[----:B------:R0:W-:Y:S04]  /*a0e80*/  @P1 STG.E.U16 desc[UR66][R46.64], R25 ;  /* 0x000000192e001986 */ /* 0x0001e8000c101542 */
[----:B0-----:R-:W3:Y:S01]  /*a0e90*/  LDL.LU R25, [R1+0x1d0] ;  /* 0x0001d00001197983 */ /* 0x001ee20000300800 */
[----:B------:R-:W-:Y:S02]  /*a0ea0*/  MOV.SPILL R53, UR29 ;  /* 0x0000001d00357c02 */ /* 0x000fe40009000f00 */
[----:B------:R-:W-:Y:S01]  /*a0eb0*/  MOV.SPILL R52, UR28 ;  /* 0x0000001c00347c02 */ /* 0x000fe20009000f00 */
        /* <DEDUP_REMOVED lines=8> */
[----:B------:R-:W-:-:S04]  /*a0f40*/  IMAD.WIDE R46, R37, 0x2, R38 ;  /* 0x00000002252e7825 */ /* 0x000fc800078e0226 */
[----:B0-----:R-:W-:Y:S01]  /*a0f50*/  VIADD R48, R37, UR5 ;  /* 0x0000000525307c36 */ /* 0x001fe20008000000 */
[----:B------:R-:W0:Y:S05]  /*a0f60*/  LDCU UR5, c[0x0][0x398] ;  /* 0x00007300ff0577ac */ /* 0x000e2a0008000800 */
[----:B------:R1:W-:Y:S01]  /*a0f70*/  @P6 STG.E.U16 desc[UR66][R46.64], R49 ;  /* 0x000000312e006986 */ /* 0x0003e2000c101542 */
[----:B------:R-:W-:Y:S01]  /*a0f80*/  UMOV UR42, UR29 ;  /* 0x0000001d002a7c82 */ /* 0x000fe20008000000 */
[----:B------:R-:W4:Y:S01]  /*a0f90*/  LDCU.64 UR28, c[0x0][0x398] ;  /* 0x00007300ff1c77ac */ /* 0x000f220008000a00 */
[----:B0-----:R-:W-:Y:S01]  /*a0fa0*/  ISETP.LT.AND P6, PT, R36, UR5, !P0 ;  /* 0x0000000524007c0c */ /* 0x001fe2000c7c1270 */
[----:B------:R-:W0:Y:S01]  /*a0fb0*/  LDCU UR5, c[0x0][0x398] ;  /* 0x00007300ff0577ac */ /* 0x000e220008000800 */
[----:B-1----:R-:W-:Y:S01]  /*a0fc0*/  IMAD.WIDE R46, R48, 0x2, R44 ;  /* 0x00000002302e7825 */ /* 0x002fe200078e022c */
[----:B------:R-:W-:Y:S01]  /*a0fd0*/  MOV.SPILL R55, UR54 ;  /* 0x0000003600377c02 */ /* 0x000fe20009000f00 */
[----:B----4-:R-:W-:-:S03]  /*a0fe0*/  UMOV UR54, UR28 ;  /* 0x0000001c00367c82 */ /* 0x010fc60008000000 */
        /* <DEDUP_REMOVED lines=9> */
[----:B-1----:R-:W-:Y:S02]  /*a1080*/  VIADD R37, R59, 0x20 ;  /* 0x000000203b257836 */ /* 0x002fe40000000000 */
[----:B------:R-:W-:-:S03]  /*a1090*/  IMAD.WIDE R46, R48, 0x2, R40 ;  /* 0x00000002302e7825 */ /* 0x000fc600078e0228 */
[----:B------:R-:W-:Y:S01]  /*a10a0*/  ISETP.GE.AND P6, PT, R37, UR5, PT ;  /* 0x0000000525007c0c */ /* 0x000fe2000bfc6270 */
[----:B------:R-:W-:Y:S01]  /*a10b0*/  UMOV UR5, UR28 ;  /* 0x0000001c00057c82 */ /* 0x000fe20008000000 */
[----:B------:R-:W0:Y:S01]  /*a10c0*/  LDCU.64 UR28, c[0x0][0x398] ;  /* 0x00007300ff1c77ac */ /* 0x000e220008000a00 */
        /* <DEDUP_REMOVED lines=20> */
[----:B------:R-:W-:Y:S01]  /*a1210*/  MOV.SPILL R54, UR50 ;  /* 0x0000003200367c02 */ /* 0x000fe20009000f00 */
[----:B------:R-:W1:Y:S01]  /*a1220*/  LDCU.64 UR50, c[0x0][0x398] ;  /* 0x00007300ff3277ac */ /* 0x000e620008000a00 */
[----:B------:R-:W-:-:S06]  /*a1230*/  IMAD.WIDE R46, R37, 0x2, R42 ;  /* 0x00000002252e7825 */ /* 0x000fcc00078e022a */
[----:B------:R1:W-:Y:S01]  /*a1240*/  @P0 STG.E.U16 desc[UR66][R46.64], R48 ;  /* 0x000000302e000986 */ /* 0x0003e2000c101542 */
[----:B------:R-:W-:Y:S02]  /*a1250*/  MOV.SPILL R2, UR58 ;  /* 0x0000003a00027c02 */ /* 0x000fe40009000f00 */
[----:B0-----:R-:W-:Y:S01]  /*a1260*/  ISETP.LT.AND P1, PT, R3, UR5, !P6 ;  /* 0x0000000503007c0c */ /* 0x001fe2000f721270 */
[----:B------:R-:W-:Y:S01]  /*a1270*/  UMOV UR58, UR10 ;  /* 0x0000000a003a7c82 */ /* 0x000fe20008000000 */
[----:B-1----:R-:W-:Y:S01]  /*a1280*/  UMOV UR5, UR29 ;  /* 0x0000001d00057c82 */ /* 0x002fe20008000000 */
[----:B------:R-:W-:Y:S01]  /*a1290*/  VIADD R46, R59, 0x21 ;  /* 0x000000213b2e7836 */ /* 0x000fe20000000000 */
[----:B------:R-:W-:-:S04]  /*a12a0*/  UMOV UR10, UR51 ;  /* 0x00000033000a7c82 */ /* 0x000fc80008000000 */
[----:B------:R-:W-:Y:S01]  /*a12b0*/  ISETP.GE.AND P0, PT, R46, UR5, PT ;  /* 0x000000052e007c0c */ /* 0x000fe2000bf06270 */
[----:B------:R-:W-:Y:S01]  /*a12c0*/  UMOV UR5, UR50 ;  /* 0x0000003200057c82 */ /* 0x000fe20008000000 */
[----:B------:R-:W0:Y:S01]  /*a12d0*/  LDCU.64 UR50, c[0x0][0x398] ;  /* 0x00007300ff3277ac */ /* 0x000e220008000a00 */
[----:B------:R-:W-:-:S05]  /*a12e0*/  IMAD.WIDE R46, R37, 0x2, R40 ;  /* 0x00000002252e7825 */ /* 0x000fca00078e0228 */
[----:B----4-:R1:W-:Y:S01]  /*a12f0*/  @P1 STG.E.U16 desc[UR66][R46.64], R6 ;  /* 0x000000062e001986 */ /* 0x0103e2000c101542 */
[----:B------:R-:W-:Y:S02]  /*a1300*/  PRMT R49, R6, 0x7632, R49 ;  /* 0x0000763206317816 */ /* 0x000fe40000000031 */
[----:B------:R-:W-:Y:S01]  /*a1310*/  ISETP.LT.AND P1, PT, R11, UR5, !P0 ;  /* 0x000000050b007c0c */ /* 0x000fe2000c721270 */
[----:B0-----:R-:W-:Y:S02]  /*a1320*/  UMOV UR5, UR50 ;  /* 0x0000003200057c82 */ /* 0x001fe40008000000 */
[----:B------:R-:W-:Y:S02]  /*a1330*/  ISETP.LT.AND P6, PT, R0, UR5, !P6 ;  /* 0x0000000500007c0c */ /* 0x000fe4000f7c1270 */
[----:B------:R-:W0:Y:S01]  /*a1340*/  LDCU UR5, c[0x0][0x3b8] ;  /* 0x00007700ff0577ac */ /* 0x000e220008000800 */
[----:B-1----:R-:W4:Y:S01]  /*a1350*/  LDL.LU R6, [R1+0x1d4] ;  /* 0x0001d40001067983 */ /* 0x002f220000300800 */
[----:B------:R-:W-:-:S09]  /*a1360*/  IMAD.WIDE R46, R37, 0x2, R38 ;  /* 0x00000002252e7825 */ /* 0x000fd200078e0226 */
[----:B------:R1:W-:Y:S01]  /*a1370*/  @P6 STG.E.U16 desc[UR66][R46.64], R49 ;  /* 0x000000312e006986 */ /* 0x0003e2000c101542 */
[----:B0-----:R-:W-:Y:S01]  /*a1380*/  VIADD R48, R37, UR5 ;  /* 0x0000000525307c36 */ /* 0x001fe20008000000 */
[----:B------:R-:W0:Y:S03]  /*a1390*/  LDCU UR5, c[0x0][0x398] ;  /* 0x00007300ff0577ac */ /* 0x000e260008000800 */
[----:B-1----:R-:W-:-:S05]  /*a13a0*/  IMAD.WIDE R46, R48, 0x2, R44 ;  /* 0x00000002302e7825 */ /* 0x002fca00078e022c */
[----:B--2---:R1:W-:Y:S01]  /*a13b0*/  @P1 STG.E.U16 desc[UR66][R46.64], R7 ;  /* 0x000000072e001986 */ /* 0x0043e2000c101542 */
[----:B------:R-:W-:-:S03]  /*a13c0*/  PRMT R37, R7, 0x7632, R37 ;  /* 0x0000763207257816 */ /* 0x000fc60000000025 */
[----:B-1----:R-:W2:Y:S01]  /*a13d0*/  LDL.LU R7, [R1+0x1c4] ;  /* 0x0001c40001077983 */ /* 0x002ea20000300800 */
[----:B0-----:R-:W-:Y:S01]  /*a13e0*/  ISETP.LT.AND P6, PT, R36, UR5, !P0 ;  /* 0x0000000524007c0c */ /* 0x001fe2000c7c1270 */
[----:B------:R-:W0:Y:S01]  /*a13f0*/  LDCU UR5, c[0x0][0x398] ;  /* 0x00007300ff0577ac */ /* 0x000e220008000800 */
[----:B------:R-:W-:Y:S01]  /*a1400*/  IMAD.WIDE R46, R48, 0x2, R42 ;  /* 0x00000002302e7825 */ /* 0x000fe200078e022a */
[----:B0-----:R-:W-:-:S10]  /*a1410*/  ISETP.LT.AND P1, PT, R3, UR5, !P0 ;  /* 0x0000000503007c0c */ /* 0x001fd4000c721270 */
[----:B------:R0:W-:Y:S02]  /*a1420*/  @P6 STG.E.U16 desc[UR66][R46.64], R37 ;  /* 0x000000252e006986 */ /* 0x0001e4000c101542 */
[----:B0-----:R-:W-:Y:S01]  /*a1430*/  IMAD.WIDE R46, R48, 0x2, R40 ;  /* 0x00000002302e7825 */ /* 0x001fe200078e0228 */
[----:B---3--:R-:W-:-:S04]  /*a1440*/  PRMT R49, R25, 0x7632, R49 ;  /* 0x0000763219317816 */ /* 0x008fc80000000031 */
[----:B------:R0:W-:Y:S04]  /*a1450*/  @P1 STG.E.U16 desc[UR66][R46.64], R25 ;  /* 0x000000192e001986 */ /* 0x0001e8000c101542 */
[----:B0-----:R-:W3:Y:S01]  /*a1460*/  LDL.LU R25, [R1+0x1b4] ;  /* 0x0001b40001197983 */ /* 0x001ee20000300800 */
[----:B------:R-:W-:Y:S01]  /*a1470*/  UMOV UR8, UR51 ;  /* 0x0000003300087c82 */ /* 0x000fe20008000000 */
[----:B------:R-:W0:Y:S01]  /*a1480*/  LDCU.64 UR50, c[0x0][0x398] ;  /* 0x00007300ff3277ac */ /* 0x000e220008000a00 */
[----:B------:R-:W-:Y:S01]  /*a1490*/  VIADD R37, R59, 0x22 ;  /* 0x000000223b257836 */ /* 0x000fe20000000000 */
[----:B0-----:R-:W-:Y:S01]  /*a14a0*/  UMOV UR5, UR51 ;  /* 0x0000003300057c82 */ /* 0x001fe20008000000 */
[----:B------:R-:W-:Y:S01]  /*a14b0*/  UMOV UR29, UR50 ;  /* 0x00000032001d7c82 */ /* 0x000fe20008000000 */
[----:B------:R-:W0:Y:S02]  /*a14c0*/  LDCU.64 UR50, c[0x0][0x398] ;  /* 0x00007300ff3277ac */ /* 0x000e240008000a00 */
[----:B------:R-:W-:Y:S01]  /*a14d0*/  ISETP.GE.AND P6, PT, R37, UR5, PT ;  /* 0x0000000525007c0c */ /* 0x000fe2000bfc6270 */
[----:B------:R-:W-:Y:S01]  /*a14e0*/  UMOV UR15, UR14 ;  /* 0x0000000e000f7c82 */ /* 0x000fe20008000000 */
        /* <DEDUP_REMOVED lines=12> */
[----:B------:R-:W1:Y:S01]  /*a15b0*/  LDCU.64 UR50, c[0x0][0x398] ;  /* 0x00007300ff3277ac */ /* 0x000e620008000a00 */
[----:B0-----:R-:W-:Y:S01]  /*a15c0*/  ISETP.LT.AND P0, PT, R36, UR5, !P6 ;  /* 0x0000000524007c0c */ /* 0x001fe2000f701270 */
[----:B------:R-:W0:Y:S01]  /*a15d0*/  LDCU UR5, c[0x0][0x398] ;  /* 0x00007300ff0577ac */ /* 0x000e220008000800 */
[----:B-1----:R-:W-:Y:S01]  /*a15e0*/  IMAD.WIDE R46, R37, 0x2, R44 ;  /* 0x00000002252e7825 */ /* 0x002fe200078e022c */
[----:B------:R-:W-:Y:S01]  /*a15f0*/  MOV.SPILL R51, UR61 ;  /* 0x0000003d00337c02 */ /* 0x000fe20009000f00 */
[----:B------:R-:W-:-:S03]  /*a1600*/  UMOV UR61, UR50 ;  /* 0x00000032003d7c82 */ /* 0x000fc60008000000 */
[----:B----4-:R1:W-:Y:S01]  /*a1610*/  @P1 STG.E.U16 desc[UR66][R46.64], R6 ;  /* 0x000000062e001986 */ /* 0x0103e2000c101542 */
        /* <DEDUP_REMOVED lines=31> */
[----:B------:R-:W1:Y:S01]  /*a1810*/  LDCU.64 UR50, c[0x0][0x398] ;  /* 0x00007300ff3277ac */ /* 0x000e620008000a00 */
[----:B------:R-:W-:Y:S01]  /*a1820*/  MOV.SPILL R50, UR60 ;  /* 0x0000003c00327c02 */ /* 0x000fe20009000f00 */
[----:B------:R-:W-:Y:S01]  /*a1830*/  IMAD.WIDE R46, R48, 0x2, R42 ;  /* 0x00000002302e7825 */ /* 0x000fe200078e022a */
[----:B0-----:R-:W-:Y:S01]  /*a1840*/  ISETP.LT.AND P1, PT, R3, UR5, !P0 ;  /* 0x0000000503007c0c */ /* 0x001fe2000c721270 */
[----:B-1----:R-:W-:Y:S01]  /*a1850*/  UMOV UR5, UR51 ;  /* 0x0000003300057c82 */ /* 0x002fe20008000000 */
[----:B------:R-:W-:Y:S01]  /*a1860*/  UMOV UR60, UR50 ;  /* 0x00000032003c7c82 */ /* 0x000fe20008000000 */
[----:B------:R-:W0:Y:S04]  /*a1870*/  LDCU.64 UR50, c[0x0][0x398] ;  /* 0x00007300ff3277ac */ /* 0x000e280008000a00 */
[----:B------:R1:W-:Y:S02]  /*a1880*/  @P6 STG.E.U16 desc[UR66][R46.64], R37 ;  /* 0x000000252e006986 */ /* 0x0003e4000c101542 */
[----:B-1----:R-:W-:-:S05]  /*a1890*/  VIADD R37, R59, 0x24 ;  /* 0x000000243b257836 */ /* 0x002fca0000000000 */
[----:B------:R-:W-:Y:S01]  /*a18a0*/  ISETP.GE.AND P6, PT, R37, UR5, PT ;  /* 0x0000000525007c0c */ /* 0x000fe2000bfc6270 */
[----:B0-----:R-:W-:Y:S01]  /*a18b0*/  UMOV UR5, UR50 ;  /* 0x0000003200057c82 */ /* 0x001fe20008000000 */
        /* <DEDUP_REMOVED lines=20> */
[----:B------:R-:W-:-:S11]  /*a1a00*/  IMAD.WIDE R46, R37, 0x2, R42 ;  /* 0x00000002252e7825 */ /* 0x000fd600078e022a */
[----:B------:R1:W-:Y:S01]  /*a1a10*/  @P0 STG.E.U16 desc[UR66][R46.64], R48 ;  /* 0x000000302e000986 */ /* 0x0003e2000c101542 */
[----:B0-----:R-:W-:Y:S01]  /*a1a20*/  ISETP.LT.AND P1, PT, R3, UR5, !P6 ;  /* 0x0000000503007c0c */ /* 0x001fe2000f721270 */
[----:B-1----:R-:W-:-:S05]  /*a1a30*/  VIADD R46, R59, 0x25 ;  /* 0x000000253b2e7836 */ /* 0x002fca0000000000 */
[----:B------:R-:W-:Y:S01]  /*a1a40*/  ISETP.GE.AND P0, PT, R46, UR69, PT ;  /* 0x000000452e007c0c */ /* 0x000fe2000bf06270 */
[----:B------:R-:W-:-:S06]  /*a1a50*/  IMAD.WIDE R46, R37, 0x2, R40 ;  /* 0x00000002252e7825 */ /* 0x000fcc00078e0228 */
[----:B---3--:R0:W-:Y:S01]  /*a1a60*/  @P1 STG.E.U16 desc[UR66][R46.64], R25 ;  /* 0x000000192e001986 */ /* 0x0081e2000c101542 */
[----:B------:R-:W-:-:S03]  /*a1a70*/  PRMT R49, R25, 0x7632, R49 ;  /* 0x0000763219317816 */ /* 0x000fc60000000031 */
[----:B0-----:R-:W3:Y:S01]  /*a1a80*/  LDL.LU R25, [R1+0x1dc] ;  /* 0x0001dc0001197983 */ /* 0x001ee20000300800 */
[----:B------:R-:W-:Y:S01]  /*a1a90*/  UMOV UR7, UR6 ;  /* 0x0000000600077c82 */ /* 0x000fe20008000000 */
[----:B------:R-:W-:Y:S01]  /*a1aa0*/  UMOV UR6, UR51 ;  /* 0x0000003300067c82 */ /* 0x000fe20008000000 */
[----:B------:R-:W0:Y:S02]  /*a1ab0*/  LDCU.64 UR50, c[0x0][0x398] ;  /* 0x00007300ff3277ac */ /* 0x000e240008000a00 */
        /* <DEDUP_REMOVED lines=9> */
[----:B------:R-:W0:Y:S05]  /*a1b50*/  LDCU UR5, c[0x0][0x398] ;  /* 0x00007300ff0577ac */ /* 0x000e2a0008000800 */
[----:B------:R1:W-:Y:S02]  /*a1b60*/  @P6 STG.E.U16 desc[UR66][R46.64], R49 ;  /* 0x000000312e006986 */ /* 0x0003e4000c101542 */
[----:B-1----:R-:W-:Y:S01]  /*a1b70*/  IMAD.WIDE R46, R48, 0x2, R44 ;  /* 0x00000002302e7825 */ /* 0x002fe200078e022c */
[----:B0-----:R-:W-:Y:S01]  /*a1b80*/  ISETP.LT.AND P6, PT, R36, UR5, !P0 ;  /* 0x0000000524007c0c */ /* 0x001fe2000c7c1270 */
[----:B------:R-:W0:Y:S01]  /*a1b90*/  LDCU UR5, c[0x0][0x398] ;  /* 0x00007300ff0577ac */ /* 0x000e220008000800 */
[----:B------:R-:W-:Y:S01]  /*a1ba0*/  UMOV UR31, UR51 ;  /* 0x00000033001f7c82 */ /* 0x000fe20008000000 */
[----:B------:R-:W1:Y:S01]  /*a1bb0*/  LDCU.64 UR50, c[0x0][0x398] ;  /* 0x00007300ff3277ac */ /* 0x000e620008000a00 */
[----:B------:R-:W-:Y:S01]  /*a1bc0*/  MOV.SPILL R10, UR39 ;  /* 0x00000027000a7c02 */ /* 0x000fe20009000f00 */
[----:B-1----:R-:W-:Y:S01]  /*a1bd0*/  UMOV UR39, UR51 ;  /* 0x0000003300277c82 */ /* 0x002fe20008000000 */
[----:B----4-:R1:W-:Y:S01]  /*a1be0*/  @P1 STG.E.U16 desc[UR66][R46.64], R6 ;  /* 0x000000062e001986 */ /* 0x0103e2000c101542 */
[----:B------:R-:W-:-:S03]  /*a1bf0*/  PRMT R37, R6, 0x7632, R37 ;  /* 0x0000763206257816 */ /* 0x000fc60000000025 */
[----:B-1----:R-:W4:Y:S01]  /*a1c00*/  LDL.LU R6, [R1+0x1cc] ;  /* 0x0001cc0001067983 */ /* 0x002f220000300800 */
[----:B0-----:R-:W-:Y:S01]  /*a1c10*/  ISETP.LT.AND P1, PT, R3, UR5, !P0 ;  /* 0x0000000503007c0c */ /* 0x001fe2000c721270 */
[C---:B------:R-:W-:Y:S01]  /*a1c20*/  IMAD.WIDE R46, R48.reuse, 0x2, R42 ;  /* 0x00000002302e7825 */ /* 0x040fe200078e022a */
[----:B------:R-:W-:Y:S01]  /*a1c30*/  UMOV UR5, UR50 ;  /* 0x0000003200057c82 */ /* 0x000fe20008000000 */
[----:B------:R-:W0:Y:S03]  /*a1c40*/  LDCU.64 UR50, c[0x0][0x398] ;  /* 0x00007300ff3277ac */ /* 0x000e260008000a00 */
[----:B------:R1:W-:Y:S02]  /*a1c50*/  @P6 STG.E.U16 desc[UR66][R46.64], R37 ;  /* 0x000000252e006986 */ /* 0x0003e4000c101542 */
[----:B-1----:R-:W-:-:S04]  /*a1c60*/  IMAD.WIDE R46, R48, 0x2, R40 ;  /* 0x00000002302e7825 */ /* 0x002fc800078e0228 */
[----:B------:R-:W-:Y:S01]  /*a1c70*/  VIADD R37, R59, 0x26 ;  /* 0x000000263b257836 */ /* 0x000fe20000000000 */
[----:B--2---:R1:W-:Y:S01]  /*a1c80*/  @P1 STG.E.U16 desc[UR66][R46.64], R7 ;  /* 0x000000072e001986 */ /* 0x0043e2000c101542 */
[----:B------:R-:W-:-:S03]  /*a1c90*/  PRMT R49, R7, 0x7632, R49 ;  /* 0x0000763207317816 */ /* 0x000fc60000000031 */
[----:B------:R-:W-:Y:S01]  /*a1ca0*/  ISETP.GE.AND P6, PT, R37, UR77, PT ;  /* 0x0000004d25007c0c */ /* 0x000fe2000bfc6270 */
[----:B-1----:R-:W2:Y:S03]  /*a1cb0*/  LDL.LU R7, [R1+0x1bc] ;  /* 0x0001bc0001077983 */ /* 0x002ea60000300800 */
        /* <DEDUP_REMOVED lines=17> */
[----:B------:R-:W-:-:S08]  /*a1dd0*/  IMAD.WIDE R46, R37, 0x2, R42 ;  /* 0x00000002252e7825 */ /* 0x000fd000078e022a */
[----:B------:R1:W-:Y:S01]  /*a1de0*/  @P0 STG.E.U16 desc[UR66][R46.64], R48 ;  /* 0x000000302e000986 */ /* 0x0003e2000c101542 */
[----:B0-----:R-:W-:Y:S01]  /*a1df0*/  ISETP.LT.AND P1, PT, R3, UR5, !P6 ;  /* 0x0000000503007c0c */ /* 0x001fe2000f721270 */
[----:B-1----:R-:W-:Y:S01]  /*a1e00*/  UMOV UR5, UR50 ;  /* 0x0000003200057c82 */ /* 0x002fe20008000000 */
[----:B------:R-:W-:Y:S01]  /*a1e10*/  UMOV UR45, UR51 ;  /* 0x00000033002d7c82 */ /* 0x000fe20008000000 */
[----:B------:R-:W0:Y:S01]  /*a1e20*/  LDCU.64 UR50, c[0x0][0x398] ;  /* 0x00007300ff3277ac */ /* 0x000e220008000a00 */
[----:B------:R-:W-:-:S05]  /*a1e30*/  VIADD R46, R59, 0x27 ;  /* 0x000000273b2e7836 */ /* 0x000fca0000000000 */
[----:B------:R-:W-:Y:S01]  /*a1e40*/  ISETP.GE.AND P0, PT, R46, UR65, PT ;  /* 0x000000412e007c0c */ /* 0x000fe2000bf06270 */
[----:B------:R-:W-:-:S05]  /*a1e50*/  IMAD.WIDE R46, R37, 0x2, R40 ;  /* 0x00000002252e7825 */ /* 0x000fca00078e0228 */
[----:B----4-:R1:W-:Y:S01]  /*a1e60*/  @P1 STG.E.U16 desc[UR66][R46.64], R6 ;  /* 0x000000062e001986 */ /* 0x0103e2000c101542 */
[----:B------:R-:W-:Y:S01]  /*a1e70*/  ISETP.LT.AND P1, PT, R11, UR5, !P0 ;  /* 0x000000050b007c0c */ /* 0x000fe2000c721270 */
[----:B0-----:R-:W-:Y:S02]  /*a1e80*/  UMOV UR5, UR50 ;  /* 0x0000003200057c82 */ /* 0x001fe40008000000 */
[----:B------:R-:W-:Y:S02]  /*a1e90*/  ISETP.LT.AND P6, PT, R0, UR5, !P6 ;  /* 0x0000000500007c0c */ /* 0x000fe4000f7c1270 */
[----:B------:R-:W0:Y:S01]  /*a1ea0*/  LDCU UR5, c[0x0][0x3b8] ;  /* 0x00007700ff0577ac */ /* 0x000e220008000800 */
[----:B------:R-:W-:Y:S02]  /*a1eb0*/  PRMT R49, R6, 0x7632, R49 ;  /* 0x0000763206317816 */ /* 0x000fe40000000031 */
[----:B-1----:R-:W4:Y:S01]  /*a1ec0*/  LDL.LU R6, [R1+0x190] ;  /* 0x0001900001067983 */ /* 0x002f220000300800 */
[----:B------:R-:W-:-:S07]  /*a1ed0*/  IMAD.WIDE R46, R37, 0x2, R38 ;  /* 0x00000002252e7825 */ /* 0x000fce00078e0226 */
        /* <DEDUP_REMOVED lines=12> */
[----:B0-----:R-:W-:-:S05]  /*a1fa0*/  IMAD.WIDE R46, R48, 0x2, R40 ;  /* 0x00000002302e7825 */ /* 0x001fca00078e0228 */
[----:B---3--:R0:W-:Y:S01]  /*a1fb0*/  @P1 STG.E.U16 desc[UR66][R46.64], R25 ;  /* 0x000000192e001986 */ /* 0x0081e2000c101542 */
[----:B------:R-:W-:-:S03]  /*a1fc0*/  PRMT R49, R25, 0x7632, R49 ;  /* 0x0000763219317816 */ /* 0x000fc60000000031 */
[----:B0-----:R-:W3:Y:S01]  /*a1fd0*/  LDL.LU R25, [R1+0x170] ;  /* 0x0001700001197983 */ /* 0x001ee20000300800 */
[----:B------:R-:W-:Y:S01]  /*a1fe0*/  MOV.SPILL R5, UR37 ;  /* 0x0000002500057c02 */ /* 0x000fe20009000f00 */
[----:B------:R-:W-:Y:S01]  /*a1ff0*/  UMOV UR37, UR51 ;  /* 0x0000003300257c82 */ /* 0x000fe20008000000 */
[----:B------:R-:W0:Y:S01]  /*a2000*/  LDCU.64 UR50, c[0x0][0x398] ;  /* 0x00007300ff3277ac */ /* 0x000e220008000a00 */
[----:B------:R-:W-:Y:S01]  /*a2010*/  MOV.SPILL R8, UR49 ;  /* 0x0000003100087c02 */ /* 0x000fe20009000f00 */
[----:B------:R-:W-:Y:S01]  /*a2020*/  VIADD R37, R59, 0x28 ;  /* 0x000000283b257836 */ /* 0x000fe20000000000 */
[----:B0-----:R-:W-:Y:S01]  /*a2030*/  UMOV UR5, UR50 ;  /* 0x0000003200057c82 */ /* 0x001fe20008000000 */
[----:B------:R-:W-:Y:S01]  /*a2040*/  UMOV UR49, UR51 ;  /* 0x0000003300317c82 */ /* 0x000fe20008000000 */
[----:B------:R-:W0:Y:S02]  /*a2050*/  LDCU.64 UR50, c[0x0][0x398] ;  /* 0x00007300ff3277ac */ /* 0x000e240008000a00 */
[----:B------:R-:W-:-:S04]  /*a2060*/  ISETP.GE.AND P6, PT, R37, UR75, PT ;  /* 0x0000004b25007c0c */ /* 0x000fc8000bfc6270 */
[----:B------:R-:W-:Y:S01]  /*a2070*/  ISETP.LT.AND P1, PT, R11, UR5, !P6 ;  /* 0x000000050b007c0c */ /* 0x000fe2000f721270 */
[----:B0-----:R-:W-:Y:S02]  /*a2080*/  UMOV UR5, UR50 ;  /* 0x0000003200057c82 */ /* 0x001fe40008000000 */
[----:B------:R-:W-:Y:S02]  /*a2090*/  ISETP.LT.AND P0, PT, R0, UR5, !P0 ;  /* 0x0000000500007c0c */ /* 0x000fe4000c701270 */
[----:B------:R-:W0:Y:S01]  /*a20a0*/  LDCU UR5, c[0x0][0x3b8] ;  /* 0x00007700ff0577ac */ /* 0x000e220008000800 */
[----:B------:R-:W-:-:S04]  /*a20b0*/  IMAD.WIDE R46, R48, 0x2, R38 ;  /* 0x00000002302e7825 */ /* 0x000fc800078e0226 */
[----:B0-----:R-:W-:Y:S01]  /*a20c0*/  VIADD R37, R48, UR5 ;  /* 0x0000000530257c36 */ /* 0x001fe20008000000 */
[----:B------:R-:W0:Y:S05]  /*a20d0*/  LDCU UR5, c[0x0][0x398] ;  /* 0x00007300ff0577ac */ /* 0x000e2a0008000800 */
[----:B------:R1:W-:Y:S01]  /*a20e0*/  @P0 STG.E.U16 desc[UR66][R46.64], R49 ;  /* 0x000000312e000986 */ /* 0x0003e2000c101542 */
[----:B------:R-:W-:Y:S01]  /*a20f0*/  MOV.SPILL R4, UR43 ;  /* 0x0000002b00047c02 */ /* 0x000fe20009000f00 */
        /* <DEDUP_REMOVED lines=8> */
[----:B0-----:R-:W-:Y:S01]  /*a2180*/  ISETP.LT.AND P1, PT, R3, UR5, !P6 ;  /* 0x0000000503007c0c */ /* 0x001fe2000f721270 */
[----:B------:R-:W-:Y:S01]  /*a2190*/  UMOV UR5, UR50 ;  /* 0x0000003200057c82 */ /* 0x000fe20008000000 */
[----:B------:R-:W0:Y:S01]  /*a21a0*/  LDCU.64 UR50, c[0x0][0x398] ;  /* 0x00007300ff3277ac */ /* 0x000e220008000a00 */
[----:B-1----:R-:W-:Y:S02]  /*a21b0*/  IMAD.MOV.U32 R47, RZ, RZ, R6 ;  /* 0x000000ffff2f7224 */ /* 0x002fe400078e0006 */
[----:B------:R-:W4:Y:S03]  /*a21c0*/  LDL.LU R6, [R1+0x33a4] ;  /* 0x0033a40001067983 */ /* 0x000f260000300800 */
[----:B------:R-:W-:Y:S01]  /*a21d0*/  PRMT R48, R47, 0x7632, R48 ;  /* 0x000076322f307816 */ /* 0x000fe20000000030 */
[----:B------:R-:W-:-:S05]  /*a21e0*/  IMAD.WIDE R46, R37, 0x2, R42 ;  /* 0x00000002252e7825 */ /* 0x000fca00078e022a */
[----:B------:R1:W-:Y:S02]  /*a21f0*/  @P0 STG.E.U16 desc[UR66][R46.64], R48 ;  /* 0x000000302e000986 */ /* 0x0003e4000c101542 */
[----:B-1----:R-:W-:-:S05]  /*a2200*/  VIADD R46, R59, 0x29 ;  /* 0x000000293b2e7836 */ /* 0x002fca0000000000 */
[----:B------:R-:W-:Y:S01]  /*a2210*/  ISETP.GE.AND P0, PT, R46, UR73, PT ;  /* 0x000000492e007c0c */ /* 0x000fe2000bf06270 */
[----:B------:R-:W-:-:S05]  /*a2220*/  IMAD.WIDE R46, R37, 0x2, R40 ;  /* 0x00000002252e7825 */ /* 0x000fca00078e0228 */
[----:B--2---:R1:W-:Y:S01]  /*a2230*/  @P1 STG.E.U16 desc[UR66][R46.64], R7 ;  /* 0x000000072e001986 */ /* 0x0043e2000c101542 */
[----:B------:R-:W-:Y:S01]  /*a2240*/  ISETP.LT.AND P1, PT, R11, UR5, !P0 ;  /* 0x000000050b007c0c */ /* 0x000fe2000c721270 */
[----:B0-----:R-:W-:Y:S02]  /*a2250*/  UMOV UR5, UR50 ;  /* 0x0000003200057c82 */ /* 0x001fe40008000000 */
[----:B------:R-:W-:Y:S02]  /*a2260*/  ISETP.LT.AND P6, PT, R0, UR5, !P6 ;  /* 0x0000000500007c0c */ /* 0x000fe4000f7c1270 */
[----:B------:R-:W0:Y:S01]  /*a2270*/  LDCU UR5, c[0x0][0x3b8] ;  /* 0x00007700ff0577ac */ /* 0x000e220008000800 */
[----:B------:R-:W-:Y:S01]  /*a2280*/  PRMT R49, R7, 0x7632, R49 ;  /* 0x0000763207317816 */ /* 0x000fe20000000031 */
[C---:B-1----:R-:W-:Y:S01]  /*a2290*/  IMAD.WIDE R46, R37.reuse, 0x2, R38 ;  /* 0x00000002252e7825 */ /* 0x042fe200078e0226 */
[----:B------:R-:W2:Y:S01]  /*a22a0*/  LDL.LU R7, [R1+0x194] ;  /* 0x0001940001077983 */ /* 0x000ea20000300800 */
[----:B0-----:R-:W-:Y:S01]  /*a22b0*/  IADD3 R48, PT, PT, R37, UR5, RZ ;  /* 0x0000000525307c10 */ /* 0x001fe2000fffe0ff */
[----:B------:R-:W0:Y:S06]  /*a22c0*/  LDCU UR5, c[0x0][0x398] ;  /* 0x00007300ff0577ac */ /* 0x000e2c0008000800 */
[----:B------:R1:W-:Y:S02]  /*a22d0*/  @P6 STG.E.U16 desc[UR66][R46.64], R49 ;  /* 0x000000312e006986 */ /* 0x0003e4000c101542 */
[----:B-1----:R-:W-:Y:S01]  /*a22e0*/  IMAD.WIDE R46, R48, 0x2, R44 ;  /* 0x00000002302e7825 */ /* 0x002fe200078e022c */
[----:B0-----:R-:W-:Y:S01]  /*a22f0*/  ISETP.LT.AND P6, PT, R36, UR5, !P0 ;  /* 0x0000000524007c0c */ /* 0x001fe2000c7c1270 */
[----:B------:R-:W0:Y:S03]  /*a2300*/  LDCU UR5, c[0x0][0x398] ;  /* 0x00007300ff0577ac */ /* 0x000e260008000800 */
[----:B---3--:R1:W-:Y:S02]  /*a2310*/  @P1 STG.E.U16 desc[UR66][R46.64], R25 ;  /* 0x000000192e001986 */ /* 0x0083e4000c101542 */
[----:B-1----:R-:W-:-:S02]  /*a2320*/  IMAD.MOV.U32 R47, RZ, RZ, R25 ;  /* 0x000000ffff2f7224 */ /* 0x002fc400078e0019 */
[----:B------:R-:W3:Y:S03]  /*a2330*/  LDL.LU R25, [R1+0x33a0] ;  /* 0x0033a00001197983 */ /* 0x000ee60000300800 */
[----:B------:R-:W-:Y:S01]  /*a2340*/  PRMT R37, R47, 0x7632, R37 ;  /* 0x000076322f257816 */ /* 0x000fe20000000025 */
[----:B------:R-:W-:-:S05]  /*a2350*/  IMAD.WIDE R46, R48, 0x2, R42 ;  /* 0x00000002302e7825 */ /* 0x000fca00078e022a */
[----:B------:R1:W-:Y:S04]  /*a2360*/  @P6 STG.E.U16 desc[UR66][R46.64], R37 ;  /* 0x000000252e006986 */ /* 0x0003e8000c101542 */
[----:B-1----:R-:W2:Y:S01]  /*a2370*/  LDL.LU R47, [R1+0x160] ;  /* 0x00016000012f7983 */ /* 0x002ea20000300800 */
[----:B------:R-:W-:Y:S01]  /*a2380*/  MOV.SPILL R15, UR47 ;  /* 0x0000002f000f7c02 */ /* 0x000fe20009000f00 */
[----:B------:R-:W-:Y:S01]  /*a2390*/  UMOV UR47, UR51 ;  /* 0x00000033002f7c82 */ /* 0x000fe20008000000 */
[----:B------:R-:W1:Y:S01]  /*a23a0*/  LDCU.64 UR50, c[0x0][0x398] ;  /* 0x00007300ff3277ac */ /* 0x000e620008000a00 */
[----:B------:R-:W-:Y:S02]  /*a23b0*/  MOV.SPILL R16, UR59 ;  /* 0x0000003b00107c02 */ /* 0x000fe40009000f00 */
[----:B0-----:R-:W-:Y:S01]  /*a23c0*/  ISETP.LT.AND P1, PT, R3, UR5, !P0 ;  /* 0x0000000503007c0c */ /* 0x001fe2000c721270 */
[----:B------:R-:W-:Y:S01]  /*a23d0*/  VIADD R37, R59, 0x2a ;  /* 0x0000002a3b257836 */ /* 0x000fe20000000000 */
[----:B-1----:R-:W-:Y:S01]  /*a23e0*/  UMOV UR5, UR50 ;  /* 0x0000003200057c82 */ /* 0x002fe20008000000 */
[----:B------:R-:W-:Y:S01]  /*a23f0*/  UMOV UR59, UR51 ;  /* 0x00000033003b7c82 */ /* 0x000fe20008000000 */
[----:B------:R-:W0:Y:S02]  /*a2400*/  LDCU.64 UR50, c[0x0][0x398] ;  /* 0x00007300ff3277ac */ /* 0x000e240008000a00 */
[----:B------:R-:W-:Y:S01]  /*a2410*/  ISETP.GE.AND P6, PT, R37, UR71, PT ;  /* 0x0000004725007c0c */ /* 0x000fe2000bfc6270 */
[----:B------:R-:W-:Y:S01]  /*a2420*/  UMOV UR69, UR61 ;  /* 0x0000003d00457c82 */ /* 0x000fe20008000000 */
[----:B------:R-:W-:Y:S01]  /*a2430*/  UMOV UR75, UR60 ;  /* 0x0000003c004b7c82 */ /* 0x000fe20008000000 */
[----:B------:R-:W1:Y:S01]  /*a2440*/  LDCU.64 UR60, c[0x0][0x398] ;  /* 0x00007300ff3c77ac */ /* 0x000e620008000a00 */
[----:B------:R-:W-:Y:S01]  /*a2450*/  UMOV UR73, UR28 ;  /* 0x0000001c00497c82 */ /* 0x000fe20008000000 */
[----:B-1----:R-:W-:Y:S01]  /*a2460*/  UMOV UR28, UR61 ;  /* 0x0000003d001c7c82 */ /* 0x002fe20008000000 */
[----:B------:R-:W-:Y:S01]  /*a2470*/  R2UR.FILL UR61, R51 ;  /* 0x00000000333d72ca */ /* 0x000fe200004e0000 */
[----:B--2---:R-:W-:-:S02]  /*a2480*/  IMAD.MOV.U32 R37, RZ, RZ, R47 ;  /* 0x000000ffff257224 */ /* 0x004fc400078e002f */
[----:B------:R-:W-:-:S05]  /*a2490*/  IMAD.WIDE R46, R48, 0x2, R40 ;  /* 0x00000002302e7825 */ /* 0x000fca00078e0228 */
[----:B------:R1:W-:Y:S01]  /*a24a0*/  @P1 STG.E.U16 desc[UR66][R46.64], R37 ;  /* 0x000000252e001986 */ /* 0x0003e2000c101542 */
[----:B------:R-:W-:Y:S01]  /*a24b0*/  ISETP.LT.AND P1, PT, R11, UR5, !P6 ;  /* 0x000000050b007c0c */ /* 0x000fe2000f721270 */
[----:B0-----:R-:W-:Y:S02]  /*a24c0*/  UMOV UR5, UR50 ;  /* 0x0000003200057c82 */ /* 0x001fe40008000000 */
[----:B------:R-:W-:Y:S01]  /*a24d0*/  ISETP.LT.AND P0, PT, R0, UR5, !P0 ;  /* 0x0000000500007c0c */ /* 0x000fe2000c701270 */
[----:B------:R-:W2:Y:S01]  /*a24e0*/  LDL.LU R11, [R1+0x339c] ;  /* 0x00339c00010b7983 */ /* 0x000ea20000300800 */
[----:B------:R-:W0:Y:S01]  /*a24f0*/  LDCU UR5, c[0x0][0x3b8] ;  /* 0x00007700ff0577ac */ /* 0x000e220008000800 */
[----:B-1----:R-:W-:Y:S02]  /*a2500*/  IMAD.MOV.U32 R47, RZ, RZ, R37 ;  /* 0x000000ffff2f7224 */ /* 0x002fe400078e0025 */
[C---:B0-----:R-:W-:Y:S01]  /*a2510*/  VIADD R37, R48.reuse, UR5 ;  /* 0x0000000530257c36 */ /* 0x041fe20008000000 */
[----:B------:R-:W0:Y:S02]  /*a2520*/  LDCU UR5, c[0x0][0x398] ;  /* 0x00007300ff0577ac */ /* 0x000e240008000800 */
[----:B------:R-:W-:Y:S01]  /*a2530*/  PRMT R49, R47, 0x7632, R49 ;  /* 0x000076322f317816 */ /* 0x000fe20000000031 */
[----:B------:R-:W-:-:S05]  /*a2540*/  IMAD.WIDE R46, R48, 0x2, R38 ;  /* 0x00000002302e7825 */ /* 0x000fca00078e0226 */
[----:B------:R1:W-:Y:S01]  /*a2550*/  @P0 STG.E.U16 desc[UR66][R46.64], R49 ;  /* 0x000000312e000986 */ /* 0x0003e2000c101542 */
[----:B0-----:R-:W-:Y:S01]  /*a2560*/  ISETP.LT.AND P0, PT, R36, UR5, !P6 ;  /* 0x0000000524007c0c */ /* 0x001fe2000f701270 */
[----:B------:R-:W0:Y:S01]  /*a2570*/  LDCU UR5, c[0x0][0x398] ;  /* 0x00007300ff0577ac */ /* 0x000e220008000800 */
[----:B-1----:R-:W-:Y:S01]  /*a2580*/  IMAD.WIDE R46, R37, 0x2, R44 ;  /* 0x00000002252e7825 */ /* 0x002fe200078e022c */
[----:B------:R-:W-:Y:S02]  /*a2590*/  R2UR.FILL UR50, R54 ;  /* 0x00000000363272ca */ /* 0x000fe400004e0000 */
[----:B------:R-:W2:Y:S04]  /*a25a0*/  LDL.LU R54, [R1+0x174] ;  /* 0x0001740001367983 */ /* 0x000ea80000300800 */
[----:B------:R1:W-:Y:S01]  /*a25b0*/  @P1 STG.E.U16 desc[UR66][R46.64], R7 ;  /* 0x000000072e001986 */ /* 0x0003e2000c101542 */
[----:B0-----:R-:W-:Y:S01]  /*a25c0*/  ISETP.LT.AND P1, PT, R3, UR5, !P6 ;  /* 0x0000000503007c0c */ /* 0x001fe2000f721270 */
[----:B------:R-:W-:Y:S01]  /*a25d0*/  UMOV UR5, UR60 ;  /* 0x0000003c00057c82 */ /* 0x000fe20008000000 */
[----:B-1----:R-:W-:Y:S01]  /*a25e0*/  IMAD.MOV.U32 R47, RZ, RZ, R7 ;  /* 0x000000ffff2f7224 */ /* 0x002fe200078e0007 */
[----:B------:R-:W-:Y:S01]  /*a25f0*/  R2UR.FILL UR60, R50 ;  /* 0x00000000323c72ca */ /* 0x000fe200004e0000 */
[----:B------:R-:W2:Y:S04]  /*a2600*/  LDL.LU R7, [R1+0x3398] ;  /* 0x0033980001077983 */ /* 0x000ea80000300800 */
[----:B------:R-:W2:Y:S04]  /*a2610*/  LDL.LU R51, [R1+0x184] ;  /* 0x0001840001337983 */ /* 0x000ea80000300800 */
[----:B------:R-:W3:Y:S01]  /*a2620*/  LDL R50, [R1+0x19fc] ;  /* 0x0019fc0001327983 */ /* 0x000ee20000100800 */
[----:B------:R-:W-:Y:S01]  /*a2630*/  PRMT R48, R47, 0x7632, R48 ;  /* 0x000076322f307816 */ /* 0x000fe20000000030 */
[----:B------:R-:W-:-:S05]  /*a2640*/  IMAD.WIDE R46, R37, 0x2, R42 ;  /* 0x00000002252e7825 */ /* 0x000fca00078e022a */
[----:B------:R0:W-:Y:S02]  /*a2650*/  @P0 STG.E.U16 desc[UR66][R46.64], R48 ;  /* 0x000000302e000986 */ /* 0x0001e4000c101542 */
[----:B0-----:R-:W-:-:S05]  /*a2660*/  VIADD R46, R59, 0x2b ;  /* 0x0000002b3b2e7836 */ /* 0x001fca0000000000 */
[----:B------:R-:W-:Y:S01]  /*a2670*/  ISETP.GE.AND P0, PT, R46, UR28, PT ;  /* 0x0000001c2e007c0c */ /* 0x000fe2000bf06270 */
[----:B------:R-:W-:Y:S01]  /*a2680*/  IMAD.WIDE R46, R37, 0x2, R40 ;  /* 0x00000002252e7825 */ /* 0x000fe200078e0228 */
[----:B------:R-:W-:Y:S01]  /*a2690*/  UMOV UR71, UR29 ;  /* 0x0000001d00477c82 */ /* 0x000fe20008000000 */
[----:B------:R-:W0:Y:S02]  /*a26a0*/  LDCU.64 UR28, c[0x0][0x398] ;  /* 0x00007300ff1c77ac */ /* 0x000e240008000a00 */
[----:B0-----:R-:W-:Y:S01]  /*a26b0*/  UMOV UR77, UR28 ;  /* 0x0000001c004d7c82 */ /* 0x001fe20008000000 */
[----:B------:R-:W-:Y:S01]  /*a26c0*/  R2UR.FILL UR28, R52 ;  /* 0x00000000341c72ca */ /* 0x000fe200004e0000 */
[----:B--2---:R0:W-:Y:S01]  /*a26d0*/  @P1 STG.E.U16 desc[UR66][R46.64], R51 ;  /* 0x000000332e001986 */ /* 0x0041e2000c101542 */
[----:B---3--:R-:W-:Y:S01]  /*a26e0*/  ISETP.LT.AND P1, PT, R50, UR64, !P0 ;  /* 0x0000004032007c0c */ /* 0x008fe2000c721270 */
[----:B------:R-:W1:Y:S02]  /*a26f0*/  LDCU.64 UR64, c[0x0][0x398] ;  /* 0x00007300ff4077ac */ /* 0x000e640008000a00 */
[----:B-1----:R-:W-:Y:S01]  /*a2700*/  ISETP.LT.AND P6, PT, R0, UR64, !P6 ;  /* 0x0000004000007c0c */ /* 0x002fe2000f7c1270 */
[----:B------:R-:W-:Y:S01]  /*a2710*/  UMOV UR64, UR5 ;  /* 0x0000000500407c82 */ /* 0x000fe20008000000 */
[----:B------:R-:W1:Y:S01]  /*a2720*/  LDCU UR5, c[0x0][0x3b8] ;  /* 0x00007700ff0577ac */ /* 0x000e620008000800 */
[----:B------:R-:W-:Y:S01]  /*a2730*/  PRMT R49, R51, 0x7632, R49 ;  /* 0x0000763233317816 */ /* 0x000fe20000000031 */
[C---:B0-----:R-:W-:Y:S01]  /*a2740*/  IMAD.WIDE R46, R37.reuse, 0x2, R38 ;  /* 0x00000002252e7825 */ /* 0x041fe200078e0226 */
[----:B------:R-:W2:Y:S03]  /*a2750*/  LDL.LU R51, [R1+0x188] ;  /* 0x0001880001337983 */ /* 0x000ea60000300800 */
[----:B-1----:R-:W-:Y:S01]  /*a2760*/  VIADD R48, R37, UR5 ;  /* 0x0000000525307c36 */ /* 0x002fe20008000000 */
[----:B------:R-:W0:Y:S04]  /*a2770*/  LDCU UR5, c[0x0][0x398] ;  /* 0x00007300ff0577ac */ /* 0x000e280008000800 */
[----:B------:R1:W-:Y:S01]  /*a2780*/  @P6 STG.E.U16 desc[UR66][R46.64], R49 ;  /* 0x000000312e006986 */ /* 0x0003e2000c101542 */
[----:B0-----:R-:W-:Y:S01]  /*a2790*/  ISETP.LT.AND P6, PT, R36, UR5, !P0 ;  /* 0x0000000524007c0c */ /* 0x001fe2000c7c1270 */
[----:B------:R-:W0:Y:S01]  /*a27a0*/  LDCU UR5, c[0x0][0x398] ;  /* 0x00007300ff0577ac */ /* 0x000e220008000800 */
[----:B-1----:R-:W-:Y:S01]  /*a27b0*/  IMAD.WIDE R46, R48, 0x2, R44 ;  /* 0x00000002302e7825 */ /* 0x002fe200078e022c */
[----:B------:R-:W-:-:S04]  /*a27c0*/  PRMT R37, R54, 0x7632, R37 ;  /* 0x0000763236257816 */ /* 0x000fc80000000025 */
[----:B------:R1:W-:Y:S01]  /*a27d0*/  @P1 STG.E.U16 desc[UR66][R46.64], R54 ;  /* 0x000000362e001986 */ /* 0x0003e2000c101542 */
[----:B0-----:R-:W-:Y:S01]  /*a27e0*/  ISETP.LT.AND P1, PT, R3, UR5, !P0 ;  /* 0x0000000503007c0c */ /* 0x001fe2000c721270 */
[----:B------:R-:W-:Y:S02]  /*a27f0*/  UMOV UR5, UR29 ;  /* 0x0000001d00057c82 */ /* 0x000fe40008000000 */
[----:B-1----:R-:W3:Y:S01]  /*a2800*/  LDL.LU R54, [R1+0x178] ;  /* 0x0001780001367983 */ /* 0x002ee20000300800 */
[----:B------:R-:W-:-:S03]  /*a2810*/  R2UR.FILL UR29, R53 ;  /* 0x00000000351d72ca */ /* 0x000fc600004e0000 */
[----:B------:R-:W2:Y:S04]  /*a2820*/  LDL.LU R53, [R1+0x198] ;  /* 0x0001980001357983 */ /* 0x000ea80000300800 */
[----:B------:R-:W2:Y:S01]  /*a2830*/  LDL.LU R52, [R1+0x164] ;  /* 0x0001640001347983 */ /* 0x000ea20000300800 */
[----:B------:R-:W-:-:S05]  /*a2840*/  IMAD.WIDE R46, R48, 0x2, R42 ;  /* 0x00000002302e7825 */ /* 0x000fca00078e022a */
[----:B------:R0:W-:Y:S02]  /*a2850*/  @P6 STG.E.U16 desc[UR66][R46.64], R37 ;  /* 0x000000252e006986 */ /* 0x0001e4000c101542 */
[----:B0-----:R-:W-:-:S05]  /*a2860*/  VIADD R37, R59, 0x2c ;  /* 0x0000002c3b257836 */ /* 0x001fca0000000000 */
[----:B------:R-:W-:Y:S01]  /*a2870*/  ISETP.GE.AND P6, PT, R37, UR5, PT ;  /* 0x0000000525007c0c */ /* 0x000fe2000bfc6270 */
[----:B------:R-:W0:Y:S01]  /*a2880*/  LDCU UR5, c[0x0][0x3b8] ;  /* 0x00007700ff0577ac */ /* 0x000e220008000800 */
[----:B------:R-:W-:Y:S01]  /*a2890*/  ISETP.LT.AND P0, PT, R0, UR74, !P0 ;  /* 0x0000004a00007c0c */ /* 0x000fe2000c701270 */
[----:B------:R-:W-:-:S04]  /*a28a0*/  IMAD.WIDE R46, R48, 0x2, R40 ;  /* 0x00000002302e7825 */ /* 0x000fc800078e0228 */
[----:B0-----:R-:W-:Y:S01]  /*a28b0*/  VIADD R37, R48, UR5 ;  /* 0x0000000530257c36 */ /* 0x001fe20008000000 */
[----:B------:R-:W0:Y:S01]  /*a28c0*/  LDCU UR5, c[0x0][0x398] ;  /* 0x00007300ff0577ac */ /* 0x000e220008000800 */
[----:B--2---:R1:W-:Y:S01]  /*a28d0*/  @P1 STG.E.U16 desc[UR66][R46.64], R52 ;  /* 0x000000342e001986 */ /* 0x0043e2000c101542 */
[----:B------:R-:W-:Y:S02]  /*a28e0*/  PRMT R49, R52, 0x7632, R49 ;  /* 0x0000763234317816 */ /* 0x000fe40000000031 */
[----:B------:R-:W-:Y:S01]  /*a28f0*/  ISETP.LT.AND P1, PT, R50, UR76, !P6 ;  /* 0x0000004c32007c0c */ /* 0x000fe2000f721270 */
[----:B-1----:R-:W-:Y:S01]  /*a2900*/  IMAD.WIDE R46, R48, 0x2, R38 ;  /* 0x00000002302e7825 */ /* 0x002fe200078e0226 */
[----:B------:R-:W2:Y:S04]  /*a2910*/  LDL.LU R52, [R1+0x168] ;  /* 0x0001680001347983 */ /* 0x000ea80000300800 */
[----:B------:R1:W-:Y:S01]  /*a2920*/  @P0 STG.E.U16 desc[UR66][R46.64], R49 ;  /* 0x000000312e000986 */ /* 0x0003e2000c101542 */
[----:B0-----:R-:W-:Y:S01]  /*a2930*/  ISETP.LT.AND P0, PT, R36, UR5, !P6 ;  /* 0x0000000524007c0c */ /* 0x001fe2000f701270 */
[----:B------:R-:W0:Y:S01]  /*a2940*/  LDCU UR5, c[0x0][0x398] ;  /* 0x00007300ff0577ac */ /* 0x000e220008000800 */
[----:B------:R-:W-:Y:S01]  /*a2950*/  UMOV UR76, UR75 ;  /* 0x0000004b004c7c82 */ /* 0x000fe20008000000 */
[----:B------:R-:W3:Y:S01]  /*a2960*/  LDCU.64 UR74, c[0x0][0x398] ;  /* 0x00007300ff4a77ac */ /* 0x000ee20008000a00 */
[----:B-1----:R-:W-:Y:S01]  /*a2970*/  IMAD.WIDE R46, R37, 0x2, R44 ;  /* 0x00000002252e7825 */ /* 0x002fe200078e022c */
[----:B------:R-:W-:-:S04]  /*a2980*/  PRMT R48, R53, 0x7632, R48 ;  /* 0x0000763235307816 */ /* 0x000fc80000000030 */
[----:B------:R1:W-:Y:S01]  /*a2990*/  @P1 STG.E.U16 desc[UR66][R46.64], R53 ;  /* 0x000000352e001986 */ /* 0x0003e2000c101542 */
[----:B0-----:R-:W-:Y:S01]  /*a29a0*/  ISETP.LT.AND P1, PT, R3, UR5, !P6 ;  /* 0x0000000503007c0c */ /* 0x001fe2000f721270 */
[----:B------:R-:W0:Y:S02]  /*a29b0*/  LDCU UR5, c[0x0][0x3b8] ;  /* 0x00007700ff0577ac */ /* 0x000e240008000800 */
[----:B-1----:R-:W4:Y:S01]  /*a29c0*/  LDL.LU R53, [R1+0x19c] ;  /* 0x00019c0001357983 */ /* 0x002f220000300800 */
[----:B------:R-:W-:-:S05]  /*a29d0*/  IMAD.WIDE R46, R37, 0x2, R42 ;  /* 0x00000002252e7825 */ /* 0x000fca00078e022a */
[----:B------:R1:W-:Y:S01]  /*a29e0*/  @P0 STG.E.U16 desc[UR66][R46.64], R48 ;  /* 0x000000302e000986 */ /* 0x0003e2000c101542 */
[----:B------:R-:W-:Y:S01]  /*a29f0*/  PRMT R49, R51, 0x7632, R49 ;  /* 0x0000763233317816 */ /* 0x000fe20000000031 */
[----:B-1----:R-:W-:-:S05]  /*a2a00*/  VIADD R46, R59, 0x2d ;  /* 0x0000002d3b2e7836 */ /* 0x002fca0000000000 */
[----:B---3--:R-:W-:Y:S01]  /*a2a10*/  ISETP.GE.AND P0, PT, R46, UR75, PT ;  /* 0x0000004b2e007c0c */ /* 0x008fe2000bf06270 */
[----:B------:R-:W-:-:S05]  /*a2a20*/  IMAD.WIDE R46, R37, 0x2, R40 ;  /* 0x00000002252e7825 */ /* 0x000fca00078e0228 */
[----:B------:R1:W-:Y:S04]  /*a2a30*/  @P1 STG.E.U16 desc[UR66][R46.64], R51 ;  /* 0x000000332e001986 */ /* 0x0003e8000c101542 */
[----:B-1----:R-:W3:Y:S01]  /*a2a40*/  LDL.LU R51, [R1+0x18c] ;  /* 0x00018c0001337983 */ /* 0x002ee20000300800 */
[----:B------:R-:W-:Y:S02]  /*a2a50*/  ISETP.LT.AND P6, PT, R0, UR72, !P6 ;  /* 0x0000004800007c0c */ /* 0x000fe4000f7c1270 */
[----:B------:R-:W-:Y:S01]  /*a2a60*/  ISETP.LT.AND P1, PT, R50, UR68, !P0 ;  /* 0x0000004432007c0c */ /* 0x000fe2000c721270 */
[----:B------:R-:W-:-:S04]  /*a2a70*/  IMAD.WIDE R46, R37, 0x2, R38 ;  /* 0x00000002252e7825 */ /* 0x000fc800078e0226 */
[----:B0-----:R-:W-:-:S06]  /*a2a80*/  VIADD R48, R37, UR5 ;  /* 0x0000000525307c36 */ /* 0x001fcc0008000000 */
[----:B------:R0:W-:Y:S01]  /*a2a90*/  @P6 STG.E.U16 desc[UR66][R46.64], R49 ;  /* 0x000000312e006986 */ /* 0x0001e2000c101542 */
[----:B------:R-:W-:Y:S01]  /*a2aa0*/  PRMT R37, R54, 0x7632, R37 ;  /* 0x0000763236257816 */ /* 0x000fe20000000025 */
[----:B------:R-:W1:Y:S01]  /*a2ab0*/  LDCU UR5, c[0x0][0x398] ;  /* 0x00007300ff0577ac */ /* 0x000e620008000800 */
[----:B0-----:R-:W-:-:S05]  /*a2ac0*/  IMAD.WIDE R46, R48, 0x2, R44 ;  /* 0x00000002302e7825 */ /* 0x001fca00078e022c */
[----:B------:R0:W-:Y:S04]  /*a2ad0*/  @P1 STG.E.U16 desc[UR66][R46.64], R54 ;  /* 0x000000362e001986 */ /* 0x0001e8000c101542 */
[----:B0-----:R-:W3:Y:S01]  /*a2ae0*/  LDL.LU R54, [R1+0x17c] ;  /* 0x00017c0001367983 */ /* 0x001ee20000300800 */
[----:B-1----:R-:W-:Y:S01]  /*a2af0*/  ISETP.LT.AND P6, PT, R36, UR5, !P0 ;  /* 0x0000000524007c0c */ /* 0x002fe2000c7c1270 */
[----:B------:R-:W0:Y:S01]  /*a2b00*/  LDCU UR5, c[0x0][0x398] ;  /* 0x00007300ff0577ac */ /* 0x000e220008000800 */
[----:B------:R-:W-:Y:S01]  /*a2b10*/  UMOV UR75, UR69 ;  /* 0x00000045004b7c82 */ /* 0x000fe20008000000 */
[----:B------:R-:W1:Y:S01]  /*a2b20*/  LDCU.64 UR68, c[0x0][0x398] ;  /* 0x00007300ff4477ac */ /* 0x000e620008000a00 */
[----:B------:R-:W-:Y:S01]  /*a2b30*/  IMAD.WIDE R46, R48, 0x2, R42 ;  /* 0x00000002302e7825 */ /* 0x000fe200078e022a */
[----:B0-----:R-:W-:Y:S01]  /*a2b40*/  ISETP.LT.AND P1, PT, R3, UR5, !P0 ;  /* 0x0000000503007c0c */ /* 0x001fe2000c721270 */
[----:B------:R-:W0:Y:S07]  /*a2b50*/  LDCU UR5, c[0x0][0x3b8] ;  /* 0x00007700ff0577ac */ /* 0x000e2e0008000800 */
[----:B------:R1:W-:Y:S01]  /*a2b60*/  @P6 STG.E.U16 desc[UR66][R46.64], R37 ;  /* 0x000000252e006986 */ /* 0x0003e2000c101542 */
[----:B------:R-:W-:Y:S01]  /*a2b70*/  ISETP.LT.AND P0, PT, R0, UR70, !P0 ;  /* 0x0000004600007c0c */ /* 0x000fe2000c701270 */
[----:B-1----:R-:W-:-:S05]  /*a2b80*/  VIADD R37, R59, 0x2e ;  /* 0x0000002e3b257836 */ /* 0x002fca0000000000 */
[----:B------:R-:W-:Y:S01]  /*a2b90*/  ISETP.GE.AND P6, PT, R37, UR69, PT ;  /* 0x0000004525007c0c */ /* 0x000fe2000bfc6270 */
[C---:B0-----:R-:W-:Y:S01]  /*a2ba0*/  VIADD R37, R48.reuse, UR5 ;  /* 0x0000000530257c36 */ /* 0x041fe20008000000 */
[----:B------:R-:W0:Y:S01]  /*a2bb0*/  LDCU UR5, c[0x0][0x398] ;  /* 0x00007300ff0577ac */ /* 0x000e220008000800 */
[----:B------:R-:W-:-:S05]  /*a2bc0*/  IMAD.WIDE R46, R48, 0x2, R40 ;  /* 0x00000002302e7825 */ /* 0x000fca00078e0228 */
        /* <DEDUP_REMOVED lines=9> */
[----:B------:R-:W0:Y:S01]  /*a2c60*/  LDCU.64 UR70, c[0x0][0x398] ;  /* 0x00007300ff4677ac */ /* 0x000e220008000a00 */
[----:B-1----:R-:W-:Y:S01]  /*a2c70*/  IMAD.WIDE R46, R37, 0x2, R44 ;  /* 0x00000002252e7825 */ /* 0x002fe200078e022c */
[----:B----4-:R-:W-:-:S04]  /*a2c80*/  PRMT R48, R53, 0x7632, R48 ;  /* 0x0000763235307816 */ /* 0x010fc80000000030 */
[----:B------:R1:W-:Y:S01]  /*a2c90*/  @P1 STG.E.U16 desc[UR66][R46.64], R53 ;  /* 0x000000352e001986 */ /* 0x0003e2000c101542 */
[----:B0-----:R-:W-:Y:S01]  /*a2ca0*/  ISETP.LT.AND P1, PT, R3, UR5, !P6 ;  /* 0x0000000503007c0c */ /* 0x001fe2000f721270 */
[----:B------:R-:W0:Y:S02]  /*a2cb0*/  LDCU UR5, c[0x0][0x3b8] ;  /* 0x00007700ff0577ac */ /* 0x000e240008000800 */
[----:B-1----:R-:W4:Y:S01]  /*a2cc0*/  LDL.LU R53, [R1+0x150] ;  /* 0x0001500001357983 */ /* 0x002f220000300800 */
[----:B------:R-:W-:-:S05]  /*a2cd0*/  IMAD.WIDE R46, R37, 0x2, R42 ;  /* 0x00000002252e7825 */ /* 0x000fca00078e022a */
[----:B------:R1:W-:Y:S02]  /*a2ce0*/  @P0 STG.E.U16 desc[UR66][R46.64], R48 ;  /* 0x000000302e000986 */ /* 0x0003e4000c101542 */
[----:B-1----:R-:W-:-:S05]  /*a2cf0*/  VIADD R46, R59, 0x2f ;  /* 0x0000002f3b2e7836 */ /* 0x002fca0000000000 */
[----:B------:R-:W-:Y:S01]  /*a2d00*/  ISETP.GE.AND P0, PT, R46, UR71, PT ;  /* 0x000000472e007c0c */ /* 0x000fe2000bf06270 */
[----:B------:R-:W-:Y:S01]  /*a2d10*/  IMAD.WIDE R46, R37, 0x2, R40 ;  /* 0x00000002252e7825 */ /* 0x000fe200078e0228 */
[----:B---3--:R-:W-:-:S04]  /*a2d20*/  PRMT R49, R51, 0x7632, R49 ;  /* 0x0000763233317816 */ /* 0x008fc80000000031 */
[----:B------:R1:W-:Y:S04]  /*a2d30*/  @P1 STG.E.U16 desc[UR66][R46.64], R51 ;  /* 0x000000332e001986 */ /* 0x0003e8000c101542 */
[----:B-1----:R-:W3:Y:S01]  /*a2d40*/  LDL.LU R51, [R1+0x140] ;  /* 0x0001400001337983 */ /* 0x002ee20000300800 */
[----:B------:R-:W-:Y:S02]  /*a2d50*/  ISETP.LT.AND P6, PT, R0, UR64, !P6 ;  /* 0x0000004000007c0c */ /* 0x000fe4000f7c1270 */
[----:B------:R-:W-:Y:S01]  /*a2d60*/  ISETP.LT.AND P1, PT, R50, UR75, !P0 ;  /* 0x0000004b32007c0c */ /* 0x000fe2000c721270 */
[----:B------:R-:W-:-:S04]  /*a2d70*/  IMAD.WIDE R46, R37, 0x2, R38 ;  /* 0x00000002252e7825 */ /* 0x000fc800078e0226 */
[----:B0-----:R-:W-:Y:S01]  /*a2d80*/  VIADD R48, R37, UR5 ;  /* 0x0000000525307c36 */ /* 0x001fe20008000000 */
[----:B------:R-:W0:Y:S05]  /*a2d90*/  LDCU UR5, c[0x0][0x398] ;  /* 0x00007300ff0577ac */ /* 0x000e2a0008000800 */
[----:B------:R1:W-:Y:S02]  /*a2da0*/  @P6 STG.E.U16 desc[UR66][R46.64], R49 ;  /* 0x000000312e006986 */ /* 0x0003e4000c101542 */
[----:B-1----:R-:W-:Y:S01]  /*a2db0*/  IMAD.WIDE R46, R48, 0x2, R44 ;  /* 0x00000002302e7825 */ /* 0x002fe200078e022c */
[----:B------:R-:W-:-:S04]  /*a2dc0*/  PRMT R37, R54, 0x7632, R37 ;  /* 0x0000763236257816 */ /* 0x000fc80000000025 */
[----:B------:R1:W-:Y:S04]  /*a2dd0*/  @P1 STG.E.U16 desc[UR66][R46.64], R54 ;  /* 0x000000362e001986 */ /* 0x0003e8000c101542 */
[----:B-1----:R-:W3:Y:S01]  /*a2de0*/  LDL.LU R54, [R1+0x130] ;  /* 0x0001300001367983 */ /* 0x002ee20000300800 */
[----:B0-----:R-:W-:Y:S01]  /*a2df0*/  ISETP.LT.AND P6, PT, R36, UR5, !P0 ;  /* 0x0000000524007c0c */ /* 0x001fe2000c7c1270 */
        /* <DEDUP_REMOVED lines=16> */
[----:B------:R-:W2:Y:S01]  /*a2f00*/  LDCU.64 UR76, c[0x0][0x398] ;  /* 0x00007300ff4c77ac */ /* 0x000ea20008000a00 */
[----:B-1----:R-:W-:Y:S01]  /*a2f10*/  IMAD.WIDE R46, R48, 0x2, R38 ;  /* 0x00000002302e7825 */ /* 0x002fe200078e0226 */
[----:B------:R-:W3:Y:S04]  /*a2f20*/  LDL.LU R52, [R1+0x120] ;  /* 0x0001200001347983 */ /* 0x000ee80000300800 */
[----:B------:R1:W-:Y:S01]  /*a2f30*/  @P0 STG.E.U16 desc[UR66][R46.64], R49 ;  /* 0x000000312e000986 */ /* 0x0003e2000c101542 */
[----:B0-----:R-:W-:Y:S01]  /*a2f40*/  ISETP.LT.AND P0, PT, R36, UR5, !P6 ;  /* 0x0000000524007c0c */ /* 0x001fe2000f701270 */
[----:B------:R-:W0:Y:S01]  /*a2f50*/  LDCU UR5, c[0x0][0x398] ;  /* 0x00007300ff0577ac */ /* 0x000e220008000800 */
        /* <DEDUP_REMOVED lines=9> */
[----:B--2---:R-:W-:Y:S01]  /*a2ff0*/  ISETP.GE.AND P0, PT, R46, UR77, PT ;  /* 0x0000004d2e007c0c */ /* 0x004fe2000bf06270 */
[----:B------:R-:W-:Y:S01]  /*a3000*/  IMAD.WIDE R46, R37, 0x2, R40 ;  /* 0x00000002252e7825 */ /* 0x000fe200078e0228 */
[----:B---3--:R-:W-:-:S04]  /*a3010*/  PRMT R49, R51, 0x7632, R49 ;  /* 0x0000763233317816 */ /* 0x008fc80000000031 */
[----:B------:R1:W-:Y:S04]  /*a3020*/  @P1 STG.E.U16 desc[UR66][R46.64], R51 ;  /* 0x000000332e001986 */ /* 0x0003e8000c101542 */
[----:B-1----:R-:W2:Y:S01]  /*a3030*/  LDL.LU R51, [R1+0x144] ;  /* 0x0001440001337983 */ /* 0x002ea20000300800 */
[----:B------:R-:W-:Y:S01]  /*a3040*/  ISETP.LT.AND P6, PT, R0, UR74, !P6 ;  /* 0x0000004a00007c0c */ /* 0x000fe2000f7c1270 */
[C---:B------:R-:W-:Y:S01]  /*a3050*/  IMAD.WIDE R46, R37.reuse, 0x2, R38 ;  /* 0x00000002252e7825 */ /* 0x040fe200078e0226 */
[----:B------:R-:W-:Y:S01]  /*a3060*/  ISETP.LT.AND P1, PT, R50, UR64, !P0 ;  /* 0x0000004032007c0c */ /* 0x000fe2000c721270 */
[----:B------:R-:W1:Y:S02]  /*a3070*/  LDCU.64 UR74, c[0x0][0x398] ;  /* 0x00007300ff4a77ac */ /* 0x000e640008000a00 */
[----:B0-----:R-:W-:Y:S01]  /*a3080*/  VIADD R48, R37, UR5 ;  /* 0x0000000525307c36 */ /* 0x001fe20008000000 */
[----:B------:R-:W0:Y:S07]  /*a3090*/  LDCU UR5, c[0x0][0x398] ;  /* 0x00007300ff0577ac */ /* 0x000e2e0008000800 */
[----:B------:R3:W-:Y:S02]  /*a30a0*/  @P6 STG.E.U16 desc[UR66][R46.64], R49 ;  /* 0x000000312e006986 */ /* 0x0007e4000c101542 */
[----:B---3--:R-:W-:Y:S01]  /*a30b0*/  IMAD.WIDE R46, R48, 0x2, R44 ;  /* 0x00000002302e7825 */ /* 0x008fe200078e022c */
[----:B------:R-:W-:-:S04]  /*a30c0*/  PRMT R37, R54, 0x7632, R37 ;  /* 0x0000763236257816 */ /* 0x000fc80000000025 */
[----:B------:R3:W-:Y:S04]  /*a30d0*/  @P1 STG.E.U16 desc[UR66][R46.64], R54 ;  /* 0x000000362e001986 */ /* 0x0007e8000c101542 */
[----:B---3--:R-:W3:Y:S01]  /*a30e0*/  LDL.LU R54, [R1+0x134] ;  /* 0x0001340001367983 */ /* 0x008ee20000300800 */
[----:B0-----:R-:W-:Y:S01]  /*a30f0*/  ISETP.LT.AND P6, PT, R36, UR5, !P0 ;  /* 0x0000000524007c0c */ /* 0x001fe2000c7c1270 */
[----:B------:R-:W0:Y:S01]  /*a3100*/  LDCU UR5, c[0x0][0x398] ;  /* 0x00007300ff0577ac */ /* 0x000e220008000800 */
[----:B------:R-:W-:Y:S01]  /*a3110*/  IMAD.WIDE R46, R48, 0x2, R42 ;  /* 0x00000002302e7825 */ /* 0x000fe200078e022a */
[----:B0-----:R-:W-:Y:S01]  /*a3120*/  ISETP.LT.AND P1, PT, R3, UR5, !P0 ;  /* 0x0000000503007c0c */ /* 0x001fe2000c721270 */
[----:B------:R-:W0:Y:S09]  /*a3130*/  LDCU UR5, c[0x0][0x3b8] ;  /* 0x00007700ff0577ac */ /* 0x000e320008000800 */
[----:B------:R1:W-:Y:S01]  /*a3140*/  @P6 STG.E.U16 desc[UR66][R46.64], R37 ;  /* 0x000000252e006986 */ /* 0x0003e2000c101542 */
[----:B------:R-:W-:Y:S01]  /*a3150*/  ISETP.LT.AND P0, PT, R0, UR68, !P0 ;  /* 0x0000004400007c0c */ /* 0x000fe2000c701270 */
[----:B------:R-:W4:Y:S01]  /*a3160*/  LDCU.64 UR68, c[0x0][0x398] ;  /* 0x00007300ff4477ac */ /* 0x000f220008000a00 */
[----:B-1----:R-:W-:-:S05]  /*a3170*/  VIADD R37, R59, 0x32 ;  /* 0x000000323b257836 */ /* 0x002fca0000000000 */
[----:B------:R-:W-:Y:S01]  /*a3180*/  ISETP.GE.AND P6, PT, R37, UR75, PT ;  /* 0x0000004b25007c0c */ /* 0x000fe2000bfc6270 */
[C---:B0-----:R-:W-:Y:S01]  /*a3190*/  VIADD R37, R48.reuse, UR5 ;  /* 0x0000000530257c36 */ /* 0x041fe20008000000 */
[----:B------:R-:W0:Y:S01]  /*a31a0*/  LDCU UR5, c[0x0][0x398] ;  /* 0x00007300ff0577ac */ /* 0x000e220008000800 */
[----:B------:R-:W-:-:S05]  /*a31b0*/  IMAD.WIDE R46, R48, 0x2, R40 ;  /* 0x00000002302e7825 */ /* 0x000fca00078e0228 */
[----:B------:R1:W-:Y:S01]  /*a31c0*/  @P1 STG.E.U16 desc[UR66][R46.64], R52 ;  /* 0x000000342e001986 */ /* 0x0003e2000c101542 */
[----:B------:R-:W-:Y:S02]  /*a31d0*/  PRMT R49, R52, 0x7632, R49 ;  /* 0x0000763234317816 */ /* 0x000fe40000000031 */
[----:B------:R-:W-:Y:S01]  /*a31e0*/  ISETP.LT.AND P1, PT, R50, UR54, !P6 ;  /* 0x0000003632007c0c */ /* 0x000fe2000f721270 */
        /* <DEDUP_REMOVED lines=13> */
[----:B-1----:R-:W-:-:S04]  /*a32c0*/  IADD3 R46, PT, PT, R59, 0x33, RZ ;  /* 0x000000333b2e7810 */ /* 0x002fc80007ffe0ff */
[----:B------:R-:W-:Y:S01]  /*a32d0*/  ISETP.GE.AND P0, PT, R46, UR69, PT ;  /* 0x000000452e007c0c */ /* 0x000fe2000bf06270 */
[----:B------:R-:W-:-:S05]  /*a32e0*/  IMAD.WIDE R46, R37, 0x2, R40 ;  /* 0x00000002252e7825 */ /* 0x000fca00078e0228 */
[----:B--2---:R1:W-:Y:S01]  /*a32f0*/  @P1 STG.E.U16 desc[UR66][R46.64], R51 ;  /* 0x000000332e001986 */ /* 0x0043e2000c101542 */
[----:B------:R-:W-:-:S03]  /*a3300*/  PRMT R49, R51, 0x7632, R49 ;  /* 0x0000763233317816 */ /* 0x000fc60000000031 */
        /* <DEDUP_REMOVED lines=8> */
[----:B-1----:R-:W-:-:S05]  /*a3390*/  IMAD.WIDE R46, R48, 0x2, R44 ;  /* 0x00000002302e7825 */ /* 0x002fca00078e022c */
[----:B---3--:R1:W-:Y:S01]  /*a33a0*/  @P1 STG.E.U16 desc[UR66][R46.64], R54 ;  /* 0x000000362e001986 */ /* 0x0083e2000c101542 */
[----:B------:R-:W-:-:S03]  /*a33b0*/  PRMT R37, R54, 0x7632, R37 ;  /* 0x0000763236257816 */ /* 0x000fc60000000025 */
[----:B-1----:R-:W3:Y:S01]  /*a33c0*/  LDL.LU R54, [R1+0x138] ;  /* 0x0001380001367983 */ /* 0x002ee20000300800 */
[----:B0-----:R-:W-:Y:S01]  /*a33d0*/  ISETP.LT.AND P6, PT, R36, UR5, !P0 ;  /* 0x0000000524007c0c */ /* 0x001fe2000c7c1270 */
[----:B------:R-:W0:Y:S01]  /*a33e0*/  LDCU UR5, c[0x0][0x398] ;  /* 0x00007300ff0577ac */ /* 0x000e220008000800 */
[----:B------:R-:W-:Y:S01]  /*a33f0*/  IMAD.WIDE R46, R48, 0x2, R42 ;  /* 0x00000002302e7825 */ /* 0x000fe200078e022a */
[----:B0-----:R-:W-:Y:S01]  /*a3400*/  ISETP.LT.AND P1, PT, R3, UR5, !P0 ;  /* 0x0000000503007c0c */ /* 0x001fe2000c721270 */
[----:B------:R-:W0:Y:S09]  /*a3410*/  LDCU UR5, c[0x0][0x3b8] ;  /* 0x00007700ff0577ac */ /* 0x000e320008000800 */
[----:B------:R1:W-:Y:S01]  /*a3420*/  @P6 STG.E.U16 desc[UR66][R46.64], R37 ;  /* 0x000000252e006986 */ /* 0x0003e2000c101542 */
[----:B------:R-:W-:Y:S01]  /*a3430*/  ISETP.LT.AND P0, PT, R0, UR72, !P0 ;  /* 0x0000004800007c0c */ /* 0x000fe2000c701270 */
[----:B------:R-:W2:Y:S01]  /*a3440*/  LDCU.64 UR72, c[0x0][0x398] ;  /* 0x00007300ff4877ac */ /* 0x000ea20008000a00 */
[----:B-1----:R-:W-:-:S05]  /*a3450*/  VIADD R37, R59, 0x34 ;  /* 0x000000343b257836 */ /* 0x002fca0000000000 */
[----:B------:R-:W-:Y:S01]  /*a3460*/  ISETP.GE.AND P6, PT, R37, UR71, PT ;  /* 0x0000004725007c0c */ /* 0x000fe2000bfc6270 */
[C---:B0-----:R-:W-:Y:S01]  /*a3470*/  VIADD R37, R48.reuse, UR5 ;  /* 0x0000000530257c36 */ /* 0x041fe20008000000 */
[----:B------:R-:W0:Y:S01]  /*a3480*/  LDCU UR5, c[0x0][0x398] ;  /* 0x00007300ff0577ac */ /* 0x000e220008000800 */
[----:B------:R-:W-:Y:S01]  /*a3490*/  IMAD.WIDE R46, R48, 0x2, R40 ;  /* 0x00000002302e7825 */ /* 0x000fe200078e0228 */
[----:B------:R-:W-:Y:S02]  /*a34a0*/  R2UR.FILL UR54, R55 ;  /* 0x00000000373672ca */ /* 0x000fe400004e0000 */
[----:B------:R-:W3:Y:S04]  /*a34b0*/  LDL.LU R55, [R1+0x128] ;  /* 0x0001280001377983 */ /* 0x000ee80000300800 */
[----:B------:R1:W-:Y:S01]  /*a34c0*/  @P1 STG.E.U16 desc[UR66][R46.64], R52 ;  /* 0x000000342e001986 */ /* 0x0003e2000c101542 */
[----:B------:R-:W-:-:S02]  /*a34d0*/  PRMT R49, R52, 0x7632, R49 ;  /* 0x0000763234317816 */ /* 0x000fc40000000031 */
[----:B------:R-:W-:Y:S01]  /*a34e0*/  ISETP.LT.AND P1, PT, R50, UR7, !P6 ;  /* 0x0000000732007c0c */ /* 0x000fe2000f721270 */
[----:B-1----:R-:W-:-:S05]  /*a34f0*/  IMAD.WIDE R46, R48, 0x2, R38 ;  /* 0x00000002302e7825 */ /* 0x002fca00078e0226 */
[----:B------:R1:W-:Y:S01]  /*a3500*/  @P0 STG.E.U16 desc[UR66][R46.64], R49 ;  /* 0x000000312e000986 */ /* 0x0003e2000c101542 */
[----:B0-----:R-:W-:Y:S01]  /*a3510*/  ISETP.LT.AND P0, PT, R36, UR5, !P6 ;  /* 0x0000000524007c0c */ /* 0x001fe2000f701270 */
[----:B------:R-:W0:Y:S01]  /*a3520*/  LDCU UR5, c[0x0][0x398] ;  /* 0x00007300ff0577ac */ /* 0x000e220008000800 */
[----:B-1----:R-:W-:Y:S01]  /*a3530*/  IMAD.WIDE R46, R37, 0x2, R44 ;  /* 0x00000002252e7825 */ /* 0x002fe200078e022c */
[----:B----4-:R-:W-:-:S04]  /*a3540*/  PRMT R48, R53, 0x7632, R48 ;  /* 0x0000763235307816 */ /* 0x010fc80000000030 */
[----:B------:R1:W-:Y:S01]  /*a3550*/  @P1 STG.E.U16 desc[UR66][R46.64], R53 ;  /* 0x000000352e001986 */ /* 0x0003e2000c101542 */
[----:B0-----:R-:W-:Y:S01]  /*a3560*/  ISETP.LT.AND P1, PT, R3, UR5, !P6 ;  /* 0x0000000503007c0c */ /* 0x001fe2000f721270 */
[----:B------:R-:W0:Y:S01]  /*a3570*/  LDCU UR5, c[0x0][0x3b8] ;  /* 0x00007700ff0577ac */ /* 0x000e220008000800 */
[----:B-1----:R-:W-:-:S05]  /*a3580*/  IMAD.WIDE R46, R37, 0x2, R42 ;  /* 0x00000002252e7825 */ /* 0x002fca00078e022a */
[----:B------:R1:W-:Y:S02]  /*a3590*/  @P0 STG.E.U16 desc[UR66][R46.64], R48 ;  /* 0x000000302e000986 */ /* 0x0003e4000c101542 */
[----:B-1----:R-:W-:-:S05]  /*a35a0*/  VIADD R46, R59, 0x35 ;  /* 0x000000353b2e7836 */ /* 0x002fca0000000000 */
[----:B--2---:R-:W-:Y:S01]  /*a35b0*/  ISETP.GE.AND P0, PT, R46, UR73, PT ;  /* 0x000000492e007c0c */ /* 0x004fe2000bf06270 */
[----:B------:R-:W-:-:S05]  /*a35c0*/  IMAD.WIDE R46, R37, 0x2, R40 ;  /* 0x00000002252e7825 */ /* 0x000fca00078e0228 */
[----:B------:R1:W-:Y:S01]  /*a35d0*/  @P1 STG.E.U16 desc[UR66][R46.64], R51 ;  /* 0x000000332e001986 */ /* 0x0003e2000c101542 */
[----:B------:R-:W-:Y:S02]  /*a35e0*/  ISETP.LT.AND P1, PT, R50, UR11, !P0 ;  /* 0x0000000b32007c0c */ /* 0x000fe4000c721270 */
[----:B------:R-:W-:Y:S02]  /*a35f0*/  R2UR.FILL UR11, R19 ;  /* 0x00000000130b72ca */ /* 0x000fe400004e0000 */
[----:B------:R-:W2:Y:S04]  /*a3600*/  LDL.LU R19, [R1+0x3394] ;  /* 0x0033940001137983 */ /* 0x000ea80000300800 */
[----:B------:R-:W4:Y:S01]  /*a3610*/  LDL.LU R53, [R1+0x15c] ;  /* 0x00015c0001357983 */ /* 0x000f220000300800 */
[----:B------:R-:W-:-:S02]  /*a3620*/  ISETP.LT.AND P6, PT, R0, UR76, !P6 ;  /* 0x0000004c00007c0c */ /* 0x000fc4000f7c1270 */
[----:B------:R-:W-:Y:S01]  /*a3630*/  PRMT R49, R51, 0x7632, R49 ;  /* 0x0000763233317816 */ /* 0x000fe20000000031 */
[C---:B-1----:R-:W-:Y:S01]  /*a3640*/  IMAD.WIDE R46, R37.reuse, 0x2, R38 ;  /* 0x00000002252e7825 */ /* 0x042fe200078e0226 */
[----:B------:R-:W1:Y:S03]  /*a3650*/  LDCU.64 UR76, c[0x0][0x398] ;  /* 0x00007300ff4c77ac */ /* 0x000e660008000a00 */
[----:B0-----:R-:W-:Y:S01]  /*a3660*/  VIADD R48, R37, UR5 ;  /* 0x0000000525307c36 */ /* 0x001fe20008000000 */
[----:B------:R-:W0:Y:S05]  /*a3670*/  LDCU UR5, c[0x0][0x398] ;  /* 0x00007300ff0577ac */ /* 0x000e2a0008000800 */
[----:B------:R1:W-:Y:S02]  /*a3680*/  @P6 STG.E.U16 desc[UR66][R46.64], R49 ;  /* 0x000000312e006986 */ /* 0x0003e4000c101542 */
[----:B-1----:R-:W-:-:S05]  /*a3690*/  IMAD.WIDE R46, R48, 0x2, R44 ;  /* 0x00000002302e7825 */ /* 0x002fca00078e022c */
[----:B---3--:R1:W-:Y:S01]  /*a36a0*/  @P1 STG.E.U16 desc[UR66][R46.64], R54 ;  /* 0x000000362e001986 */ /* 0x0083e2000c101542 */
[----:B------:R-:W-:-:S03]  /*a36b0*/  PRMT R37, R54, 0x7632, R37 ;  /* 0x0000763236257816 */ /* 0x000fc60000000025 */
[----:B-1----:R-:W3:Y:S04]  /*a36c0*/  LDL.LU R54, [R1+0x260] ;  /* 0x0002600001367983 */ /* 0x002ee80000300800 */
[----:B------:R-:W2:Y:S01]  /*a36d0*/  LDL.LU R52, [R1+0x14c] ;  /* 0x00014c0001347983 */ /* 0x000ea20000300800 */
[----:B0-----:R-:W-:Y:S01]  /*a36e0*/  ISETP.LT.AND P6, PT, R36, UR5, !P0 ;  /* 0x0000000524007c0c */ /* 0x001fe2000c7c1270 */
[----:B------:R-:W0:Y:S01]  /*a36f0*/  LDCU UR5, c[0x0][0x398] ;  /* 0x00007300ff0577ac */ /* 0x000e220008000800 */
[----:B------:R-:W-:Y:S01]  /*a3700*/  IMAD.WIDE R46, R48, 0x2, R42 ;  /* 0x00000002302e7825 */ /* 0x000fe200078e022a */
[----:B0-----:R-:W-:Y:S01]  /*a3710*/  ISETP.LT.AND P1, PT, R3, UR5, !P0 ;  /* 0x0000000503007c0c */ /* 0x001fe2000c721270 */
[----:B------:R-:W0:Y:S09]  /*a3720*/  LDCU UR5, c[0x0][0x3b8] ;  /* 0x00007700ff0577ac */ /* 0x000e320008000800 */
[----:B------:R1:W-:Y:S01]  /*a3730*/  @P6 STG.E.U16 desc[UR66][R46.64], R37 ;  /* 0x000000252e006986 */ /* 0x0003e2000c101542 */
[----:B------:R-:W-:Y:S01]  /*a3740*/  ISETP.LT.AND P0, PT, R0, UR74, !P0 ;  /* 0x0000004a00007c0c */ /* 0x000fe2000c701270 */
[----:B------:R-:W0:Y:S01]  /*a3750*/  LDCU.64 UR74, c[0x0][0x398] ;  /* 0x00007300ff4a77ac */ /* 0x000e220008000a00 */
[----:B-1----:R-:W-:-:S02]  /*a3760*/  VIADD R37, R59, 0x36 ;  /* 0x000000363b257836 */ /* 0x002fc40000000000 */
[----:B------:R-:W-:-:S03]  /*a3770*/  IMAD.WIDE R46, R48, 0x2, R40 ;  /* 0x00000002302e7825 */ /* 0x000fc600078e0228 */
[----:B------:R-:W-:Y:S02]  /*a3780*/  ISETP.GE.AND P6, PT, R37, UR77, PT ;  /* 0x0000004d25007c0c */ /* 0x000fe4000bfc6270 */
[----:B------:R1:W-:Y:S02]  /*a3790*/  @P1 STG.E.U16 desc[UR66][R46.64], R55 ;  /* 0x000000372e001986 */ /* 0x0003e4000c101542 */
[----:B------:R-:W-:Y:S01]  /*a37a0*/  ISETP.LT.AND P1, PT, R50, UR62, !P6 ;  /* 0x0000003e32007c0c */ /* 0x000fe2000f721270 */
[----:B0-----:R-:W-:Y:S01]  /*a37b0*/  VIADD R37, R48, UR5 ;  /* 0x0000000530257c36 */ /* 0x001fe20008000000 */
[----:B------:R-:W-:Y:S01]  /*a37c0*/  R2UR.FILL UR62, R26 ;  /* 0x000000001a3e72ca */ /* 0x000fe200004e0000 */
[----:B------:R-:W0:Y:S01]  /*a37d0*/  LDCU UR5, c[0x0][0x398] ;  /* 0x00007300ff0577ac */ /* 0x000e220008000800 */
[----:B------:R-:W3:Y:S04]  /*a37e0*/  LDL.LU R26, [R1+0x3390] ;  /* 0x00339000011a7983 */ /* 0x000ee80000300800 */
[----:B------:R-:W3:Y:S01]  /*a37f0*/  LDL.LU R51, [R1+0x13c] ;  /* 0x00013c0001337983 */ /* 0x000ee20000300800 */
[----:B------:R-:W-:Y:S01]  /*a3800*/  PRMT R49, R55, 0x7632, R49 ;  /* 0x0000763237317816 */ /* 0x000fe20000000031 */
[----:B-1----:R-:W-:-:S05]  /*a3810*/  IMAD.WIDE R46, R48, 0x2, R38 ;  /* 0x00000002302e7825 */ /* 0x002fca00078e0226 */
[----:B------:R1:W-:Y:S01]  /*a3820*/  @P0 STG.E.U16 desc[UR66][R46.64], R49 ;  /* 0x000000312e000986 */ /* 0x0003e2000c101542 */
[----:B0-----:R-:W-:Y:S01]  /*a3830*/  ISETP.LT.AND P0, PT, R36, UR5, !P6 ;  /* 0x0000000524007c0c */ /* 0x001fe2000f701270 */
[----:B------:R-:W0:Y:S01]  /*a3840*/  LDCU UR5, c[0x0][0x398] ;  /* 0x00007300ff0577ac */ /* 0x000e220008000800 */
[----:B-1----:R-:W-:-:S05]  /*a3850*/  IMAD.WIDE R46, R37, 0x2, R44 ;  /* 0x00000002252e7825 */ /* 0x002fca00078e022c */
[----:B----4-:R1:W-:Y:S01]  /*a3860*/  @P1 STG.E.U16 desc[UR66][R46.64], R53 ;  /* 0x000000352e001986 */ /* 0x0103e2000c101542 */
[----:B------:R-:W-:-:S03]  /*a3870*/  PRMT R48, R53, 0x7632, R48 ;  /* 0x0000763235307816 */ /* 0x000fc60000000030 */
[----:B-1----:R-:W4:Y:S01]  /*a3880*/  LDL.LU R53, [R1+0x12c] ;  /* 0x00012c0001357983 */ /* 0x002f220000300800 */
[----:B------:R-:W-:Y:S01]  /*a3890*/  IMAD.WIDE R46, R37, 0x2, R42 ;  /* 0x00000002252e7825 */ /* 0x000fe200078e022a */
[----:B0-----:R-:W-:Y:S01]  /*a38a0*/  ISETP.LT.AND P1, PT, R3, UR5, !P6 ;  /* 0x0000000503007c0c */ /* 0x001fe2000f721270 */
[----:B------:R-:W0:Y:S03]  /*a38b0*/  LDCU UR5, c[0x0][0x3b8] ;  /* 0x00007700ff0577ac */ /* 0x000e260008000800 */
[----:B------:R1:W-:Y:S02]  /*a38c0*/  @P0 STG.E.U16 desc[UR66][R46.64], R48 ;  /* 0x000000302e000986 */ /* 0x0003e4000c101542 */
[----:B-1----:R-:W-:-:S05]  /*a38d0*/  VIADD R46, R59, 0x37 ;  /* 0x000000373b2e7836 */ /* 0x002fca0000000000 */
[----:B------:R-:W-:Y:S01]  /*a38e0*/  ISETP.GE.AND P0, PT, R46, UR75, PT ;  /* 0x0000004b2e007c0c */ /* 0x000fe2000bf06270 */
[----:B------:R-:W-:-:S05]  /*a38f0*/  IMAD.WIDE R46, R37, 0x2, R40 ;  /* 0x00000002252e7825 */ /* 0x000fca00078e0228 */
[----:B--2---:R1:W-:Y:S01]  /*a3900*/  @P1 STG.E.U16 desc[UR66][R46.64], R52 ;  /* 0x000000342e001986 */ /* 0x0043e2000c101542 */
[----:B------:R-:W-:Y:S02]  /*a3910*/  ISETP.LT.AND P1, PT, R50, UR50, !P0 ;  /* 0x0000003232007c0c */ /* 0x000fe4000c721270 */
[----:B---3--:R-:W-:Y:S02]  /*a3920*/  R2UR.FILL UR50, R54 ;  /* 0x00000000363272ca */ /* 0x008fe400004e0000 */
[----:B------:R-:W2:Y:S01]  /*a3930*/  LDL.LU R54, [R1+0x110] ;  /* 0x0001100001367983 */ /* 0x000ea20000300800 */
[----:B------:R-:W-:-:S03]  /*a3940*/  PRMT R49, R52, 0x7632, R49 ;  /* 0x0000763234317816 */ /* 0x000fc60000000031 */
[----:B-1----:R-:W3:Y:S01]  /*a3950*/  LDL.LU R52, [R1+0x100] ;  /* 0x0001000001347983 */ /* 0x002ee20000300800 */
[C---:B0-----:R-:W-:Y:S01]  /*a3960*/  VIADD R48, R37.reuse, UR5 ;  /* 0x0000000525307c36 */ /* 0x041fe20008000000 */
[----:B------:R-:W0:Y:S01]  /*a3970*/  LDCU UR5, c[0x0][0x398] ;  /* 0x00007300ff0577ac */ /* 0x000e220008000800 */
[----:B------:R-:W-:Y:S01]  /*a3980*/  ISETP.LT.AND P6, PT, R0, UR68, !P6 ;  /* 0x0000004400007c0c */ /* 0x000fe2000f7c1270 */
[----:B------:R-:W-:Y:S01]  /*a3990*/  IMAD.WIDE R46, R37, 0x2, R38 ;  /* 0x00000002252e7825 */ /* 0x000fe200078e0226 */
[----:B------:R-:W1:Y:S11]  /*a39a0*/  LDCU.64 UR68, c[0x0][0x398] ;  /* 0x00007300ff4477ac */ /* 0x000e760008000a00 */
[----:B------:R1:W-:Y:S01]  /*a39b0*/  @P6 STG.E.U16 desc[UR66][R46.64], R49 ;  /* 0x000000312e006986 */ /* 0x0003e2000c101542 */
[----:B0-----:R-:W-:Y:S01]  /*a39c0*/  ISETP.LT.AND P6, PT, R36, UR5, !P0 ;  /* 0x0000000524007c0c */ /* 0x001fe2000c7c1270 */
[----:B------:R-:W0:Y:S01]  /*a39d0*/  LDCU UR5, c[0x0][0x398] ;  /* 0x00007300ff0577ac */ /* 0x000e220008000800 */
[----:B-1----:R-:W-:-:S05]  /*a39e0*/  IMAD.WIDE R46, R48, 0x2, R44 ;  /* 0x00000002302e7825 */ /* 0x002fca00078e022c */
[----:B------:R1:W-:Y:S01]  /*a39f0*/  @P1 STG.E.U16 desc[UR66][R46.64], R51 ;  /* 0x000000332e001986 */ /* 0x0003e2000c101542 */
[----:B0-----:R-:W-:Y:S01]  /*a3a00*/  ISETP.LT.AND P1, PT, R3, UR5, !P0 ;  /* 0x0000000503007c0c */ /* 0x001fe2000c721270 */
[----:B------:R-:W0:Y:S01]  /*a3a10*/  LDCU UR5, c[0x0][0x3b8] ;  /* 0x00007700ff0577ac */ /* 0x000e220008000800 */
[----:B------:R-:W-:Y:S01]  /*a3a20*/  PRMT R37, R51, 0x7632, R37 ;  /* 0x0000763233257816 */ /* 0x000fe20000000025 */
[----:B-1----:R-:W-:-:S05]  /*a3a30*/  IMAD.WIDE R46, R48, 0x2, R42 ;  /* 0x00000002302e7825 */ /* 0x002fca00078e022a */
[----:B------:R1:W-:Y:S02]  /*a3a40*/  @P6 STG.E.U16 desc[UR66][R46.64], R37 ;  /* 0x000000252e006986 */ /* 0x0003e4000c101542 */
[----:B-1----:R-:W-:Y:S02]  /*a3a50*/  VIADD R37, R59, 0x38 ;  /* 0x000000383b257836 */ /* 0x002fe40000000000 */
[----:B------:R-:W-:-:S03]  /*a3a60*/  IMAD.WIDE R46, R48, 0x2, R40 ;  /* 0x00000002302e7825 */ /* 0x000fc600078e0228 */
[----:B------:R-:W-:Y:S01]  /*a3a70*/  ISETP.GE.AND P6, PT, R37, UR69, PT ;  /* 0x0000004525007c0c */ /* 0x000fe2000bfc6270 */
[----:B0-----:R-:W-:Y:S01]  /*a3a80*/  VIADD R37, R48, UR5 ;  /* 0x0000000530257c36 */ /* 0x001fe20008000000 */
[----:B------:R-:W0:Y:S01]  /*a3a90*/  LDCU UR5, c[0x0][0x398] ;  /* 0x00007300ff0577ac */ /* 0x000e220008000800 */
[----:B------:R-:W-:Y:S01]  /*a3aa0*/  ISETP.LT.AND P0, PT, R0, UR70, !P0 ;  /* 0x0000004600007c0c */ /* 0x000fe2000c701270 */
[----:B------:R-:W1:Y:S01]  /*a3ab0*/  LDCU.64 UR70, c[0x0][0x398] ;  /* 0x00007300ff4677ac */ /* 0x000e620008000a00 */
[----:B----4-:R4:W-:Y:S01]  /*a3ac0*/  @P1 STG.E.U16 desc[UR66][R46.64], R53 ;  /* 0x000000352e001986 */ /* 0x0109e2000c101542 */
[----:B------:R-:W-:Y:S02]  /*a3ad0*/  ISETP.LT.AND P1, PT, R50, UR9, !P6 ;  /* 0x0000000932007c0c */ /* 0x000fe4000f721270 */
[----:B------:R-:W-:Y:S02]  /*a3ae0*/  R2UR.FILL UR9, R27 ;  /* 0x000000001b0972ca */ /* 0x000fe400004e0000 */
[----:B------:R-:W3:Y:S04]  /*a3af0*/  LDL.LU R27, [R1+0x338c] ;  /* 0x00338c00011b7983 */ /* 0x000ee80000300800 */
[----:B------:R-:W3:Y:S01]  /*a3b00*/  LDL.LU R51, [R1+0xf0] ;  /* 0x0000f00001337983 */ /* 0x000ee20000300800 */
[----:B------:R-:W-:Y:S01]  /*a3b10*/  PRMT R49, R53, 0x7632, R49 ;  /* 0x0000763235317816 */ /* 0x000fe20000000031 */
[----:B----4-:R-:W-:-:S02]  /*a3b20*/  IMAD.WIDE R46, R48, 0x2, R38 ;  /* 0x00000002302e7825 */ /* 0x010fc400078e0226 */
[----:B------:R-:W4:Y:S04]  /*a3b30*/  LDL.LU R53, [R1+0xe0] ;  /* 0x0000e00001357983 */ /* 0x000f280000300800 */
[----:B------:R1:W-:Y:S01]  /*a3b40*/  @P0 STG.E.U16 desc[UR66][R46.64], R49 ;  /* 0x000000312e000986 */ /* 0x0003e2000c101542 */
[----:B0-----:R-:W-:Y:S01]  /*a3b50*/  ISETP.LT.AND P0, PT, R36, UR5, !P6 ;  /* 0x0000000524007c0c */ /* 0x001fe2000f701270 */
[----:B------:R-:W0:Y:S01]  /*a3b60*/  LDCU UR5, c[0x0][0x398] ;  /* 0x00007300ff0577ac */ /* 0x000e220008000800 */
[----:B-1----:R-:W-:-:S05]  /*a3b70*/  IMAD.WIDE R46, R37, 0x2, R44 ;  /* 0x00000002252e7825 */ /* 0x002fca00078e022c */
[----:B--2---:R1:W-:Y:S01]  /*a3b80*/  @P1 STG.E.U16 desc[UR66][R46.64], R54 ;  /* 0x000000362e001986 */ /* 0x0043e2000c101542 */
[----:B------:R-:W-:Y:S02]  /*a3b90*/  PRMT R48, R54, 0x7632, R48 ;  /* 0x0000763236307816 */ /* 0x000fe40000000030 */
[----:B0-----:R-:W-:Y:S01]  /*a3ba0*/  ISETP.LT.AND P1, PT, R3, UR5, !P6 ;  /* 0x0000000503007c0c */ /* 0x001fe2000f721270 */
[----:B------:R-:W0:Y:S01]  /*a3bb0*/  LDCU UR5, c[0x0][0x3b8] ;  /* 0x00007700ff0577ac */ /* 0x000e220008000800 */
[----:B-1----:R-:W-:-:S05]  /*a3bc0*/  IMAD.WIDE R46, R37, 0x2, R42 ;  /* 0x00000002252e7825 */ /* 0x002fca00078e022a */
[----:B------:R1:W-:Y:S02]  /*a3bd0*/  @P0 STG.E.U16 desc[UR66][R46.64], R48 ;  /* 0x000000302e000986 */ /* 0x0003e4000c101542 */
[----:B-1----:R-:W-:-:S05]  /*a3be0*/  VIADD R46, R59, 0x39 ;  /* 0x000000393b2e7836 */ /* 0x002fca0000000000 */
[----:B------:R-:W-:Y:S01]  /*a3bf0*/  ISETP.GE.AND P0, PT, R46, UR71, PT ;  /* 0x000000472e007c0c */ /* 0x000fe2000bf06270 */
[----:B------:R-:W-:-:S05]  /*a3c00*/  IMAD.WIDE R46, R37, 0x2, R40 ;  /* 0x00000002252e7825 */ /* 0x000fca00078e0228 */
[----:B---3--:R1:W-:Y:S01]  /*a3c10*/  @P1 STG.E.U16 desc[UR66][R46.64], R52 ;  /* 0x000000342e001986 */ /* 0x0083e2000c101542 */
[----:B------:R-:W-:Y:S02]  /*a3c20*/  ISETP.LT.AND P1, PT, R50, UR60, !P0 ;  /* 0x0000003c32007c0c */ /* 0x000fe4000c721270 */
[----:B------:R-:W-:Y:S02]  /*a3c30*/  R2UR.FILL UR60, R20 ;  /* 0x00000000143c72ca */ /* 0x000fe400004e0000 */
[----:B------:R-:W2:Y:S04]  /*a3c40*/  LDL.LU R20, [R1+0x3388] ;  /* 0x0033880001147983 */ /* 0x000ea80000300800 */
[----:B------:R-:W3:Y:S01]  /*a3c50*/  LDL.LU R54, [R1+0x114] ;  /* 0x0001140001367983 */ /* 0x000ee20000300800 */
[----:B------:R-:W-:-:S03]  /*a3c60*/  PRMT R49, R52, 0x7632, R49 ;  /* 0x0000763234317816 */ /* 0x000fc60000000031 */
[----:B-1----:R-:W2:Y:S01]  /*a3c70*/  LDL.LU R52, [R1+0x104] ;  /* 0x0001040001347983 */ /* 0x002ea20000300800 */
        /* <DEDUP_REMOVED lines=17> */
[----:B------:R-:W-:Y:S02]  /*a3d90*/  ISETP.GE.AND P6, PT, R37, UR73, PT ;  /* 0x0000004925007c0c */ /* 0x000fe4000bfc6270 */
[----:B----4-:R1:W-:Y:S02]  /*a3da0*/  @P1 STG.E.U16 desc[UR66][R46.64], R53 ;  /* 0x000000352e001986 */ /* 0x0103e4000c101542 */
[----:B------:R-:W-:Y:S02]  /*a3db0*/  ISETP.LT.AND P1, PT, R50, UR52, !P6 ;  /* 0x0000003432007c0c */ /* 0x000fe4000f721270 */
[----:B------:R-:W-:Y:S02]  /*a3dc0*/  R2UR.FILL UR52, R21 ;  /* 0x00000000153472ca */ /* 0x000fe400004e0000 */
[----:B------:R-:W4:Y:S01]  /*a3dd0*/  LDL.LU R21, [R1+0x3384] ;  /* 0x0033840001157983 */ /* 0x000f220000300800 */
[----:B0-----:R-:W-:Y:S01]  /*a3de0*/  VIADD R37, R48, UR5 ;  /* 0x0000000530257c36 */ /* 0x001fe20008000000 */
[----:B------:R-:W0:Y:S02]  /*a3df0*/  LDCU UR5, c[0x0][0x398] ;  /* 0x00007300ff0577ac */ /* 0x000e240008000800 */
[----:B------:R-:W4:Y:S01]  /*a3e00*/  LDL.LU R51, [R1+0xf4] ;  /* 0x0000f40001337983 */ /* 0x000f220000300800 */
[----:B------:R-:W-:Y:S01]  /*a3e10*/  ISETP.LT.AND P0, PT, R0, UR76, !P0 ;  /* 0x0000004c00007c0c */ /* 0x000fe2000c701270 */
[----:B-1----:R-:W-:Y:S01]  /*a3e20*/  IMAD.WIDE R46, R48, 0x2, R38 ;  /* 0x00000002302e7825 */ /* 0x002fe200078e0226 */
[----:B------:R-:W-:Y:S01]  /*a3e30*/  PRMT R49, R53, 0x7632, R49 ;  /* 0x0000763235317816 */ /* 0x000fe20000000031 */
[----:B------:R-:W1:Y:S01]  /*a3e40*/  LDCU.64 UR76, c[0x0][0x398] ;  /* 0x00007300ff4c77ac */ /* 0x000e620008000a00 */
[----:B------:R-:W4:Y:S09]  /*a3e50*/  LDL.LU R53, [R1+0xe4] ;  /* 0x0000e40001357983 */ /* 0x000f320000300800 */
[----:B------:R1:W-:Y:S01]  /*a3e60*/  @P0 STG.E.U16 desc[UR66][R46.64], R49 ;  /* 0x000000312e000986 */ /* 0x0003e2000c101542 */
[----:B0-----:R-:W-:Y:S01]  /*a3e70*/  ISETP.LT.AND P0, PT, R36, UR5, !P6 ;  /* 0x0000000524007c0c */ /* 0x001fe2000f701270 */
[----:B------:R-:W0:Y:S01]  /*a3e80*/  LDCU UR5, c[0x0][0x398] ;  /* 0x00007300ff0577ac */ /* 0x000e220008000800 */
[----:B-1----:R-:W-:-:S05]  /*a3e90*/  IMAD.WIDE R46, R37, 0x2, R44 ;  /* 0x00000002252e7825 */ /* 0x002fca00078e022c */
[----:B---3--:R1:W-:Y:S01]  /*a3ea0*/  @P1 STG.E.U16 desc[UR66][R46.64], R54 ;  /* 0x000000362e001986 */ /* 0x0083e2000c101542 */
        /* <DEDUP_REMOVED lines=8> */
[----:B--2---:R1:W-:Y:S01]  /*a3f30*/  @P1 STG.E.U16 desc[UR66][R46.64], R52 ;  /* 0x000000342e001986 */ /* 0x0043e2000c101542 */
[----:B------:R-:W-:Y:S02]  /*a3f40*/  ISETP.LT.AND P1, PT, R50, UR58, !P0 ;  /* 0x0000003a32007c0c */ /* 0x000fe4000c721270 */
[----:B------:R-:W-:Y:S02]  /*a3f50*/  R2UR.FILL UR58, R2 ;  /* 0x00000000023a72ca */ /* 0x000fe400004e0000 */
[----:B------:R-:W2:Y:S04]  /*a3f60*/  LDL.LU R2, [R1+0x3380] ;  /* 0x0033800001027983 */ /* 0x000ea80000300800 */
[----:B------:R-:W3:Y:S01]  /*a3f70*/  LDL.LU R54, [R1+0x118] ;  /* 0x0001180001367983 */ /* 0x000ee20000300800 */
[C---:B0-----:R-:W-:Y:S01]  /*a3f80*/  VIADD R48, R37.reuse, UR5 ;  /* 0x0000000525307c36 */ /* 0x041fe20008000000 */
[----:B------:R-:W0:Y:S01]  /*a3f90*/  LDCU UR5, c[0x0][0x398] ;  /* 0x00007300ff0577ac */ /* 0x000e220008000800 */
[----:B------:R-:W-:Y:S01]  /*a3fa0*/  ISETP.LT.AND P6, PT, R0, UR74, !P6 ;  /* 0x0000004a00007c0c */ /* 0x000fe2000f7c1270 */
[----:B-1----:R-:W-:Y:S01]  /*a3fb0*/  IMAD.WIDE R46, R37, 0x2, R38 ;  /* 0x00000002252e7825 */ /* 0x002fe200078e0226 */
[----:B------:R-:W-:Y:S01]  /*a3fc0*/  PRMT R49, R52, 0x7632, R49 ;  /* 0x0000763234317816 */ /* 0x000fe20000000031 */
[----:B------:R-:W1:Y:S01]  /*a3fd0*/  LDCU.64 UR74, c[0x0][0x398] ;  /* 0x00007300ff4a77ac */ /* 0x000e620008000a00 */
[----:B------:R-:W2:Y:S09]  /*a3fe0*/  LDL.LU R52, [R1+0x108] ;  /* 0x0001080001347983 */ /* 0x000eb20000300800 */
[----:B------:R1:W-:Y:S01]  /*a3ff0*/  @P6 STG.E.U16 desc[UR66][R46.64], R49 ;  /* 0x000000312e006986 */ /* 0x0003e2000c101542 */
[----:B0-----:R-:W-:Y:S01]  /*a4000*/  ISETP.LT.AND P6, PT, R36, UR5, !P0 ;  /* 0x0000000524007c0c */ /* 0x001fe2000c7c1270 */
[----:B------:R-:W0:Y:S01]  /*a4010*/  LDCU UR5, c[0x0][0x398] ;  /* 0x00007300ff0577ac */ /* 0x000e220008000800 */
[----:B-1----:R-:W-:-:S05]  /*a4020*/  IMAD.WIDE R46, R48, 0x2, R44 ;  /* 0x00000002302e7825 */ /* 0x002fca00078e022c */
[----:B----4-:R1:W-:Y:S01]  /*a4030*/  @P1 STG.E.U16 desc[UR66][R46.64], R51 ;  /* 0x000000332e001986 */ /* 0x0103e2000c101542 */
[----:B------:R-:W-:Y:S02]  /*a4040*/  PRMT R37, R51, 0x7632, R37 ;  /* 0x0000763233257816 */ /* 0x000fe40000000025 */
[----:B0-----:R-:W-:Y:S01]  /*a4050*/  ISETP.LT.AND P1, PT, R3, UR5, !P0 ;  /* 0x0000000503007c0c */ /* 0x001fe2000c721270 */
[----:B------:R-:W0:Y:S01]  /*a4060*/  LDCU UR5, c[0x0][0x3b8] ;  /* 0x00007700ff0577ac */ /* 0x000e220008000800 */
[----:B-1----:R-:W-:-:S05]  /*a4070*/  IMAD.WIDE R46, R48, 0x2, R42 ;  /* 0x00000002302e7825 */ /* 0x002fca00078e022a */
[----:B------:R1:W-:Y:S02]  /*a4080*/  @P6 STG.E.U16 desc[UR66][R46.64], R37 ;  /* 0x000000252e006986 */ /* 0x0003e4000c101542 */
[----:B-1----:R-:W-:Y:S02]  /*a4090*/  VIADD R37, R59, 0x3c ;  /* 0x0000003c3b257836 */ /* 0x002fe40000000000 */
[----:B------:R-:W-:-:S03]  /*a40a0*/  IMAD.WIDE R46, R48, 0x2, R40 ;  /* 0x00000002302e7825 */ /* 0x000fc600078e0228 */
[----:B------:R-:W-:Y:S02]  /*a40b0*/  ISETP.GE.AND P6, PT, R37, UR75, PT ;  /* 0x0000004b25007c0c */ /* 0x000fe4000bfc6270 */
[----:B------:R1:W-:Y:S02]  /*a40c0*/  @P1 STG.E.U16 desc[UR66][R46.64], R53 ;  /* 0x000000352e001986 */ /* 0x0003e4000c101542 */
[----:B------:R-:W-:Y:S02]  /*a40d0*/  ISETP.LT.AND P1, PT, R50, UR56, !P6 ;  /* 0x0000003832007c0c */ /* 0x000fe4000f721270 */
[----:B------:R-:W-:Y:S02]  /*a40e0*/  R2UR.FILL UR56, R56 ;  /* 0x00000000383872ca */ /* 0x000fe400004e0000 */
[----:B------:R-:W4:Y:S04]  /*a40f0*/  LDL.LU R56, [R1+0x337c] ;  /* 0x00337c0001387983 */ /* 0x000f280000300800 */
[----:B------:R-:W4:Y:S01]  /*a4100*/  LDL.LU R51, [R1+0xf8] ;  /* 0x0000f80001337983 */ /* 0x000f220000300800 */
[----:B------:R-:W-:Y:S01]  /*a4110*/  ISETP.LT.AND P0, PT, R0, UR68, !P0 ;  /* 0x0000004400007c0c */ /* 0x000fe2000c701270 */
[C---:B-1----:R-:W-:Y:S01]  /*a4120*/  IMAD.WIDE R46, R48.reuse, 0x2, R38 ;  /* 0x00000002302e7825 */ /* 0x042fe200078e0226 */
[----:B------:R-:W-:Y:S01]  /*a4130*/  PRMT R49, R53, 0x7632, R49 ;  /* 0x0000763235317816 */ /* 0x000fe20000000031 */
[----:B------:R-:W1:Y:S02]  /*a4140*/  LDCU.64 UR68, c[0x0][0x398] ;  /* 0x00007300ff4477ac */ /* 0x000e640008000a00 */
[----:B0-----:R-:W-:Y:S01]  /*a4150*/  VIADD R37, R48, UR5 ;  /* 0x0000000530257c36 */ /* 0x001fe20008000000 */
[----:B------:R-:W0:Y:S07]  /*a4160*/  LDCU UR5, c[0x0][0x398] ;  /* 0x00007300ff0577ac */ /* 0x000e2e0008000800 */
[----:B------:R0:W-:Y:S02]  /*a4170*/  @P0 STG.E.U16 desc[UR66][R46.64], R49 ;  /* 0x000000312e000986 */ /* 0x0001e4000c101542 */
[----:B0-----:R-:W-:-:S05]  /*a4180*/  IMAD.WIDE R46, R37, 0x2, R44 ;  /* 0x00000002252e7825 */ /* 0x001fca00078e022c */
[----:B---3--:R0:W-:Y:S01]  /*a4190*/  @P1 STG.E.U16 desc[UR66][R46.64], R54 ;  /* 0x000000362e001986 */ /* 0x0081e2000c101542 */
[----:B------:R-:W-:-:S03]  /*a41a0*/  PRMT R48, R54, 0x7632, R48 ;  /* 0x0000763236307816 */ /* 0x000fc60000000030 */
[----:B0-----:R-:W3:Y:S01]  /*a41b0*/  LDL.LU R54, [R1+0xe8] ;  /* 0x0000e80001367983 */ /* 0x001ee20000300800 */
[----:B------:R-:W-:Y:S01]  /*a41c0*/  ISETP.LT.AND P0, PT, R36, UR5, !P6 ;  /* 0x0000000524007c0c */ /* 0x000fe2000f701270 */
[----:B------:R-:W0:Y:S01]  /*a41d0*/  LDCU UR5, c[0x0][0x398] ;  /* 0x00007300ff0577ac */ /* 0x000e220008000800 */
[----:B------:R-:W-:-:S11]  /*a41e0*/  IMAD.WIDE R46, R37, 0x2, R42 ;  /* 0x00000002252e7825 */ /* 0x000fd600078e022a */
[----:B------:R1:W-:Y:S01]  /*a41f0*/  @P0 STG.E.U16 desc[UR66][R46.64], R48 ;  /* 0x000000302e000986 */ /* 0x0003e2000c101542 */
[----:B0-----:R-:W-:Y:S01]  /*a4200*/  ISETP.LT.AND P1, PT, R3, UR5, !P6 ;  /* 0x0000000503007c0c */ /* 0x001fe2000f721270 */
[----:B------:R-:W0:Y:S01]  /*a4210*/  LDCU UR5, c[0x0][0x3b8] ;  /* 0x00007700ff0577ac */ /* 0x000e220008000800 */
[----:B-1----:R-:W-:-:S05]  /*a4220*/  VIADD R46, R59, 0x3d ;  /* 0x0000003d3b2e7836 */ /* 0x002fca0000000000 */
[----:B------:R-:W-:Y:S01]  /*a4230*/  ISETP.GE.AND P0, PT, R46, UR69, PT ;  /* 0x000000452e007c0c */ /* 0x000fe2000bf06270 */
[----:B------:R-:W-:Y:S01]  /*a4240*/  IMAD.WIDE R46, R37, 0x2, R40 ;  /* 0x00000002252e7825 */ /* 0x000fe200078e0228 */
[----:B------:R-:W-:Y:S01]  /*a4250*/  ISETP.LT.AND P6, PT, R0, UR70, !P6 ;  /* 0x0000004600007c0c */ /* 0x000fe2000f7c1270 */
[----:B------:R-:W1:Y:S03]  /*a4260*/  LDCU.64 UR70, c[0x0][0x398] ;  /* 0x00007300ff4677ac */ /* 0x000e660008000a00 */
[----:B--2---:R2:W-:Y:S01]  /*a4270*/  @P1 STG.E.U16 desc[UR66][R46.64], R52 ;  /* 0x000000342e001986 */ /* 0x0045e2000c101542 */
[----:B------:R-:W-:Y:S02]  /*a4280*/  ISETP.LT.AND P1, PT, R50, UR54, !P0 ;  /* 0x0000003632007c0c */ /* 0x000fe4000c721270 */
[----:B------:R-:W-:Y:S02]  /*a4290*/  R2UR.FILL UR54, R57 ;  /* 0x00000000393672ca */ /* 0x000fe400004e0000 */
[----:B------:R-:W3:Y:S04]  /*a42a0*/  LDL.LU R57, [R1+0x3378] ;  /* 0x0033780001397983 */ /* 0x000ee80000300800 */
[----:B------:R-:W3:Y:S01]  /*a42b0*/  LDL.LU R53, [R1+0x11c] ;  /* 0x00011c0001357983 */ /* 0x000ee20000300800 */
[C---:B0-----:R-:W-:Y:S01]  /*a42c0*/  VIADD R48, R37.reuse, UR5 ;  /* 0x0000000525307c36 */ /* 0x041fe20008000000 */
[----:B------:R-:W0:Y:S01]  /*a42d0*/  LDCU UR5, c[0x0][0x398] ;  /* 0x00007300ff0577ac */ /* 0x000e220008000800 */
[----:B------:R-:W-:Y:S01]  /*a42e0*/  PRMT R49, R52, 0x7632, R49 ;  /* 0x0000763234317816 */ /* 0x000fe20000000031 */
[----:B--2---:R-:W-:-:S05]  /*a42f0*/  IMAD.WIDE R46, R37, 0x2, R38 ;  /* 0x00000002252e7825 */ /* 0x004fca00078e0226 */
[----:B------:R2:W-:Y:S02]  /*a4300*/  @P6 STG.E.U16 desc[UR66][R46.64], R49 ;  /* 0x000000312e006986 */ /* 0x0005e4000c101542 */
[----:B--2---:R-:W-:Y:S01]  /*a4310*/  IMAD.WIDE R46, R48, 0x2, R44 ;  /* 0x00000002302e7825 */ /* 0x004fe200078e022c */
[----:B0-----:R-:W-:Y:S01]  /*a4320*/  ISETP.LT.AND P6, PT, R36, UR5, !P0 ;  /* 0x0000000524007c0c */ /* 0x001fe2000c7c1270 */
[----:B------:R-:W0:Y:S03]  /*a4330*/  LDCU UR5, c[0x0][0x398] ;  /* 0x00007300ff0577ac */ /* 0x000e260008000800 */
[----:B----4-:R2:W-:Y:S01]  /*a4340*/  @P1 STG.E.U16 desc[UR66][R46.64], R51 ;  /* 0x000000332e001986 */ /* 0x0105e2000c101542 */
[----:B------:R-:W-:-:S03]  /*a4350*/  PRMT R37, R51, 0x7632, R37 ;  /* 0x0000763233257816 */ /* 0x000fc60000000025 */
[----:B--2---:R-:W2:Y:S01]  /*a4360*/  LDL.LU R51, [R1+0x10c] ;  /* 0x00010c0001337983 */ /* 0x004ea20000300800 */
[C---:B------:R-:W-:Y:S01]  /*a4370*/  IMAD.WIDE R46, R48.reuse, 0x2, R42 ;  /* 0x00000002302e7825 */ /* 0x040fe200078e022a */
[----:B0-----:R-:W-:Y:S01]  /*a4380*/  ISETP.LT.AND P1, PT, R3, UR5, !P0 ;  /* 0x0000000503007c0c */ /* 0x001fe2000c721270 */
[----:B------:R-:W0:Y:S03]  /*a4390*/  LDCU UR5, c[0x0][0x3b8] ;  /* 0x00007700ff0577ac */ /* 0x000e260008000800 */
[----:B------:R4:W-:Y:S02]  /*a43a0*/  @P6 STG.E.U16 desc[UR66][R46.64], R37 ;  /* 0x000000252e006986 */ /* 0x0009e4000c101542 */
[----:B----4-:R-:W-:Y:S02]  /*a43b0*/  VIADD R37, R59, 0x3e ;  /* 0x0000003e3b257836 */ /* 0x010fe40000000000 */
[----:B------:R-:W-:-:S03]  /*a43c0*/  IMAD.WIDE R46, R48, 0x2, R40 ;  /* 0x00000002302e7825 */ /* 0x000fc600078e0228 */
[----:B-1----:R-:W-:Y:S02]  /*a43d0*/  ISETP.GE.AND P6, PT, R37, UR71, PT ;  /* 0x0000004725007c0c */ /* 0x002fe4000bfc6270 */
[----:B---3--:R1:W-:Y:S02]  /*a43e0*/  @P1 STG.E.U16 desc[UR66][R46.64], R54 ;  /* 0x000000362e001986 */ /* 0x0083e4000c101542 */
[----:B------:R-:W-:Y:S02]  /*a43f0*/  ISETP.LT.AND P1, PT, R50, UR50, !P6 ;  /* 0x0000003232007c0c */ /* 0x000fe4000f721270 */
[----:B------:R-:W-:Y:S02]  /*a4400*/  R2UR.FILL UR50, R58 ;  /* 0x000000003a3272ca */ /* 0x000fe400004e0000 */
[----:B------:R-:W3:Y:S01]  /*a4410*/  LDL.LU R58, [R1+0x3374] ;  /* 0x00337400013a7983 */ /* 0x000ee20000300800 */
[----:B------:R-:W-:-:S03]  /*a4420*/  PRMT R49, R54, 0x7632, R49 ;  /* 0x0000763236317816 */ /* 0x000fc60000000031 */
[----:B-1----:R-:W4:Y:S04]  /*a4430*/  LDL.LU R54, [R1+0xfc] ;  /* 0x0000fc0001367983 */ /* 0x002f280000300800 */
[----:B------:R-:W3:Y:S01]  /*a4440*/  LDL.LU R52, [R1+0xec] ;  /* 0x0000ec0001347983 */ /* 0x000ee20000300800 */
[----:B0-----:R-:W-:Y:S01]  /*a4450*/  IADD3 R37, PT, PT, R48, UR5, RZ ;  /* 0x0000000530257c10 */ /* 0x001fe2000fffe0ff */
[----:B------:R-:W0:Y:S01]  /*a4460*/  LDCU UR5, c[0x0][0x398] ;  /* 0x00007300ff0577ac */ /* 0x000e220008000800 */
[----:B------:R-:W-:Y:S01]  /*a4470*/  ISETP.LT.AND P0, PT, R0, UR72, !P0 ;  /* 0x0000004800007c0c */ /* 0x000fe2000c701270 */
[----:B------:R-:W-:Y:S01]  /*a4480*/  IMAD.WIDE R46, R48, 0x2, R38 ;  /* 0x00000002302e7825 */ /* 0x000fe200078e0226 */
[----:B------:R-:W1:Y:S11]  /*a4490*/  LDCU.64 UR72, c[0x0][0x398] ;  /* 0x00007300ff4877ac */ /* 0x000e760008000a00 */
[----:B------:R1:W-:Y:S01]  /*a44a0*/  @P0 STG.E.U16 desc[UR66][R46.64], R49 ;  /* 0x000000312e000986 */ /* 0x0003e2000c101542 */
[----:B0-----:R-:W-:Y:S01]  /*a44b0*/  ISETP.LT.AND P0, PT, R36, UR5, !P6 ;  /* 0x0000000524007c0c */ /* 0x001fe2000f701270 */
[----:B------:R-:W0:Y:S01]  /*a44c0*/  LDCU UR5, c[0x0][0x398] ;  /* 0x00007300ff0577ac */ /* 0x000e220008000800 */
[----:B-1----:R-:W-:Y:S01]  /*a44d0*/  IMAD.WIDE R46, R37, 0x2, R44 ;  /* 0x00000002252e7825 */ /* 0x002fe200078e022c */
[----:B------:R-:W-:-:S04]  /*a44e0*/  PRMT R48, R53, 0x7632, R48 ;  /* 0x0000763235307816 */ /* 0x000fc80000000030 */
[----:B------:R1:W-:Y:S01]  /*a44f0*/  @P1 STG.E.U16 desc[UR66][R46.64], R53 ;  /* 0x000000352e001986 */ /* 0x0003e2000c101542 */
[----:B0-----:R-:W-:Y:S01]  /*a4500*/  ISETP.LT.AND P1, PT, R3, UR5, !P6 ;  /* 0x0000000503007c0c */ /* 0x001fe2000f721270 */
[----:B------:R-:W0:Y:S01]  /*a4510*/  LDCU UR5, c[0x0][0x3b8] ;  /* 0x00007700ff0577ac */ /* 0x000e220008000800 */
[----:B-1----:R-:W-:-:S05]  /*a4520*/  IMAD.WIDE R46, R37, 0x2, R42 ;  /* 0x00000002252e7825 */ /* 0x002fca00078e022a */
[----:B------:R1:W-:Y:S02]  /*a4530*/  @P0 STG.E.U16 desc[UR66][R46.64], R48 ;  /* 0x000000302e000986 */ /* 0x0003e4000c101542 */
[----:B-1----:R-:W-:-:S05]  /*a4540*/  VIADD R46, R59, 0x3f ;  /* 0x0000003f3b2e7836 */ /* 0x002fca0000000000 */
[----:B------:R-:W-:Y:S01]  /*a4550*/  ISETP.GE.AND P0, PT, R46, UR73, PT ;  /* 0x000000492e007c0c */ /* 0x000fe2000bf06270 */
[----:B------:R-:W-:Y:S01]  /*a4560*/  IMAD.WIDE R46, R37, 0x2, R40 ;  /* 0x00000002252e7825 */ /* 0x000fe200078e0228 */
[----:B------:R-:W-:-:S03]  /*a4570*/  R2UR UR69, R33 ;  /* 0x00000000214572ca */ /* 0x000fc600000e0000 */
[----:B0-----:R-:W-:Y:S01]  /*a4580*/  VIADD R48, R37, UR5 ;  /* 0x0000000525307c36 */ /* 0x001fe20008000000 */
[----:B------:R-:W0:Y:S01]  /*a4590*/  LDCU UR5, c[0x0][0x398] ;  /* 0x00007300ff0577ac */ /* 0x000e220008000800 */
[----:B------:R-:W-:Y:S01]  /*a45a0*/  ISETP.LT.AND P6, PT, R0, UR76, !P6 ;  /* 0x0000004c00007c0c */ /* 0x000fe2000f7c1270 */
[----:B------:R-:W1:Y:S01]  /*a45b0*/  LDCU.64 UR76, c[0x0][0x398] ;  /* 0x00007300ff4c77ac */ /* 0x000e620008000a00 */
[----:B------:R-:W-:Y:S01]  /*a45c0*/  R2UR UR64, R35 ;  /* 0x00000000234072ca */ /* 0x000fe200000e0000 */
[----:B--2---:R2:W-:Y:S01]  /*a45d0*/  @P1 STG.E.U16 desc[UR66][R46.64], R51 ;  /* 0x000000332e001986 */ /* 0x0045e2000c101542 */
[----:B------:R-:W-:Y:S02]  /*a45e0*/  ISETP.LT.AND P1, PT, R50, UR52, !P0 ;  /* 0x0000003432007c0c */ /* 0x000fe4000c721270 */
[----:B------:R-:W-:Y:S02]  /*a45f0*/  R2UR.FILL UR52, R32 ;  /* 0x00000000203472ca */ /* 0x000fe400004e0000 */
[----:B------:R-:W3:Y:S01]  /*a4600*/  LDL.LU R32, [R1+0x3370] ;  /* 0x0033700001207983 */ /* 0x000ee20000300800 */
[----:B------:R-:W-:-:S03]  /*a4610*/  PRMT R49, R51, 0x7632, R49 ;  /* 0x0000763233317816 */ /* 0x000fc60000000031 */
[----:B------:R-:W3:Y:S04]  /*a4620*/  LDL.LU R33, [R1+0x336c] ;  /* 0x00336c0001217983 */ /* 0x000ee80000300800 */
[----:B--2---:R-:W2:Y:S01]  /*a4630*/  LDL.LU R51, [R1+0xd0] ;  /* 0x0000d00001337983 */ /* 0x004ea20000300800 */
[----:B------:R-:W-:-:S03]  /*a4640*/  IMAD.WIDE R46, R37, 0x2, R38 ;  /* 0x00000002252e7825 */ /* 0x000fc600078e0226 */
[----:B------:R-:W2:Y:S04]  /*a4650*/  LDL.LU R53, [R1+0xc0] ;  /* 0x0000c00001357983 */ /* 0x000ea80000300800 */
        /* <DEDUP_REMOVED lines=13> */
[----:B---3--:R1:W-:Y:S02]  /*a4730*/  @P1 STG.E.U16 desc[UR66][R46.64], R52 ;  /* 0x000000342e001986 */ /* 0x0083e4000c101542 */
[----:B------:R-:W-:Y:S02]  /*a4740*/  ISETP.LT.AND P1, PT, R50, UR50, !P6 ;  /* 0x0000003232007c0c */ /* 0x000fe4000f721270 */
[----:B------:R-:W-:Y:S02]  /*a4750*/  R2UR.FILL UR50, R34 ;  /* 0x00000000223272ca */ /* 0x000fe400004e0000 */
[----:B------:R-:W3:Y:S04]  /*a4760*/  LDL.LU R34, [R1+0x3368] ;  /* 0x0033680001227983 */ /* 0x000ee80000300800 */
[----:B------:R-:W4:Y:S04]  /*a4770*/  LDL.LU R35, [R1+0x3364] ;  /* 0x0033640001237983 */ /* 0x000f280000300800 */
[----:B------:R-:W3:Y:S01]  /*a4780*/  LDL.LU R54, [R1+0xb0] ;  /* 0x0000b00001367983 */ /* 0x000ee20000300800 */
[----:B------:R-:W-:-:S03]  /*a4790*/  PRMT R49, R52, 0x7632, R49 ;  /* 0x0000763234317816 */ /* 0x000fc60000000031 */
[----:B-1----:R-:W4:Y:S01]  /*a47a0*/  LDL.LU R52, [R1+0xa0] ;  /* 0x0000a00001347983 */ /* 0x002f220000300800 */
[----:B0-----:R-:W-:Y:S01]  /*a47b0*/  VIADD R37, R48, UR5 ;  /* 0x0000000530257c36 */ /* 0x001fe20008000000 */
        /* <DEDUP_REMOVED lines=8> */
[----:B------:R-:W-:-:S02]  /*a4840*/  R2UR UR73, R28 ;  /* 0x000000001c4972ca */ /* 0x000fc400000e0000 */
[----:B------:R-:W4:Y:S04]  /*a4850*/  LDL.LU R28, [R1+0x3360] ;  /* 0x00336000011c7983 */ /* 0x000f280000300800 */
[----:B--2---:R1:W-:Y:S01]  /*a4860*/  @P1 STG.E.U16 desc[UR66][R46.64], R51 ;  /* 0x000000332e001986 */ /* 0x0043e2000c101542 */
[----:B0-----:R-:W-:Y:S01]  /*a4870*/  ISETP.LT.AND P1, PT, R3, UR5, !P6 ;  /* 0x0000000503007c0c */ /* 0x001fe2000f721270 */
[----:B------:R-:W0:Y:S01]  /*a4880*/  LDCU UR5, c[0x0][0x3b8] ;  /* 0x00007700ff0577ac */ /* 0x000e220008000800 */
[----:B------:R-:W-:Y:S01]  /*a4890*/  PRMT R48, R51, 0x7632, R48 ;  /* 0x0000763233307816 */ /* 0x000fe20000000030 */
[C---:B-1----:R-:W-:Y:S01]  /*a48a0*/  IMAD.WIDE R46, R37.reuse, 0x2, R42 ;  /* 0x00000002252e7825 */ /* 0x042fe200078e022a */
[----:B------:R-:W2:Y:S04]  /*a48b0*/  LDL.LU R51, [R1+0xd4] ;  /* 0x0000d40001337983 */ /* 0x000ea80000300800 */
[----:B------:R0:W-:Y:S01]  /*a48c0*/  @P0 STG.E.U16 desc[UR66][R46.64], R48 ;  /* 0x000000302e000986 */ /* 0x0001e2000c101542 */
[----:B------:R-:W-:Y:S01]  /*a48d0*/  ISETP.LT.AND P6, PT, R0, UR68, !P6 ;  /* 0x0000004400007c0c */ /* 0x000fe2000f7c1270 */
[----:B0-----:R-:W-:Y:S01]  /*a48e0*/  VIADD R48, R37, UR5 ;  /* 0x0000000525307c36 */ /* 0x001fe20008000000 */
[----:B------:R-:W0:Y:S01]  /*a48f0*/  LDCU UR5, c[0x0][0x398] ;  /* 0x00007300ff0577ac */ /* 0x000e220008000800 */
[----:B------:R-:W-:-:S05]  /*a4900*/  VIADD R46, R59, 0x41 ;  /* 0x000000413b2e7836 */ /* 0x000fca0000000000 */
[----:B------:R-:W-:Y:S01]  /*a4910*/  ISETP.GE.AND P0, PT, R46, UR75, PT ;  /* 0x0000004b2e007c0c */ /* 0x000fe2000bf06270 */
[----:B------:R-:W-:Y:S01]  /*a4920*/  IMAD.WIDE R46, R37, 0x2, R40 ;  /* 0x00000002252e7825 */ /* 0x000fe200078e0228 */
[----:B------:R-:W-:-:S04]  /*a4930*/  PRMT R49, R53, 0x7632, R49 ;  /* 0x0000763235317816 */ /* 0x000fc80000000031 */
[----:B------:R1:W-:Y:S01]  /*a4940*/  @P1 STG.E.U16 desc[UR66][R46.64], R53 ;  /* 0x000000352e001986 */ /* 0x0003e2000c101542 */
[----:B------:R-:W-:Y:S01]  /*a4950*/  ISETP.LT.AND P1, PT, R50, UR69, !P0 ;  /* 0x0000004532007c0c */ /* 0x000fe2000c721270 */
[----:B------:R-:W3:Y:S01]  /*a4960*/  LDCU.64 UR68, c[0x0][0x398] ;  /* 0x00007300ff4477ac */ /* 0x000ee20008000a00 */
[----:B-1----:R-:W-:Y:S01]  /*a4970*/  IMAD.WIDE R46, R37, 0x2, R38 ;  /* 0x00000002252e7825 */ /* 0x002fe200078e0226 */
[----:B------:R-:W2:Y:S04]  /*a4980*/  LDL.LU R53, [R1+0xc4] ;  /* 0x0000c40001357983 */ /* 0x000ea80000300800 */
        /* <DEDUP_REMOVED lines=13> */
[----:B----4-:R1:W-:Y:S02]  /*a4a60*/  @P1 STG.E.U16 desc[UR66][R46.64], R52 ;  /* 0x000000342e001986 */ /* 0x0103e4000c101542 */
[----:B------:R-:W-:Y:S02]  /*a4a70*/  ISETP.LT.AND P1, PT, R50, UR64, !P6 ;  /* 0x0000004032007c0c */ /* 0x000fe4000f721270 */
[----:B------:R-:W-:Y:S02]  /*a4a80*/  R2UR UR64, R29 ;  /* 0x000000001d4072ca */ /* 0x000fe400000e0000 */
[----:B------:R-:W3:Y:S04]  /*a4a90*/  LDL.LU R29, [R1+0x335c] ;  /* 0x00335c00011d7983 */ /* 0x000ee80000300800 */
[----:B------:R-:W4:Y:S01]  /*a4aa0*/  LDL.LU R54, [R1+0xb4] ;  /* 0x0000b40001367983 */ /* 0x000f220000300800 */
[----:B------:R-:W-:-:S03]  /*a4ab0*/  PRMT R49, R52, 0x7632, R49 ;  /* 0x0000763234317816 */ /* 0x000fc60000000031 */
[----:B-1----:R-:W3:Y:S01]  /*a4ac0*/  LDL.LU R52, [R1+0xa4] ;  /* 0x0000a40001347983 */ /* 0x002ee20000300800 */
        /* <DEDUP_REMOVED lines=10> */
[----:B------:R-:W3:Y:S04]  /*a4b70*/  LDL.LU R30, [R1+0x3358] ;  /* 0x00335800011e7983 */ /* 0x000ee80000300800 */
        /* <DEDUP_REMOVED lines=12> */
[----:B------:R-:W-:-:S05]  /*a4c40*/  IMAD.WIDE R46, R37, 0x2, R40 ;  /* 0x00000002252e7825 */ /* 0x000fca00078e0228 */
[----:B------:R1:W-:Y:S01]  /*a4c50*/  @P1 STG.E.U16 desc[UR66][R46.64], R53 ;  /* 0x000000352e001986 */ /* 0x0003e2000c101542 */
[----:B------:R-:W-:Y:S01]  /*a4c60*/  PRMT R49, R53, 0x7632, R49 ;  /* 0x0000763235317816 */ /* 0x000fe20000000031 */
[----:B-1----:R-:W-:Y:S01]  /*a4c70*/  IMAD.WIDE R46, R37, 0x2, R38 ;  /* 0x00000002252e7825 */ /* 0x002fe200078e0226 */
[----:B------:R-:W-:Y:S01]  /*a4c80*/  ISETP.LT.AND P1, PT, R50, UR73, !P0 ;  /* 0x0000004932007c0c */ /* 0x000fe2000c721270 */
[----:B------:R-:W1:Y:S01]  /*a4c90*/  LDCU.64 UR72, c[0x0][0x398] ;  /* 0x00007300ff4877ac */ /* 0x000e620008000a00 */
        /* <DEDUP_REMOVED lines=87> */
[----:B------:R-:W-:Y:S01]  /*a5210*/  ISETP.LT.AND P6, PT, R0, UR70, !P6 ;  /* 0x0000004600007c0c */ /* 0x000fe2000f7c1270 */
[----:B------:R-:W2:Y:S04]  /*a5220*/  LDL.LU R51, [R1+0x90] ;  /* 0x0000900001337983 */ /* 0x000ea80000300800 */
[----:B------:R0:W-:Y:S02]  /*a5230*/  @P0 STG.E.U16 desc[UR66][R46.64], R48 ;  /* 0x000000302e000986 */ /* 0x0001e4000c101542 */
        /* <DEDUP_REMOVED lines=29> */
[----:B0-----:R-:W-:Y:S01]  /*a5410*/  VIADD R37, R48, UR5 ;  /* 0x0000000530257c36 */ /* 0x001fe20008000000 */
[----:B------:R-:W0:Y:S01]  /*a5420*/  LDCU UR5, c[0x0][0x398] ;  /* 0x00007300ff0577ac */ /* 0x000e220008000800 */
[----:B------:R-:W-:Y:S01]  /*a5430*/  ISETP.LT.AND P0, PT, R0, UR72, !P0 ;  /* 0x0000004800007c0c */ /* 0x000fe2000c701270 */
[----:B-1----:R-:W-:Y:S01]  /*a5440*/  IMAD.WIDE R46, R48, 0x2, R38 ;  /* 0x00000002302e7825 */ /* 0x002fe200078e0226 */
[----:B------:R-:W-:Y:S01]  /*a5450*/  PRMT R49, R52, 0x7632, R49 ;  /* 0x0000763234317816 */ /* 0x000fe20000000031 */
[----:B------:R-:W1:Y:S01]  /*a5460*/  LDCU.64 UR72, c[0x0][0x398] ;  /* 0x00007300ff4877ac */ /* 0x000e620008000a00 */
[----:B------:R-:W3:Y:S09]  /*a5470*/  LDL.LU R52, [R1+0x60] ;  /* 0x0000600001347983 */ /* 0x000ef20000300800 */
[----:B------:R1:W-:Y:S01]  /*a5480*/  @P0 STG.E.U16 desc[UR66][R46.64], R49 ;  /* 0x000000312e000986 */ /* 0x0003e2000c101542 */
[----:B0-----:R-:W-:Y:S01]  /*a5490*/  ISETP.LT.AND P0, PT, R36, UR5, !P6 ;  /* 0x0000000524007c0c */ /* 0x001fe2000f701270 */
[----:B------:R-:W0:Y:S01]  /*a54a0*/  LDCU UR5, c[0x0][0x398] ;  /* 0x00007300ff0577ac */ /* 0x000e220008000800 */
[----:B-1----:R-:W-:Y:S01]  /*a54b0*/  IMAD.WIDE R46, R37, 0x2, R44 ;  /* 0x00000002252e7825 */ /* 0x002fe200078e022c */
[----:B------:R-:W-:-:S02]  /*a54c0*/  R2UR UR69, R20 ;  /* 0x00000000144572ca */ /* 0x000fc400000e0000 */
[----:B------:R-:W3:Y:S04]  /*a54d0*/  LDL.LU R20, [R1+0x3340] ;  /* 0x0033400001147983 */ /* 0x000ee80000300800 */
[----:B--2---:R1:W-:Y:S01]  /*a54e0*/  @P1 STG.E.U16 desc[UR66][R46.64], R51 ;  /* 0x000000332e001986 */ /* 0x0043e2000c101542 */
[----:B------:R-:W-:Y:S02]  /*a54f0*/  PRMT R48, R51, 0x7632, R48 ;  /* 0x0000763233307816 */ /* 0x000fe40000000030 */
[----:B0-----:R-:W-:Y:S01]  /*a5500*/  ISETP.LT.AND P1, PT, R3, UR5, !P6 ;  /* 0x0000000503007c0c */ /* 0x001fe2000f721270 */
[----:B------:R-:W0:Y:S01]  /*a5510*/  LDCU UR5, c[0x0][0x3b8] ;  /* 0x00007700ff0577ac */ /* 0x000e220008000800 */
[----:B-1----:R-:W-:Y:S01]  /*a5520*/  IMAD.WIDE R46, R37, 0x2, R42 ;  /* 0x00000002252e7825 */ /* 0x002fe200078e022a */
[----:B------:R-:W2:Y:S04]  /*a5530*/  LDL.LU R51, [R1+0x94] ;  /* 0x0000940001337983 */ /* 0x000ea80000300800 */
[----:B------:R1:W-:Y:S01]  /*a5540*/  @P0 STG.E.U16 desc[UR66][R46.64], R48 ;  /* 0x000000302e000986 */ /* 0x0003e2000c101542 */
[----:B------:R-:W-:Y:S01]  /*a5550*/  ISETP.LT.AND P6, PT, R0, UR76, !P6 ;  /* 0x0000004c00007c0c */ /* 0x000fe2000f7c1270 */
[----:B-1----:R-:W-:-:S05]  /*a5560*/  VIADD R46, R59, 0x49 ;  /* 0x000000493b2e7836 */ /* 0x002fca0000000000 */
[----:B------:R-:W-:Y:S01]  /*a5570*/  ISETP.GE.AND P0, PT, R46, UR73, PT ;  /* 0x000000492e007c0c */ /* 0x000fe2000bf06270 */
[----:B------:R-:W-:-:S04]  /*a5580*/  IMAD.WIDE R46, R37, 0x2, R40 ;  /* 0x00000002252e7825 */ /* 0x000fc800078e0228 */
[----:B0-----:R-:W-:Y:S01]  /*a5590*/  VIADD R48, R37, UR5 ;  /* 0x0000000525307c36 */ /* 0x001fe20008000000 */
[----:B------:R-:W0:Y:S01]  /*a55a0*/  LDCU UR5, c[0x0][0x398] ;  /* 0x00007300ff0577ac */ /* 0x000e220008000800 */
[----:B------:R1:W-:Y:S01]  /*a55b0*/  @P1 STG.E.U16 desc[UR66][R46.64], R53 ;  /* 0x000000352e001986 */ /* 0x0003e2000c101542 */
[----:B------:R-:W-:Y:S01]  /*a55c0*/  ISETP.LT.AND P1, PT, R50, UR77, !P0 ;  /* 0x0000004d32007c0c */ /* 0x000fe2000c721270 */
[----:B------:R-:W0:Y:S01]  /*a55d0*/  LDCU.64 UR76, c[0x0][0x398] ;  /* 0x00007300ff4c77ac */ /* 0x000e220008000a00 */
[----:B------:R-:W-:Y:S01]  /*a55e0*/  PRMT R49, R53, 0x7632, R49 ;  /* 0x0000763235317816 */ /* 0x000fe20000000031 */
[----:B-1----:R-:W-:-:S05]  /*a55f0*/  IMAD.WIDE R46, R37, 0x2, R38 ;  /* 0x00000002252e7825 */ /* 0x002fca00078e0226 */
[----:B------:R1:W-:Y:S02]  /*a5600*/  @P6 STG.E.U16 desc[UR66][R46.64], R49 ;  /* 0x000000312e006986 */ /* 0x0003e4000c101542 */
[----:B-1----:R-:W-:-:S05]  /*a5610*/  IMAD.WIDE R46, R48, 0x2, R44 ;  /* 0x00000002302e7825 */ /* 0x002fca00078e022c */
[----:B----4-:R1:W-:Y:S01]  /*a5620*/  @P1 STG.E.U16 desc[UR66][R46.64], R54 ;  /* 0x000000362e001986 */ /* 0x0103e2000c101542 */
[----:B------:R-:W-:-:S03]  /*a5630*/  PRMT R37, R54, 0x7632, R37 ;  /* 0x0000763236257816 */ /* 0x000fc60000000025 */
[----:B-1----:R-:W4:Y:S01]  /*a5640*/  LDL.LU R54, [R1+0x84] ;  /* 0x0000840001367983 */ /* 0x002f220000300800 */
[----:B0-----:R-:W-:Y:S01]  /*a5650*/  ISETP.LT.AND P6, PT, R36, UR5, !P0 ;  /* 0x0000000524007c0c */ /* 0x001fe2000c7c1270 */
[----:B------:R-:W0:Y:S01]  /*a5660*/  LDCU UR5, c[0x0][0x398] ;  /* 0x00007300ff0577ac */ /* 0x000e220008000800 */
[----:B------:R-:W-:Y:S01]  /*a5670*/  IMAD.WIDE R46, R48, 0x2, R42 ;  /* 0x00000002302e7825 */ /* 0x000fe200078e022a */
[----:B0-----:R-:W-:Y:S01]  /*a5680*/  ISETP.LT.AND P1, PT, R3, UR5, !P0 ;  /* 0x0000000503007c0c */ /* 0x001fe2000c721270 */
[----:B------:R-:W0:Y:S09]  /*a5690*/  LDCU UR5, c[0x0][0x3b8] ;  /* 0x00007700ff0577ac */ /* 0x000e320008000800 */
[----:B------:R1:W-:Y:S01]  /*a56a0*/  @P6 STG.E.U16 desc[UR66][R46.64], R37 ;  /* 0x000000252e006986 */ /* 0x0003e2000c101542 */
[----:B------:R-:W-:-:S02]  /*a56b0*/  ISETP.LT.AND P0, PT, R0, UR74, !P0 ;  /* 0x0000004a00007c0c */ /* 0x000fc4000c701270 */
[----:B---3--:R-:W-:Y:S01]  /*a56c0*/  PRMT R49, R52, 0x7632, R49 ;  /* 0x0000763234317816 */ /* 0x008fe20000000031 */
[----:B------:R-:W3:Y:S01]  /*a56d0*/  LDCU.64 UR74, c[0x0][0x398] ;  /* 0x00007300ff4a77ac */ /* 0x000ee20008000a00 */
[----:B-1----:R-:W-:-:S04]  /*a56e0*/  IADD3 R37, PT, PT, R59, 0x4a, RZ ;  /* 0x0000004a3b257810 */ /* 0x002fc80007ffe0ff */
[----:B------:R-:W-:Y:S01]  /*a56f0*/  ISETP.GE.AND P6, PT, R37, UR77, PT ;  /* 0x0000004d25007c0c */ /* 0x000fe2000bfc6270 */
[C---:B0-----:R-:W-:Y:S01]  /*a5700*/  VIADD R37, R48.reuse, UR5 ;  /* 0x0000000530257c36 */ /* 0x041fe20008000000 */
[----:B------:R-:W0:Y:S01]  /*a5710*/  LDCU UR5, c[0x0][0x398] ;  /* 0x00007300ff0577ac */ /* 0x000e220008000800 */
[----:B------:R-:W-:-:S05]  /*a5720*/  IMAD.WIDE R46, R48, 0x2, R40 ;  /* 0x00000002302e7825 */ /* 0x000fca00078e0228 */
[----:B------:R1:W-:Y:S01]  /*a5730*/  @P1 STG.E.U16 desc[UR66][R46.64], R52 ;  /* 0x000000342e001986 */ /* 0x0003e2000c101542 */
[----:B------:R-:W-:Y:S02]  /*a5740*/  ISETP.LT.AND P1, PT, R50, UR64, !P6 ;  /* 0x0000004032007c0c */ /* 0x000fe4000f721270 */
[----:B------:R-:W-:Y:S02]  /*a5750*/  R2UR UR64, R21 ;  /* 0x00000000154072ca */ /* 0x000fe400000e0000 */
[----:B------:R-:W4:Y:S04]  /*a5760*/  LDL.LU R21, [R1+0x333c] ;  /* 0x00333c0001157983 */ /* 0x000f280000300800 */
[----:B------:R-:W4:Y:S01]  /*a5770*/  LDL.LU R53, [R1+0x74] ;  /* 0x0000740001357983 */ /* 0x000f220000300800 */
[----:B-1----:R-:W-:-:S05]  /*a5780*/  IMAD.WIDE R46, R48, 0x2, R38 ;  /* 0x00000002302e7825 */ /* 0x002fca00078e0226 */
[----:B------:R1:W-:Y:S01]  /*a5790*/  @P0 STG.E.U16 desc[UR66][R46.64], R49 ;  /* 0x000000312e000986 */ /* 0x0003e2000c101542 */
[----:B0-----:R-:W-:Y:S01]  /*a57a0*/  ISETP.LT.AND P0, PT, R36, UR5, !P6 ;  /* 0x0000000524007c0c */ /* 0x001fe2000f701270 */
[----:B------:R-:W0:Y:S01]  /*a57b0*/  LDCU UR5, c[0x0][0x398] ;  /* 0x00007300ff0577ac */ /* 0x000e220008000800 */
[----:B-1----:R-:W-:-:S05]  /*a57c0*/  IMAD.WIDE R46, R37, 0x2, R44 ;  /* 0x00000002252e7825 */ /* 0x002fca00078e022c */
[----:B--2---:R1:W-:Y:S01]  /*a57d0*/  @P1 STG.E.U16 desc[UR66][R46.64], R51 ;  /* 0x000000332e001986 */ /* 0x0043e2000c101542 */
[----:B------:R-:W-:-:S03]  /*a57e0*/  PRMT R48, R51, 0x7632, R48 ;  /* 0x0000763233307816 */ /* 0x000fc60000000030 */
[----:B-1----:R-:W2:Y:S01]  /*a57f0*/  LDL.LU R51, [R1+0x64] ;  /* 0x0000640001337983 */ /* 0x002ea20000300800 */
[----:B------:R-:W-:Y:S01]  /*a5800*/  IMAD.WIDE R46, R37, 0x2, R42 ;  /* 0x00000002252e7825 */ /* 0x000fe200078e022a */
[----:B0-----:R-:W-:Y:S01]  /*a5810*/  ISETP.LT.AND P1, PT, R3, UR5, !P6 ;  /* 0x0000000503007c0c */ /* 0x001fe2000f721270 */
[----:B------:R-:W0:Y:S03]  /*a5820*/  LDCU UR5, c[0x0][0x3b8] ;  /* 0x00007700ff0577ac */ /* 0x000e260008000800 */
[----:B------:R1:W-:Y:S01]  /*a5830*/  @P0 STG.E.U16 desc[UR66][R46.64], R48 ;  /* 0x000000302e000986 */ /* 0x0003e2000c101542 */
[----:B------:R-:W-:-:S03]  /*a5840*/  R2UR UR73, R2 ;  /* 0x00000000024972ca */ /* 0x000fc600000e0000 */
[----:B------:R-:W2:Y:S01]  /*a5850*/  LDL.LU R2, [R1+0x3338] ;  /* 0x0033380001027983 */ /* 0x000ea20000300800 */
[----:B-1----:R-:W-:-:S05]  /*a5860*/  VIADD R46, R59, 0x4b ;  /* 0x0000004b3b2e7836 */ /* 0x002fca0000000000 */
[----:B---3--:R-:W-:Y:S01]  /*a5870*/  ISETP.GE.AND P0, PT, R46, UR75, PT ;  /* 0x0000004b2e007c0c */ /* 0x008fe2000bf06270 */
[----:B------:R-:W-:-:S05]  /*a5880*/  IMAD.WIDE R46, R37, 0x2, R40 ;  /* 0x00000002252e7825 */ /* 0x000fca00078e0228 */
[----:B----4-:R1:W-:Y:S01]  /*a5890*/  @P1 STG.E.U16 desc[UR66][R46.64], R54 ;  /* 0x000000362e001986 */ /* 0x0103e2000c101542 */
[----:B------:R-:W-:-:S03]  /*a58a0*/  PRMT R49, R54, 0x7632, R49 ;  /* 0x0000763236317816 */ /* 0x000fc60000000031 */
[----:B-1----:R-:W3:Y:S04]  /*a58b0*/  LDL.LU R54, [R1+0x98] ;  /* 0x0000980001367983 */ /* 0x002ee80000300800 */
[----:B------:R-:W4:Y:S01]  /*a58c0*/  LDL.LU R52, [R1+0x7e0] ;  /* 0x0007e00001347983 */ /* 0x000f220000300800 */
[C---:B0-----:R-:W-:Y:S01]  /*a58d0*/  VIADD R48, R37.reuse, UR5 ;  /* 0x0000000525307c36 */ /* 0x041fe20008000000 */
[----:B------:R-:W0:Y:S01]  /*a58e0*/  LDCU UR5, c[0x0][0x398] ;  /* 0x00007300ff0577ac */ /* 0x000e220008000800 */
[----:B------:R-:W-:Y:S01]  /*a58f0*/  ISETP.LT.AND P6, PT, R0, UR68, !P6 ;  /* 0x0000004400007c0c */ /* 0x000fe2000f7c1270 */
[----:B------:R-:W-:Y:S01]  /*a5900*/  IMAD.WIDE R46, R37, 0x2, R38 ;  /* 0x00000002252e7825 */ /* 0x000fe200078e0226 */
[----:B------:R-:W-:Y:S01]  /*a5910*/  ISETP.LT.AND P1, PT, R50, UR69, !P0 ;  /* 0x0000004532007c0c */ /* 0x000fe2000c721270 */
[----:B------:R-:W1:Y:S10]  /*a5920*/  LDCU.64 UR68, c[0x0][0x398] ;  /* 0x00007300ff4477ac */ /* 0x000e740008000a00 */
[----:B------:R1:W-:Y:S01]  /*a5930*/  @P6 STG.E.U16 desc[UR66][R46.64], R49 ;  /* 0x000000312e006986 */ /* 0x0003e2000c101542 */
[----:B0-----:R-:W-:Y:S01]  /*a5940*/  ISETP.LT.AND P6, PT, R36, UR5, !P0 ;  /* 0x0000000524007c0c */ /* 0x001fe2000c7c1270 */
[----:B------:R-:W0:Y:S01]  /*a5950*/  LDCU UR5, c[0x0][0x398] ;  /* 0x00007300ff0577ac */ /* 0x000e220008000800 */
[----:B-1----:R-:W-:-:S05]  /*a5960*/  IMAD.WIDE R46, R48, 0x2, R44 ;  /* 0x00000002302e7825 */ /* 0x002fca00078e022c */
[----:B------:R1:W-:Y:S01]  /*a5970*/  @P1 STG.E.U16 desc[UR66][R46.64], R53 ;  /* 0x000000352e001986 */ /* 0x0003e2000c101542 */
[----:B------:R-:W-:Y:S02]  /*a5980*/  PRMT R37, R53, 0x7632, R37 ;  /* 0x0000763235257816 */ /* 0x000fe40000000025 */
[----:B0-----:R-:W-:Y:S01]  /*a5990*/  ISETP.LT.AND P1, PT, R3, UR5, !P0 ;  /* 0x0000000503007c0c */ /* 0x001fe2000c721270 */
[----:B------:R-:W0:Y:S01]  /*a59a0*/  LDCU UR5, c[0x0][0x3b8] ;  /* 0x00007700ff0577ac */ /* 0x000e220008000800 */
[----:B-1----:R-:W-:Y:S01]  /*a59b0*/  IMAD.WIDE R46, R48, 0x2, R42 ;  /* 0x00000002302e7825 */ /* 0x002fe200078e022a */
[----:B------:R-:W4:Y:S04]  /*a59c0*/  LDL.LU R53, [R1+0x88] ;  /* 0x0000880001357983 */ /* 0x000f280000300800 */
[----:B------:R1:W-:Y:S02]  /*a59d0*/  @P6 STG.E.U16 desc[UR66][R46.64], R37 ;  /* 0x000000252e006986 */ /* 0x0003e4000c101542 */
[----:B-1----:R-:W-:-:S02]  /*a59e0*/  VIADD R37, R59, 0x4c ;  /* 0x0000004c3b257836 */ /* 0x002fc40000000000 */
[----:B------:R-:W-:-:S03]  /*a59f0*/  IMAD.WIDE R46, R48, 0x2, R40 ;  /* 0x00000002302e7825 */ /* 0x000fc600078e0228 */
[----:B------:R-:W-:Y:S02]  /*a5a00*/  ISETP.GE.AND P6, PT, R37, UR69, PT ;  /* 0x0000004525007c0c */ /* 0x000fe4000bfc6270 */
[----:B--2---:R1:W-:Y:S02]  /*a5a10*/  @P1 STG.E.U16 desc[UR66][R46.64], R51 ;  /* 0x000000332e001986 */ /* 0x0043e4000c101542 */
[----:B------:R-:W-:Y:S02]  /*a5a20*/  ISETP.LT.AND P1, PT, R50, UR64, !P6 ;  /* 0x0000004032007c0c */ /* 0x000fe4000f721270 */
[----:B------:R-:W-:Y:S02]  /*a5a30*/  R2UR UR64, R56 ;  /* 0x00000000384072ca */ /* 0x000fe400000e0000 */
[----:B------:R-:W2:Y:S01]  /*a5a40*/  LDL.LU R56, [R1+0x3334] ;  /* 0x0033340001387983 */ /* 0x000ea20000300800 */
[----:B------:R-:W-:Y:S02]  /*a5a50*/  PRMT R49, R51, 0x7632, R49 ;  /* 0x0000763233317816 */ /* 0x000fe40000000031 */
[----:B------:R-:W-:Y:S01]  /*a5a60*/  ISETP.LT.AND P0, PT, R0, UR70, !P0 ;  /* 0x0000004600007c0c */ /* 0x000fe2000c701270 */
[C---:B0-----:R-:W-:Y:S01]  /*a5a70*/  VIADD R37, R48.reuse, UR5 ;  /* 0x0000000530257c36 */ /* 0x041fe20008000000 */
[----:B------:R-:W0:Y:S01]  /*a5a80*/  LDCU UR5, c[0x0][0x398] ;  /* 0x00007300ff0577ac */ /* 0x000e220008000800 */
[----:B-1----:R-:W2:Y:S01]  /*a5a90*/  LDL.LU R51, [R1+0x78] ;  /* 0x0000780001337983 */ /* 0x002ea20000300800 */
[----:B------:R-:W-:Y:S01]  /*a5aa0*/  IMAD.WIDE R46, R48, 0x2, R38 ;  /* 0x00000002302e7825 */ /* 0x000fe200078e0226 */
[----:B------:R-:W1:Y:S08]  /*a5ab0*/  LDCU.64 UR70, c[0x0][0x398] ;  /* 0x00007300ff4677ac */ /* 0x000e700008000a00 */
[----:B------:R0:W-:Y:S02]  /*a5ac0*/  @P0 STG.E.U16 desc[UR66][R46.64], R49 ;  /* 0x000000312e000986 */ /* 0x0001e4000c101542 */
[----:B0-----:R-:W-:-:S05]  /*a5ad0*/  IMAD.WIDE R46, R37, 0x2, R44 ;  /* 0x00000002252e7825 */ /* 0x001fca00078e022c */
[----:B---3--:R0:W-:Y:S01]  /*a5ae0*/  @P1 STG.E.U16 desc[UR66][R46.64], R54 ;  /* 0x000000362e001986 */ /* 0x0081e2000c101542 */
[----:B------:R-:W-:-:S03]  /*a5af0*/  PRMT R48, R54, 0x7632, R48 ;  /* 0x0000763236307816 */ /* 0x000fc60000000030 */
[----:B0-----:R-:W3:Y:S04]  /*a5b00*/  LDL.LU R54, [R1+0x7e4] ;  /* 0x0007e40001367983 */ /* 0x001ee80000300800 */
[----:B------:R-:W3:Y:S01]  /*a5b10*/  LDL.LU R55, [R1+0x68] ;  /* 0x0000680001377983 */ /* 0x000ee20000300800 */
[----:B----4-:R-:W-:-:S03]  /*a5b20*/  R2UR UR75, R52 ;  /* 0x00000000344b72ca */ /* 0x010fc600000e0000 */
[----:B------:R-:W4:Y:S01]  /*a5b30*/  LDL.LU R52, [R1+0x9c] ;  /* 0x00009c0001347983 */ /* 0x000f220000300800 */
[----:B------:R-:W-:Y:S01]  /*a5b40*/  ISETP.LT.AND P0, PT, R36, UR5, !P6 ;  /* 0x0000000524007c0c */ /* 0x000fe2000f701270 */
[----:B------:R-:W0:Y:S01]  /*a5b50*/  LDCU UR5, c[0x0][0x398] ;  /* 0x00007300ff0577ac */ /* 0x000e220008000800 */
[----:B------:R-:W-:Y:S01]  /*a5b60*/  IMAD.WIDE R46, R37, 0x2, R42 ;  /* 0x00000002252e7825 */ /* 0x000fe200078e022a */
[----:B0-----:R-:W-:Y:S01]  /*a5b70*/  ISETP.LT.AND P1, PT, R3, UR5, !P6 ;  /* 0x0000000503007c0c */ /* 0x001fe2000f721270 */
[----:B------:R-:W0:Y:S09]  /*a5b80*/  LDCU UR5, c[0x0][0x3b8] ;  /* 0x00007700ff0577ac */ /* 0x000e320008000800 */
[----:B------:R1:W-:Y:S01]  /*a5b90*/  @P0 STG.E.U16 desc[UR66][R46.64], R48 ;  /* 0x000000302e000986 */ /* 0x0003e2000c101542 */
[----:B------:R-:W-:Y:S01]  /*a5ba0*/  ISETP.LT.AND P6, PT, R0, UR72, !P6 ;  /* 0x0000004800007c0c */ /* 0x000fe2000f7c1270 */
[----:B-1----:R-:W-:-:S02]  /*a5bb0*/  VIADD R46, R59, 0x4d ;  /* 0x0000004d3b2e7836 */ /* 0x002fc40000000000 */
[C---:B0-----:R-:W-:Y:S01]  /*a5bc0*/  VIADD R48, R37.reuse, UR5 ;  /* 0x0000000525307c36 */ /* 0x041fe20008000000 */
[----:B------:R-:W0:Y:S02]  /*a5bd0*/  LDCU UR5, c[0x0][0x398] ;  /* 0x00007300ff0577ac */ /* 0x000e240008000800 */
[----:B------:R-:W-:Y:S01]  /*a5be0*/  ISETP.GE.AND P0, PT, R46, UR71, PT ;  /* 0x000000472e007c0c */ /* 0x000fe2000bf06270 */
[----:B------:R-:W-:Y:S01]  /*a5bf0*/  IMAD.WIDE R46, R37, 0x2, R40 ;  /* 0x00000002252e7825 */ /* 0x000fe200078e0228 */
[----:B------:R-:W-:-:S04]  /*a5c00*/  PRMT R49, R53, 0x7632, R49 ;  /* 0x0000763235317816 */ /* 0x000fc80000000031 */
[----:B------:R1:W-:Y:S01]  /*a5c10*/  @P1 STG.E.U16 desc[UR66][R46.64], R53 ;  /* 0x000000352e001986 */ /* 0x0003e2000c101542 */
[----:B------:R-:W-:Y:S01]  /*a5c20*/  ISETP.LT.AND P1, PT, R50, UR73, !P0 ;  /* 0x0000004932007c0c */ /* 0x000fe2000c721270 */
[----:B------:R-:W2:Y:S01]  /*a5c30*/  LDCU.64 UR72, c[0x0][0x398] ;  /* 0x00007300ff4877ac */ /* 0x000ea20008000a00 */
[----:B-1----:R-:W-:Y:S01]  /*a5c40*/  IMAD.WIDE R46, R37, 0x2, R38 ;  /* 0x00000002252e7825 */ /* 0x002fe200078e0226 */
[----:B------:R-:W4:Y:S04]  /*a5c50*/  LDL.LU R53, [R1+0x7e8] ;  /* 0x0007e80001357983 */ /* 0x000f280000300800 */
[----:B------:R1:W-:Y:S01]  /*a5c60*/  @P6 STG.E.U16 desc[UR66][R46.64], R49 ;  /* 0x000000312e006986 */ /* 0x0003e2000c101542 */
[----:B0-----:R-:W-:Y:S01]  /*a5c70*/  ISETP.LT.AND P6, PT, R36, UR5, !P0 ;  /* 0x0000000524007c0c */ /* 0x001fe2000c7c1270 */
[----:B------:R-:W0:Y:S01]  /*a5c80*/  LDCU UR5, c[0x0][0x398] ;  /* 0x00007300ff0577ac */ /* 0x000e220008000800 */
[----:B-1----:R-:W-:Y:S01]  /*a5c90*/  IMAD.WIDE R46, R48, 0x2, R44 ;  /* 0x00000002302e7825 */ /* 0x002fe200078e022c */
[----:B--2---:R-:W-:-:S04]  /*a5ca0*/  PRMT R37, R51, 0x7632, R37 ;  /* 0x0000763233257816 */ /* 0x004fc80000000025 */
[----:B------:R1:W-:Y:S01]  /*a5cb0*/  @P1 STG.E.U16 desc[UR66][R46.64], R51 ;  /* 0x000000332e001986 */ /* 0x0003e2000c101542 */
[----:B0-----:R-:W-:Y:S01]  /*a5cc0*/  ISETP.LT.AND P1, PT, R3, UR5, !P0 ;  /* 0x0000000503007c0c */ /* 0x001fe2000c721270 */
[----:B------:R-:W0:Y:S02]  /*a5cd0*/  LDCU UR5, c[0x0][0x3b8] ;  /* 0x00007700ff0577ac */ /* 0x000e240008000800 */
[----:B-1----:R-:W2:Y:S01]  /*a5ce0*/  LDL.LU R51, [R1+0x8c] ;  /* 0x00008c0001337983 */ /* 0x002ea20000300800 */
[----:B------:R-:W-:-:S05]  /*a5cf0*/  IMAD.WIDE R46, R48, 0x2, R42 ;  /* 0x00000002302e7825 */ /* 0x000fca00078e022a */
[----:B------:R1:W-:Y:S01]  /*a5d00*/  @P6 STG.E.U16 desc[UR66][R46.64], R37 ;  /* 0x000000252e006986 */ /* 0x0003e2000c101542 */
[----:B------:R-:W-:Y:S01]  /*a5d10*/  ISETP.LT.AND P0, PT, R0, UR76, !P0 ;  /* 0x0000004c00007c0c */ /* 0x000fe2000c701270 */
[----:B------:R-:W3:Y:S01]  /*a5d20*/  LDCU.64 UR76, c[0x0][0x398] ;  /* 0x00007300ff4c77ac */ /* 0x000ee20008000a00 */
[----:B-1----:R-:W-:Y:S02]  /*a5d30*/  VIADD R37, R59, 0x4e ;  /* 0x0000004e3b257836 */ /* 0x002fe40000000000 */
[----:B------:R-:W-:-:S03]  /*a5d40*/  IMAD.WIDE R46, R48, 0x2, R40 ;  /* 0x00000002302e7825 */ /* 0x000fc600078e0228 */
[----:B------:R-:W-:Y:S01]  /*a5d50*/  ISETP.GE.AND P6, PT, R37, UR73, PT ;  /* 0x0000004925007c0c */ /* 0x000fe2000bfc6270 */
[----:B0-----:R-:W-:Y:S01]  /*a5d60*/  VIADD R37, R48, UR5 ;  /* 0x0000000530257c36 */ /* 0x001fe20008000000 */
[----:B------:R-:W0:Y:S01]  /*a5d70*/  LDCU UR5, c[0x0][0x398] ;  /* 0x00007300ff0577ac */ /* 0x000e220008000800 */
[----:B---3--:R1:W-:Y:S01]  /*a5d80*/  @P1 STG.E.U16 desc[UR66][R46.64], R55 ;  /* 0x000000372e001986 */ /* 0x0083e2000c101542 */
[----:B------:R-:W-:Y:S02]  /*a5d90*/  ISETP.LT.AND P1, PT, R50, UR64, !P6 ;  /* 0x0000004032007c0c */ /* 0x000fe4000f721270 */
[----:B------:R-:W-:Y:S02]  /*a5da0*/  R2UR UR64, R54 ;  /* 0x00000000364072ca */ /* 0x000fe400000e0000 */
[----:B------:R-:W3:Y:S01]  /*a5db0*/  LDL.LU R54, [R1+0x7c] ;  /* 0x00007c0001367983 */ /* 0x000ee20000300800 */
[----:B------:R-:W-:Y:S01]  /*a5dc0*/  PRMT R49, R55, 0x7632, R49 ;  /* 0x0000763237317816 */ /* 0x000fe20000000031 */
[----:B-1----:R-:W-:-:S05]  /*a5dd0*/  IMAD.WIDE R46, R48, 0x2, R38 ;  /* 0x00000002302e7825 */ /* 0x002fca00078e0226 */
[----:B------:R1:W-:Y:S01]  /*a5de0*/  @P0 STG.E.U16 desc[UR66][R46.64], R49 ;  /* 0x000000312e000986 */ /* 0x0003e2000c101542 */
[----:B----4-:R-:W-:Y:S01]  /*a5df0*/  PRMT R48, R52, 0x7632, R48 ;  /* 0x0000763234307816 */ /* 0x010fe20000000030 */
[----:B-1----:R-:W-:-:S05]  /*a5e00*/  IMAD.WIDE R46, R37, 0x2, R44 ;  /* 0x00000002252e7825 */ /* 0x002fca00078e022c */
[----:B------:R1:W-:Y:S04]  /*a5e10*/  @P1 STG.E.U16 desc[UR66][R46.64], R52 ;  /* 0x000000342e001986 */ /* 0x0003e8000c101542 */
[----:B-1----:R-:W4:Y:S01]  /*a5e20*/  LDL.LU R52, [R1+0x6c] ;  /* 0x00006c0001347983 */ /* 0x002f220000300800 */
[----:B0-----:R-:W-:Y:S01]  /*a5e30*/  ISETP.LT.AND P0, PT, R36, UR5, !P6 ;  /* 0x0000000524007c0c */ /* 0x001fe2000f701270 */
[----:B------:R-:W0:Y:S01]  /*a5e40*/  LDCU UR5, c[0x0][0x398] ;  /* 0x00007300ff0577ac */ /* 0x000e220008000800 */
[----:B------:R-:W-:Y:S01]  /*a5e50*/  IMAD.WIDE R46, R37, 0x2, R42 ;  /* 0x00000002252e7825 */ /* 0x000fe200078e022a */
[----:B0-----:R-:W-:Y:S01]  /*a5e60*/  ISETP.LT.AND P1, PT, R3, UR5, !P6 ;  /* 0x0000000503007c0c */ /* 0x001fe2000f721270 */
[----:B------:R-:W0:Y:S01]  /*a5e70*/  LDCU UR5, c[0x0][0x3b8] ;  /* 0x00007700ff0577ac */ /* 0x000e220008000800 */
[----:B------:R-:W-:-:S08]  /*a5e80*/  R2UR UR71, R53 ;  /* 0x00000000354772ca */ /* 0x000fd000000e0000 */
[----:B------:R1:W-:Y:S04]  /*a5e90*/  @P0 STG.E.U16 desc[UR66][R46.64], R48 ;  /* 0x000000302e000986 */ /* 0x0003e8000c101542 */
[----:B------:R-:W4:Y:S01]  /*a5ea0*/  LDL.LU R53, [R1+0x50] ;  /* 0x0000500001357983 */ /* 0x000f220000300800 */
[----:B------:R-:W-:Y:S01]  /*a5eb0*/  ISETP.LT.AND P6, PT, R0, UR74, !P6 ;  /* 0x0000004a00007c0c */ /* 0x000fe2000f7c1270 */
[----:B-1----:R-:W-:Y:S02]  /*a5ec0*/  VIADD R46, R59, 0x4f ;  /* 0x0000004f3b2e7836 */ /* 0x002fe40000000000 */
[C---:B0-----:R-:W-:Y:S01]  /*a5ed0*/  VIADD R48, R37.reuse, UR5 ;  /* 0x0000000525307c36 */ /* 0x041fe20008000000 */
[----:B------:R-:W0:Y:S02]  /*a5ee0*/  LDCU UR5, c[0x0][0x398] ;  /* 0x00007300ff0577ac */ /* 0x000e240008000800 */
[----:B------:R-:W-:Y:S01]  /*a5ef0*/  ISETP.GE.AND P0, PT, R46, UR77, PT ;  /* 0x0000004d2e007c0c */ /* 0x000fe2000bf06270 */
[----:B------:R-:W-:-:S05]  /*a5f00*/  IMAD.WIDE R46, R37, 0x2, R40 ;  /* 0x00000002252e7825 */ /* 0x000fca00078e0228 */
[----:B--2---:R1:W-:Y:S01]  /*a5f10*/  @P1 STG.E.U16 desc[UR66][R46.64], R51 ;  /* 0x000000332e001986 */ /* 0x0043e2000c101542 */
        /* <DEDUP_REMOVED lines=38> */
[C---:B-1----:R-:W-:Y:S01]  /*a6180*/  IMAD.WIDE R46, R37.reuse, 0x2, R42 ;  /* 0x00000002252e7825 */ /* 0x042fe200078e022a */
[----:B------:R-:W3:Y:S04]  /*a6190*/  LDL.LU R53, [R1+0x54] ;  /* 0x0000540001357983 */ /* 0x000ee80000300800 */
[----:B------:R0:W-:Y:S01]  /*a61a0*/  @P0 STG.E.U16 desc[UR66][R46.64], R48 ;  /* 0x000000302e000986 */ /* 0x0001e2000c101542 */
[----:B------:R-:W-:Y:S01]  /*a61b0*/  ISETP.LT.AND P6, PT, R0, UR70, !P6 ;  /* 0x0000004600007c0c */ /* 0x000fe2000f7c1270 */
[----:B0-----:R-:W-:Y:S01]  /*a61c0*/  VIADD R48, R37, UR5 ;  /* 0x0000000525307c36 */ /* 0x001fe20008000000 */
[----:B------:R-:W0:Y:S01]  /*a61d0*/  LDCU UR5, c[0x0][0x398] ;  /* 0x00007300ff0577ac */ /* 0x000e220008000800 */
[----:B------:R-:W-:-:S05]  /*a61e0*/  VIADD R46, R59, 0x51 ;  /* 0x000000513b2e7836 */ /* 0x000fca0000000000 */
[----:B------:R-:W-:Y:S01]  /*a61f0*/  ISETP.GE.AND P0, PT, R46, UR69, PT ;  /* 0x000000452e007c0c */ /* 0x000fe2000bf06270 */
[----:B------:R-:W-:Y:S01]  /*a6200*/  IMAD.WIDE R46, R37, 0x2, R40 ;  /* 0x00000002252e7825 */ /* 0x000fe200078e0228 */
[----:B--2---:R-:W-:-:S04]  /*a6210*/  PRMT R49, R51, 0x7632, R49 ;  /* 0x0000763233317816 */ /* 0x004fc80000000031 */
[----:B------:R1:W-:Y:S01]  /*a6220*/  @P1 STG.E.U16 desc[UR66][R46.64], R51 ;  /* 0x000000332e001986 */ /* 0x0003e2000c101542 */
[----:B------:R-:W-:Y:S01]  /*a6230*/  ISETP.LT.AND P1, PT, R50, UR71, !P0 ;  /* 0x0000004732007c0c */ /* 0x000fe2000c721270 */
[----:B------:R-:W2:Y:S01]  /*a6240*/  LDCU.64 UR70, c[0x0][0x398] ;  /* 0x00007300ff4677ac */ /* 0x000ea20008000a00 */
[----:B-1----:R-:W-:Y:S01]  /*a6250*/  IMAD.WIDE R46, R37, 0x2, R38 ;  /* 0x00000002252e7825 */ /* 0x002fe200078e0226 */
[----:B------:R-:W3:Y:S04]  /*a6260*/  LDL.LU R51, [R1+0x44] ;  /* 0x0000440001337983 */ /* 0x000ee80000300800 */
        /* <DEDUP_REMOVED lines=12> */
[----:B--2---:R-:W-:Y:S02]  /*a6330*/  ISETP.GE.AND P6, PT, R37, UR71, PT ;  /* 0x0000004725007c0c */ /* 0x004fe4000bfc6270 */
[----:B---3--:R1:W-:Y:S02]  /*a6340*/  @P1 STG.E.U16 desc[UR66][R46.64], R52 ;  /* 0x000000342e001986 */ /* 0x0083e4000c101542 */
[----:B------:R-:W-:Y:S02]  /*a6350*/  ISETP.LT.AND P1, PT, R50, UR64, !P6 ;  /* 0x0000004032007c0c */ /* 0x000fe4000f721270 */
[----:B------:R-:W-:Y:S02]  /*a6360*/  R2UR UR64, R58 ;  /* 0x000000003a4072ca */ /* 0x000fe400000e0000 */
[----:B------:R-:W2:Y:S04]  /*a6370*/  LDL.LU R58, [R1+0x332c] ;  /* 0x00332c00013a7983 */ /* 0x000ea80000300800 */
[----:B------:R-:W3:Y:S01]  /*a6380*/  LDL.LU R54, [R1+0x34] ;  /* 0x0000340001367983 */ /* 0x000ee20000300800 */
[----:B0-----:R-:W-:Y:S01]  /*a6390*/  VIADD R37, R48, UR5 ;  /* 0x0000000530257c36 */ /* 0x001fe20008000000 */
[----:B------:R-:W0:Y:S01]  /*a63a0*/  LDCU UR5, c[0x0][0x398] ;  /* 0x00007300ff0577ac */ /* 0x000e220008000800 */
[----:B------:R-:W-:-:S02]  /*a63b0*/  ISETP.LT.AND P0, PT, R0, UR72, !P0 ;  /* 0x0000004800007c0c */ /* 0x000fc4000c701270 */
[----:B------:R-:W-:Y:S01]  /*a63c0*/  PRMT R49, R52, 0x7632, R49 ;  /* 0x0000763234317816 */ /* 0x000fe20000000031 */
[----:B-1----:R-:W-:Y:S01]  /*a63d0*/  IMAD.WIDE R46, R48, 0x2, R38 ;  /* 0x00000002302e7825 */ /* 0x002fe200078e0226 */
[----:B------:R-:W4:Y:S01]  /*a63e0*/  LDL.LU R52, [R1+0x24] ;  /* 0x0000240001347983 */ /* 0x000f220000300800 */
[----:B------:R-:W1:Y:S08]  /*a63f0*/  LDCU.64 UR72, c[0x0][0x398] ;  /* 0x00007300ff4877ac */ /* 0x000e700008000a00 */
[----:B------:R1:W-:Y:S01]  /*a6400*/  @P0 STG.E.U16 desc[UR66][R46.64], R49 ;  /* 0x000000312e000986 */ /* 0x0003e2000c101542 */
[----:B0-----:R-:W-:Y:S01]  /*a6410*/  ISETP.LT.AND P0, PT, R36, UR5, !P6 ;  /* 0x0000000524007c0c */ /* 0x001fe2000f701270 */
[----:B------:R-:W0:Y:S01]  /*a6420*/  LDCU UR5, c[0x0][0x398] ;  /* 0x00007300ff0577ac */ /* 0x000e220008000800 */
[----:B------:R-:W-:Y:S01]  /*a6430*/  PRMT R48, R53, 0x7632, R48 ;  /* 0x0000763235307816 */ /* 0x000fe20000000030 */
[----:B-1----:R-:W-:-:S05]  /*a6440*/  IMAD.WIDE R46, R37, 0x2, R44 ;  /* 0x00000002252e7825 */ /* 0x002fca00078e022c */
[----:B------:R1:W-:Y:S01]  /*a6450*/  @P1 STG.E.U16 desc[UR66][R46.64], R53 ;  /* 0x000000352e001986 */ /* 0x0003e2000c101542 */
[----:B0-----:R-:W-:Y:S01]  /*a6460*/  ISETP.LT.AND P1, PT, R3, UR5, !P6 ;  /* 0x0000000503007c0c */ /* 0x001fe2000f721270 */
[----:B------:R-:W0:Y:S02]  /*a6470*/  LDCU UR5, c[0x0][0x398] ;  /* 0x00007300ff0577ac */ /* 0x000e240008000800 */
[----:B-1----:R-:W2:Y:S01]  /*a6480*/  LDL.LU R53, [R1+0x58] ;  /* 0x0000580001357983 */ /* 0x002ea20000300800 */
[----:B------:R-:W-:-:S05]  /*a6490*/  IMAD.WIDE R46, R37, 0x2, R42 ;  /* 0x00000002252e7825 */ /* 0x000fca00078e022a */
[----:B------:R1:W-:Y:S01]  /*a64a0*/  @P0 STG.E.U16 desc[UR66][R46.64], R48 ;  /* 0x000000302e000986 */ /* 0x0003e2000c101542 */
[----:B0-----:R-:W-:Y:S01]  /*a64b0*/  ISETP.LT.AND P6, PT, R0, UR5, !P6 ;  /* 0x0000000500007c0c */ /* 0x001fe2000f7c1270 */
[----:B------:R-:W0:Y:S01]  /*a64c0*/  LDCU UR5, c[0x0][0x3b8] ;  /* 0x00007700ff0577ac */ /* 0x000e220008000800 */
[----:B-1----:R-:W-:-:S05]  /*a64d0*/  VIADD R46, R59, 0x53 ;  /* 0x000000533b2e7836 */ /* 0x002fca0000000000 */
[----:B------:R-:W-:Y:S01]  /*a64e0*/  ISETP.GE.AND P0, PT, R46, UR73, PT ;  /* 0x000000492e007c0c */ /* 0x000fe2000bf06270 */
[----:B------:R-:W-:Y:S01]  /*a64f0*/  IMAD.WIDE R46, R37, 0x2, R40 ;  /* 0x00000002252e7825 */ /* 0x000fe200078e0228 */
[----:B------:R-:W-:-:S04]  /*a6500*/  PRMT R49, R51, 0x7632, R49 ;  /* 0x0000763233317816 */ /* 0x000fc80000000031 */
[----:B------:R1:W-:Y:S01]  /*a6510*/  @P1 STG.E.U16 desc[UR66][R46.64], R51 ;  /* 0x000000332e001986 */ /* 0x0003e2000c101542 */
[----:B------:R-:W-:Y:S01]  /*a6520*/  ISETP.LT.AND P1, PT, R50, UR76, !P0 ;  /* 0x0000004c32007c0c */ /* 0x000fe2000c721270 */
[----:B------:R-:W3:Y:S01]  /*a6530*/  LDCU.64 UR76, c[0x0][0x398] ;  /* 0x00007300ff4c77ac */ /* 0x000ee20008000a00 */
[C---:B0-----:R-:W-:Y:S01]  /*a6540*/  VIADD R48, R37.reuse, UR5 ;  /* 0x0000000525307c36 */ /* 0x041fe20008000000 */
[----:B------:R-:W0:Y:S01]  /*a6550*/  LDCU UR5, c[0x0][0x398] ;  /* 0x00007300ff0577ac */ /* 0x000e220008000800 */
[----:B-1----:R-:W2:Y:S01]  /*a6560*/  LDL.LU R51, [R1+0x48] ;  /* 0x0000480001337983 */ /* 0x002ea20000300800 */
[----:B------:R-:W-:-:S05]  /*a6570*/  IMAD.WIDE R46, R37, 0x2, R38 ;  /* 0x00000002252e7825 */ /* 0x000fca00078e0226 */
[----:B------:R1:W-:Y:S02]  /*a6580*/  @P6 STG.E.U16 desc[UR66][R46.64], R49 ;  /* 0x000000312e006986 */ /* 0x0003e4000c101542 */
[----:B-1----:R-:W-:Y:S01]  /*a6590*/  IMAD.WIDE R46, R48, 0x2, R44 ;  /* 0x00000002302e7825 */ /* 0x002fe200078e022c */
[----:B0-----:R-:W-:Y:S01]  /*a65a0*/  ISETP.LT.AND P6, PT, R36, UR5, !P0 ;  /* 0x0000000524007c0c */ /* 0x001fe2000c7c1270 */
[----:B------:R-:W0:Y:S03]  /*a65b0*/  LDCU UR5, c[0x0][0x398] ;  /* 0x00007300ff0577ac */ /* 0x000e260008000800 */
[----:B---3--:R1:W-:Y:S01]  /*a65c0*/  @P1 STG.E.U16 desc[UR66][R46.64], R54 ;  /* 0x000000362e001986 */ /* 0x0083e2000c101542 */
[----:B------:R-:W-:-:S03]  /*a65d0*/  PRMT R37, R54, 0x7632, R37 ;  /* 0x0000763236257816 */ /* 0x000fc60000000025 */
[----:B-1----:R-:W3:Y:S01]  /*a65e0*/  LDL.LU R54, [R1+0x38] ;  /* 0x0000380001367983 */ /* 0x002ee20000300800 */
[----:B0-----:R-:W-:Y:S01]  /*a65f0*/  ISETP.LT.AND P1, PT, R3, UR5, !P0 ;  /* 0x0000000503007c0c */ /* 0x001fe2000c721270 */
[----:B------:R-:W0:Y:S01]  /*a6600*/  LDCU UR5, c[0x0][0x398] ;  /* 0x00007300ff0577ac */ /* 0x000e220008000800 */
[----:B------:R-:W-:-:S05]  /*a6610*/  IMAD.WIDE R46, R48, 0x2, R42 ;  /* 0x00000002302e7825 */ /* 0x000fca00078e022a */
[----:B------:R1:W-:Y:S01]  /*a6620*/  @P6 STG.E.U16 desc[UR66][R46.64], R37 ;  /* 0x000000252e006986 */ /* 0x0003e2000c101542 */
[----:B0-----:R-:W-:Y:S01]  /*a6630*/  ISETP.LT.AND P0, PT, R0, UR5, !P0 ;  /* 0x0000000500007c0c */ /* 0x001fe2000c701270 */
[----:B------:R-:W0:Y:S01]  /*a6640*/  LDCU UR5, c[0x0][0x3b8] ;  /* 0x00007700ff0577ac */ /* 0x000e220008000800 */
[----:B-1----:R-:W-:-:S05]  /*a6650*/  VIADD R37, R59, 0x54 ;  /* 0x000000543b257836 */ /* 0x002fca0000000000 */
[----:B------:R-:W-:Y:S01]  /*a6660*/  ISETP.GE.AND P6, PT, R37, UR77, PT ;  /* 0x0000004d25007c0c */ /* 0x000fe2000bfc6270 */
[----:B------:R-:W-:-:S04]  /*a6670*/  IMAD.WIDE R46, R48, 0x2, R40 ;  /* 0x00000002302e7825 */ /* 0x000fc800078e0228 */
[----:B0-----:R-:W-:Y:S01]  /*a6680*/  VIADD R37, R48, UR5 ;  /* 0x0000000530257c36 */ /* 0x001fe20008000000 */
[----:B------:R-:W0:Y:S01]  /*a6690*/  LDCU UR5, c[0x0][0x398] ;  /* 0x00007300ff0577ac */ /* 0x000e220008000800 */
[----:B----4-:R1:W-:Y:S01]  /*a66a0*/  @P1 STG.E.U16 desc[UR66][R46.64], R52 ;  /* 0x000000342e001986 */ /* 0x0103e2000c101542 */
[----:B------:R-:W-:Y:S01]  /*a66b0*/  PRMT R49, R52, 0x7632, R49 ;  /* 0x0000763234317816 */ /* 0x000fe20000000031 */
[----:B-1----:R-:W-:Y:S02]  /*a66c0*/  IMAD.WIDE R46, R48, 0x2, R38 ;  /* 0x00000002302e7825 */ /* 0x002fe400078e0226 */
[----:B------:R-:W4:Y:S04]  /*a66d0*/  LDL.LU R52, [R1+0x28] ;  /* 0x0000280001347983 */ /* 0x000f280000300800 */
[----:B------:R1:W-:Y:S01]  /*a66e0*/  @P0 STG.E.U16 desc[UR66][R46.64], R49 ;  /* 0x000000312e000986 */ /* 0x0003e2000c101542 */
[----:B0-----:R-:W-:Y:S01]  /*a66f0*/  ISETP.LT.AND P0, PT, R36, UR5, !P6 ;  /* 0x0000000524007c0c */ /* 0x001fe2000f701270 */
[----:B------:R-:W0:Y:S01]  /*a6700*/  LDCU UR5, c[0x0][0x398] ;  /* 0x00007300ff0577ac */ /* 0x000e220008000800 */
[----:B------:R-:W-:-:S02]  /*a6710*/  ISETP.LT.AND P1, PT, R50, UR74, !P6 ;  /* 0x0000004a32007c0c */ /* 0x000fc4000f721270 */
[----:B--2---:R-:W-:Y:S01]  /*a6720*/  PRMT R48, R53, 0x7632, R48 ;  /* 0x0000763235307816 */ /* 0x004fe20000000030 */
[----:B------:R-:W2:Y:S01]  /*a6730*/  LDCU.64 UR74, c[0x0][0x398] ;  /* 0x00007300ff4a77ac */ /* 0x000ea20008000a00 */
[----:B-1----:R-:W-:-:S09]  /*a6740*/  IMAD.WIDE R46, R37, 0x2, R44 ;  /* 0x00000002252e7825 */ /* 0x002fd200078e022c */
[----:B------:R1:W-:Y:S01]  /*a6750*/  @P1 STG.E.U16 desc[UR66][R46.64], R53 ;  /* 0x000000352e001986 */ /* 0x0003e2000c101542 */
[----:B0-----:R-:W-:Y:S01]  /*a6760*/  ISETP.LT.AND P1, PT, R3, UR5, !P6 ;  /* 0x0000000503007c0c */ /* 0x001fe2000f721270 */
[----:B------:R-:W0:Y:S02]  /*a6770*/  LDCU UR5, c[0x0][0x398] ;  /* 0x00007300ff0577ac */ /* 0x000e240008000800 */
[----:B-1----:R-:W4:Y:S01]  /*a6780*/  LDL.LU R53, [R1+0x5c] ;  /* 0x00005c0001357983 */ /* 0x002f220000300800 */
[----:B------:R-:W-:-:S05]  /*a6790*/  IMAD.WIDE R46, R37, 0x2, R42 ;  /* 0x00000002252e7825 */ /* 0x000fca00078e022a */
[----:B------:R1:W-:Y:S01]  /*a67a0*/  @P0 STG.E.U16 desc[UR66][R46.64], R48 ;  /* 0x000000302e000986 */ /* 0x0003e2000c101542 */
[----:B0-----:R-:W-:Y:S01]  /*a67b0*/  ISETP.LT.AND P6, PT, R0, UR5, !P6 ;  /* 0x0000000500007c0c */ /* 0x001fe2000f7c1270 */
[----:B------:R-:W0:Y:S01]  /*a67c0*/  LDCU UR5, c[0x0][0x3b8] ;  /* 0x00007700ff0577ac */ /* 0x000e220008000800 */
[----:B-1----:R-:W-:-:S05]  /*a67d0*/  VIADD R46, R59, 0x55 ;  /* 0x000000553b2e7836 */ /* 0x002fca0000000000 */
[----:B--2---:R-:W-:Y:S01]  /*a67e0*/  ISETP.GE.AND P0, PT, R46, UR75, PT ;  /* 0x0000004b2e007c0c */ /* 0x004fe2000bf06270 */
[----:B------:R-:W-:Y:S01]  /*a67f0*/  IMAD.WIDE R46, R37, 0x2, R40 ;  /* 0x00000002252e7825 */ /* 0x000fe200078e0228 */
[----:B------:R-:W-:-:S04]  /*a6800*/  PRMT R49, R51, 0x7632, R49 ;  /* 0x0000763233317816 */ /* 0x000fc80000000031 */
[----:B------:R1:W-:Y:S01]  /*a6810*/  @P1 STG.E.U16 desc[UR66][R46.64], R51 ;  /* 0x000000332e001986 */ /* 0x0003e2000c101542 */
[----:B------:R-:W-:Y:S01]  /*a6820*/  ISETP.LT.AND P1, PT, R50, UR68, !P0 ;  /* 0x0000004432007c0c */ /* 0x000fe2000c721270 */
[----:B------:R-:W2:Y:S01]  /*a6830*/  LDCU.64 UR68, c[0x0][0x398] ;  /* 0x00007300ff4477ac */ /* 0x000ea20008000a00 */
[C---:B0-----:R-:W-:Y:S01]  /*a6840*/  IADD3 R48, PT, PT, R37.reuse, UR5, RZ ;  /* 0x0000000525307c10 */ /* 0x041fe2000fffe0ff */
[----:B------:R-:W0:Y:S01]  /*a6850*/  LDCU UR5, c[0x0][0x398] ;  /* 0x00007300ff0577ac */ /* 0x000e220008000800 */
[----:B-1----:R-:W4:Y:S01]  /*a6860*/  LDL.LU R51, [R1+0x4c] ;  /* 0x00004c0001337983 */ /* 0x002f220000300800 */
[----:B------:R-:W-:-:S05]  /*a6870*/  IMAD.WIDE R46, R37, 0x2, R38 ;  /* 0x00000002252e7825 */ /* 0x000fca00078e0226 */
[----:B------:R1:W-:Y:S02]  /*a6880*/  @P6 STG.E.U16 desc[UR66][R46.64], R49 ;  /* 0x000000312e006986 */ /* 0x0003e4000c101542 */
[----:B-1----:R-:W-:-:S05]  /*a6890*/  IMAD.WIDE R46, R48, 0x2, R44 ;  /* 0x00000002302e7825 */ /* 0x002fca00078e022c */
[----:B---3--:R1:W-:Y:S01]  /*a68a0*/  @P1 STG.E.U16 desc[UR66][R46.64], R54 ;  /* 0x000000362e001986 */ /* 0x0083e2000c101542 */
[----:B------:R-:W-:-:S03]  /*a68b0*/  PRMT R37, R54, 0x7632, R37 ;  /* 0x0000763236257816 */ /* 0x000fc60000000025 */
[----:B-1----:R-:W3:Y:S01]  /*a68c0*/  LDL.LU R54, [R1+0x3c] ;  /* 0x00003c0001367983 */ /* 0x002ee20000300800 */
[----:B0-----:R-:W-:Y:S01]  /*a68d0*/  ISETP.LT.AND P6, PT, R36, UR5, !P0 ;  /* 0x0000000524007c0c */ /* 0x001fe2000c7c1270 */
[----:B------:R-:W0:Y:S02]  /*a68e0*/  LDCU UR5, c[0x0][0x398] ;  /* 0x00007300ff0577ac */ /* 0x000e240008000800 */
[----:B0-----:R-:W-:Y:S01]  /*a68f0*/  ISETP.LT.AND P1, PT, R3, UR5, !P0 ;  /* 0x0000000503007c0c */ /* 0x001fe2000c721270 */
[----:B------:R-:W0:Y:S01]  /*a6900*/  LDCU UR5, c[0x0][0x398] ;  /* 0x00007300ff0577ac */ /* 0x000e220008000800 */
[----:B------:R-:W-:-:S08]  /*a6910*/  IMAD.WIDE R46, R48, 0x2, R42 ;  /* 0x00000002302e7825 */ /* 0x000fd000078e022a */
[----:B------:R1:W-:Y:S01]  /*a6920*/  @P6 STG.E.U16 desc[UR66][R46.64], R37 ;  /* 0x000000252e006986 */ /* 0x0003e2000c101542 */
[----:B0-----:R-:W-:Y:S01]  /*a6930*/  ISETP.LT.AND P0, PT, R0, UR5, !P0 ;  /* 0x0000000500007c0c */ /* 0x001fe2000c701270 */
[----:B------:R-:W0:Y:S01]  /*a6940*/  LDCU UR5, c[0x0][0x3b8] ;  /* 0x00007700ff0577ac */ /* 0x000e220008000800 */
[----:B-1----:R-:W-:-:S05]  /*a6950*/  VIADD R37, R59, 0x56 ;  /* 0x000000563b257836 */ /* 0x002fca0000000000 */
[----:B--2---:R-:W-:Y:S01]  /*a6960*/  ISETP.GE.AND P6, PT, R37, UR69, PT ;  /* 0x0000004525007c0c */ /* 0x004fe2000bfc6270 */
[----:B------:R-:W-:-:S04]  /*a6970*/  IMAD.WIDE R46, R48, 0x2, R40 ;  /* 0x00000002302e7825 */ /* 0x000fc800078e0228 */
[----:B0-----:R-:W-:Y:S01]  /*a6980*/  VIADD R37, R48, UR5 ;  /* 0x0000000530257c36 */ /* 0x001fe20008000000 */
[----:B------:R-:W0:Y:S01]  /*a6990*/  LDCU UR5, c[0x0][0x398] ;  /* 0x00007300ff0577ac */ /* 0x000e220008000800 */
[----:B----4-:R1:W-:Y:S01]  /*a69a0*/  @P1 STG.E.U16 desc[UR66][R46.64], R52 ;  /* 0x000000342e001986 */ /* 0x0103e2000c101542 */
[----:B------:R-:W-:Y:S02]  /*a69b0*/  PRMT R49, R52, 0x7632, R49 ;  /* 0x0000763234317816 */ /* 0x000fe40000000031 */
[----:B------:R-:W-:Y:S01]  /*a69c0*/  ISETP.LT.AND P1, PT, R50, UR70, !P6 ;  /* 0x0000004632007c0c */ /* 0x000fe2000f721270 */
[----:B------:R-:W2:Y:S01]  /*a69d0*/  LDCU.64 UR70, c[0x0][0x398] ;  /* 0x00007300ff4677ac */ /* 0x000ea20008000a00 */
[----:B-1----:R-:W-:Y:S01]  /*a69e0*/  IMAD.WIDE R46, R48, 0x2, R38 ;  /* 0x00000002302e7825 */ /* 0x002fe200078e0226 */
[----:B------:R-:W4:Y:S04]  /*a69f0*/  LDL.LU R52, [R1+0x2c] ;  /* 0x00002c0001347983 */ /* 0x000f280000300800 */
        /* <DEDUP_REMOVED lines=19> */
[C---:B0-----:R-:W-:Y:S01]  /*a6b30*/  VIADD R48, R37.reuse, UR5 ;  /* 0x0000000525307c36 */ /* 0x041fe20008000000 */
[----:B------:R-:W0:Y:S01]  /*a6b40*/  LDCU UR5, c[0x0][0x398] ;  /* 0x00007300ff0577ac */ /* 0x000e220008000800 */
[----:B------:R-:W2:Y:S01]  /*a6b50*/  LDCU.64 UR72, c[0x0][0x398] ;  /* 0x00007300ff4877ac */ /* 0x000ea20008000a00 */
[----:B-1----:R-:W4:Y:S01]  /*a6b60*/  LDL.LU R51, [R1] ;  /* 0x0000000001337983 */ /* 0x002f220000300800 */
        /* <DEDUP_REMOVED lines=230> */
[----:B-1----:R-:W-:-:S04]  /*a79d0*/  IADD3 R46, PT, PT, R59, 0x61, RZ ;  /* 0x000000613b2e7810 */ /* 0x002fc80007ffe0ff */
[----:B--2---:R-:W-:Y:S01]  /*a79e0*/  ISETP.GE.AND P0, PT, R46, UR71, PT ;  /* 0x000000472e007c0c */ /* 0x004fe2000bf06270 */
[----:B------:R-:W-:-:S05]  /*a79f0*/  IMAD.WIDE R46, R37, 0x2, R40 ;  /* 0x00000002252e7825 */ /* 0x000fca00078e0228 */
[----:B------:R1:W-:Y:S01]  /*a7a00*/  @P1 STG.E.U16 desc[UR66][R46.64], R51 ;  /* 0x000000332e001986 */ /* 0x0003e2000c101542 */
[----:B------:R-:W-:Y:S02]  /*a7a10*/  PRMT R49, R51, 0x7632, R49 ;  /* 0x0000763233317816 */ /* 0x000fe40000000031 */
        /* <DEDUP_REMOVED lines=261> */
[C---:B------:R-:W-:Y:S01]  /*a8a70*/  IMAD.WIDE R46, R48.reuse, 0x2, R40 ;  /* 0x00000002302e7825 */ /* 0x040fe200078e0228 */
[----:B0-----:R-:W-:Y:S01]  /*a8a80*/  IADD3 R37, PT, PT, R48, UR5, RZ ;  /* 0x0000000530257c10 */ /* 0x001fe2000fffe0ff */
[----:B------:R-:W0:Y:S03]  /*a8a90*/  LDCU UR5, c[0x0][0x398] ;  /* 0x00007300ff0577ac */ /* 0x000e260008000800 */
        /* <DEDUP_REMOVED lines=69> */
[----:B------:R-:W-:-:S05]  /*a8ef0*/  IMAD.WIDE R46, R37, 0x2, R40 ;  /* 0x00000002252e7825 */ /* 0x000fca00078e0228 */
[----:B------:R1:W-:Y:S01]  /*a8f00*/  @P1 STG.E.U16 desc[UR66][R46.64], R51 ;  /* 0x000000332e001986 */ /* 0x0003e2000c101542 */
[----:B------:R-:W-:Y:S02]  /*a8f10*/  ISETP.LT.AND P1, PT, R50, UR70, !P0 ;  /* 0x0000004632007c0c */ /* 0x000fe4000c721270 */
[----:B------:R-:W-:Y:S01]  /*a8f20*/  PRMT R49, R51, 0x7632, R49 ;  /* 0x0000763233317816 */ /* 0x000fe20000000031 */
[C---:B0-----:R-:W-:Y:S01]  /*a8f30*/  VIADD R48, R37.reuse, UR5 ;  /* 0x0000000525307c36 */ /* 0x041fe20008000000 */
[----:B------:R-:W0:Y:S01]  /*a8f40*/  LDCU UR5, c[0x0][0x398] ;  /* 0x00007300ff0577ac */ /* 0x000e220008000800 */
[----:B------:R-:W2:Y:S01]  /*a8f50*/  LDCU.64 UR70, c[0x0][0x398] ;  /* 0x00007300ff4677ac */ /* 0x000ea20008000a00 */
[----:B-1----:R-:W-:-:S05]  /*a8f60*/  IMAD.WIDE R46, R37, 0x2, R38 ;  /* 0x00000002252e7825 */ /* 0x002fca00078e0226 */
[----:B------:R1:W-:Y:S02]  /*a8f70*/  @P6 STG.E.U16 desc[UR66][R46.64], R49 ;  /* 0x000000312e006986 */ /* 0x0003e4000c101542 */
[----:B-1----:R-:W-:-:S05]  /*a8f80*/  IMAD.WIDE R46, R48, 0x2, R44 ;  /* 0x00000002302e7825 */ /* 0x002fca00078e022c */
[----:B---3--:R1:W-:Y:S01]  /*a8f90*/  @P1 STG.E.U16 desc[UR66][R46.64], R54 ;  /* 0x000000362e001986 */ /* 0x0083e2000c101542 */
[----:B------:R-:W-:-:S03]  /*a8fa0*/  PRMT R37, R54, 0x7632, R37 ;  /* 0x0000763236257816 */ /* 0x000fc60000000025 */
[----:B-1----:R-:W3:Y:S04]  /*a8fb0*/  LDL.LU R54, [R1+0x480] ;  /* 0x0004800001367983 */ /* 0x002ee80000300800 */
[----:B------:R-:W3:Y:S01]  /*a8fc0*/  LDL.LU R51, [R1+0x490] ;  /* 0x0004900001337983 */ /* 0x000ee20000300800 */
        /* <DEDUP_REMOVED lines=8> */
[----:B-1----:R-:W-:Y:S02]  /*a9050*/  VIADD R37, R59, 0x70 ;  /* 0x000000703b257836 */ /* 0x002fe40000000000 */
[----:B------:R-:W-:-:S03]  /*a9060*/  IMAD.WIDE R46, R48, 0x2, R40 ;  /* 0x00000002302e7825 */ /* 0x000fc600078e0228 */
[----:B--2---:R-:W-:Y:S01]  /*a9070*/  ISETP.GE.AND P6, PT, R37, UR71, PT ;  /* 0x0000004725007c0c */ /* 0x004fe2000bfc6270 */
[----:B0-----:R-:W-:Y:S01]  /*a9080*/  VIADD R37, R48, UR5 ;  /* 0x0000000530257c36 */ /* 0x001fe20008000000 */
[----:B------:R-:W0:Y:S01]  /*a9090*/  LDCU UR5, c[0x0][0x398] ;  /* 0x00007300ff0577ac */ /* 0x000e220008000800 */
[----:B----4-:R1:W-:Y:S01]  /*a90a0*/  @P1 STG.E.U16 desc[UR66][R46.64], R52 ;  /* 0x000000342e001986 */ /* 0x0103e2000c101542 */
[----:B------:R-:W-:Y:S01]  /*a90b0*/  ISETP.LT.AND P1, PT, R50, UR72, !P6 ;  /* 0x0000004832007c0c */ /* 0x000fe2000f721270 */
[----:B------:R-:W2:Y:S01]  /*a90c0*/  LDCU.64 UR72, c[0x0][0x398] ;  /* 0x00007300ff4877ac */ /* 0x000ea20008000a00 */
[----:B------:R-:W-:Y:S01]  /*a90d0*/  PRMT R49, R52, 0x7632, R49 ;  /* 0x0000763234317816 */ /* 0x000fe20000000031 */
[----:B-1----:R-:W-:-:S05]  /*a90e0*/  IMAD.WIDE R46, R48, 0x2, R38 ;  /* 0x00000002302e7825 */ /* 0x002fca00078e0226 */
[----:B------:R1:W-:Y:S02]  /*a90f0*/  @P0 STG.E.U16 desc[UR66][R46.64], R49 ;  /* 0x000000312e000986 */ /* 0x0003e4000c101542 */
[----:B-1----:R-:W-:Y:S01]  /*a9100*/  IMAD.WIDE R46, R37, 0x2, R44 ;  /* 0x00000002252e7825 */ /* 0x002fe200078e022c */
[----:B------:R-:W-:-:S04]  /*a9110*/  PRMT R48, R53, 0x7632, R48 ;  /* 0x0000763235307816 */ /* 0x000fc80000000030 */
[----:B------:R1:W-:Y:S01]  /*a9120*/  @P1 STG.E.U16 desc[UR66][R46.64], R53 ;  /* 0x000000352e001986 */ /* 0x0003e2000c101542 */
[----:B0-----:R-:W-:Y:S01]  /*a9130*/  ISETP.LT.AND P0, PT, R36, UR5, !P6 ;  /* 0x0000000524007c0c */ /* 0x001fe2000f701270 */
[----:B------:R-:W0:Y:S02]  /*a9140*/  LDCU UR5, c[0x0][0x398] ;  /* 0x00007300ff0577ac */ /* 0x000e240008000800 */
[----:B-1----:R-:W4:Y:S01]  /*a9150*/  LDL.LU R53, [R1+0x3f4] ;  /* 0x0003f40001357983 */ /* 0x002f220000300800 */
[----:B------:R-:W-:Y:S01]  /*a9160*/  IMAD.WIDE R46, R37, 0x2, R42 ;  /* 0x00000002252e7825 */ /* 0x000fe200078e022a */
[----:B0-----:R-:W-:Y:S01]  /*a9170*/  ISETP.LT.AND P1, PT, R3, UR5, !P6 ;  /* 0x0000000503007c0c */ /* 0x001fe2000f721270 */
[----:B------:R-:W0:Y:S07]  /*a9180*/  LDCU UR5, c[0x0][0x398] ;  /* 0x00007300ff0577ac */ /* 0x000e2e0008000800 */
[----:B------:R1:W-:Y:S02]  /*a9190*/  @P0 STG.E.U16 desc[UR66][R46.64], R48 ;  /* 0x000000302e000986 */ /* 0x0003e4000c101542 */
[----:B-1----:R-:W-:-:S05]  /*a91a0*/  VIADD R46, R59, 0x71 ;  /* 0x000000713b2e7836 */ /* 0x002fca0000000000 */
[----:B--2---:R-:W-:Y:S01]  /*a91b0*/  ISETP.GE.AND P0, PT, R46, UR73, PT ;  /* 0x000000492e007c0c */ /* 0x004fe2000bf06270 */
[C---:B------:R-:W-:Y:S01]  /*a91c0*/  IMAD.WIDE R46, R37.reuse, 0x2, R40 ;  /* 0x00000002252e7825 */ /* 0x040fe200078e0228 */
[----:B0-----:R-:W-:Y:S01]  /*a91d0*/  ISETP.LT.AND P6, PT, R0, UR5, !P6 ;  /* 0x0000000500007c0c */ /* 0x001fe2000f7c1270 */
[----:B------:R-:W0:Y:S02]  /*a91e0*/  LDCU UR5, c[0x0][0x3b8] ;  /* 0x00007700ff0577ac */ /* 0x000e240008000800 */
[----:B0-----:R-:W-:Y:S01]  /*a91f0*/  VIADD R48, R37, UR5 ;  /* 0x0000000525307c36 */ /* 0x001fe20008000000 */
[----:B------:R-:W0:Y:S01]  /*a9200*/  LDCU UR5, c[0x0][0x398] ;  /* 0x00007300ff0577ac */ /* 0x000e220008000800 */
[----:B---3--:R1:W-:Y:S01]  /*a9210*/  @P1 STG.E.U16 desc[UR66][R46.64], R54 ;  /* 0x000000362e001986 */ /* 0x0083e2000c101542 */
[----:B------:R-:W-:-:S03]  /*a9220*/  PRMT R49, R54, 0x7632, R49 ;  /* 0x0000763236317816 */ /* 0x000fc60000000031 */
[----:B-1----:R-:W2:Y:S01]  /*a9230*/  LDL.LU R54, [R1+0x484] ;  /* 0x0004840001367983 */ /* 0x002ea20000300800 */
[----:B------:R-:W-:Y:S01]  /*a9240*/  ISETP.LT.AND P1, PT, R50, UR76, !P0 ;  /* 0x0000004c32007c0c */ /* 0x000fe2000c721270 */
[----:B------:R-:W-:Y:S01]  /*a9250*/  IMAD.WIDE R46, R37, 0x2, R38 ;  /* 0x00000002252e7825 */ /* 0x000fe200078e0226 */
[----:B------:R-:W1:Y:S04]  /*a9260*/  LDCU.64 UR76, c[0x0][0x398] ;  /* 0x00007300ff4c77ac */ /* 0x000e680008000a00 */
[----:B------:R3:W-:Y:S01]  /*a9270*/  @P6 STG.E.U16 desc[UR66][R46.64], R49 ;  /* 0x000000312e006986 */ /* 0x0007e2000c101542 */
[----:B------:R-:W-:Y:S01]  /*a9280*/  PRMT R37, R51, 0x7632, R37 ;  /* 0x0000763233257816 */ /* 0x000fe20000000025 */
[----:B---3--:R-:W-:-:S05]  /*a9290*/  IMAD.WIDE R46, R48, 0x2, R44 ;  /* 0x00000002302e7825 */ /* 0x008fca00078e022c */
[----:B------:R3:W-:Y:S04]  /*a92a0*/  @P1 STG.E.U16 desc[UR66][R46.64], R51 ;  /* 0x000000332e001986 */ /* 0x0007e8000c101542 */
[----:B---3--:R-:W3:Y:S01]  /*a92b0*/  LDL.LU R51, [R1+0x494] ;  /* 0x0004940001337983 */ /* 0x008ee20000300800 */
[----:B0-----:R-:W-:Y:S01]  /*a92c0*/  ISETP.LT.AND P6, PT, R36, UR5, !P0 ;  /* 0x0000000524007c0c */ /* 0x001fe2000c7c1270 */
[----:B------:R-:W0:Y:S02]  /*a92d0*/  LDCU UR5, c[0x0][0x398] ;  /* 0x00007300ff0577ac */ /* 0x000e240008000800 */
[----:B0-----:R-:W-:Y:S01]  /*a92e0*/  ISETP.LT.AND P1, PT, R3, UR5, !P0 ;  /* 0x0000000503007c0c */ /* 0x001fe2000c721270 */
[----:B------:R-:W0:Y:S01]  /*a92f0*/  LDCU UR5, c[0x0][0x398] ;  /* 0x00007300ff0577ac */ /* 0x000e220008000800 */
[----:B------:R-:W-:-:S08]  /*a9300*/  IMAD.WIDE R46, R48, 0x2, R42 ;  /* 0x00000002302e7825 */ /* 0x000fd000078e022a */
[----:B------:R0:W-:Y:S02]  /*a9310*/  @P6 STG.E.U16 desc[UR66][R46.64], R37 ;  /* 0x000000252e006986 */ /* 0x0001e4000c101542 */
[----:B0-----:R-:W-:Y:S01]  /*a9320*/  ISETP.LT.AND P0, PT, R0, UR5, !P0 ;  /* 0x0000000500007c0c */ /* 0x001fe2000c701270 */
[----:B------:R-:W0:Y:S01]  /*a9330*/  LDCU UR5, c[0x0][0x3b8] ;  /* 0x00007700ff0577ac */ /* 0x000e220008000800 */
[----:B------:R-:W-:-:S05]  /*a9340*/  VIADD R37, R59, 0x72 ;  /* 0x000000723b257836 */ /* 0x000fca0000000000 */
[----:B-1----:R-:W-:Y:S01]  /*a9350*/  ISETP.GE.AND P6, PT, R37, UR77, PT ;  /* 0x0000004d25007c0c */ /* 0x002fe2000bfc6270 */
[----:B------:R-:W-:-:S04]  /*a9360*/  IMAD.WIDE R46, R48, 0x2, R40 ;  /* 0x00000002302e7825 */ /* 0x000fc800078e0228 */
[----:B0-----:R-:W-:Y:S01]  /*a9370*/  VIADD R37, R48, UR5 ;  /* 0x0000000530257c36 */ /* 0x001fe20008000000 */
[----:B------:R-:W0:Y:S01]  /*a9380*/  LDCU UR5, c[0x0][0x398] ;  /* 0x00007300ff0577ac */ /* 0x000e220008000800 */
[----:B------:R1:W-:Y:S01]  /*a9390*/  @P1 STG.E.U16 desc[UR66][R46.64], R56 ;  /* 0x000000382e001986 */ /* 0x0003e2000c101542 */
[----:B------:R-:W-:Y:S01]  /*a93a0*/  PRMT R49, R56, 0x7632, R49 ;  /* 0x0000763238317816 */ /* 0x000fe20000000031 */
[----:B-1----:R-:W-:-:S05]  /*a93b0*/  IMAD.WIDE R46, R48, 0x2, R38 ;  /* 0x00000002302e7825 */ /* 0x002fca00078e0226 */
[----:B------:R1:W-:Y:S01]  /*a93c0*/  @P0 STG.E.U16 desc[UR66][R46.64], R49 ;  /* 0x000000312e000986 */ /* 0x0003e2000c101542 */
[----:B0-----:R-:W-:Y:S01]  /*a93d0*/  ISETP.LT.AND P0, PT, R36, UR5, !P6 ;  /* 0x0000000524007c0c */ /* 0x001fe2000f701270 */
[----:B------:R-:W0:Y:S01]  /*a93e0*/  LDCU UR5, c[0x0][0x398] ;  /* 0x00007300ff0577ac */ /* 0x000e220008000800 */
[----:B------:R-:W-:Y:S01]  /*a93f0*/  ISETP.LT.AND P1, PT, R50, UR74, !P6 ;  /* 0x0000004a32007c0c */ /* 0x000fe2000f721270 */
[----:B------:R-:W0:Y:S01]  /*a9400*/  LDCU.64 UR74, c[0x0][0x398] ;  /* 0x00007300ff4a77ac */ /* 0x000e220008000a00 */
[----:B-1----:R-:W-:-:S11]  /*a9410*/  IMAD.WIDE R46, R37, 0x2, R44 ;  /* 0x00000002252e7825 */ /* 0x002fd600078e022c */
[----:B----4-:R1:W-:Y:S01]  /*a9420*/  @P1 STG.E.U16 desc[UR66][R46.64], R53 ;  /* 0x000000352e001986 */ /* 0x0103e2000c101542 */
[----:B0-----:R-:W-:Y:S01]  /*a9430*/  ISETP.LT.AND P1, PT, R3, UR5, !P6 ;  /* 0x0000000503007c0c */ /* 0x001fe2000f721270 */
[----:B------:R-:W0:Y:S01]  /*a9440*/  LDCU UR5, c[0x0][0x398] ;  /* 0x00007300ff0577ac */ /* 0x000e220008000800 */
[----:B------:R-:W-:Y:S02]  /*a9450*/  PRMT R48, R53, 0x7632, R48 ;  /* 0x0000763235307816 */ /* 0x000fe40000000030 */
[----:B0-----:R-:W-:Y:S01]  /*a9460*/  ISETP.LT.AND P6, PT, R0, UR5, !P6 ;  /* 0x0000000500007c0c */ /* 0x001fe2000f7c1270 */
[----:B------:R-:W0:Y:S01]  /*a9470*/  LDCU UR5, c[0x0][0x3b8] ;  /* 0x00007700ff0577ac */ /* 0x000e220008000800 */
[----:B-1----:R-:W-:-:S05]  /*a9480*/  IMAD.WIDE R46, R37, 0x2, R42 ;  /* 0x00000002252e7825 */ /* 0x002fca00078e022a */
[----:B------:R1:W-:Y:S02]  /*a9490*/  @P0 STG.E.U16 desc[UR66][R46.64], R48 ;  /* 0x000000302e000986 */ /* 0x0003e4000c101542 */
[----:B-1----:R-:W-:Y:S02]  /*a94a0*/  VIADD R46, R59, 0x73 ;  /* 0x000000733b2e7836 */ /* 0x002fe40000000000 */
[C---:B0-----:R-:W-:Y:S01]  /*a94b0*/  VIADD R48, R37.reuse, UR5 ;  /* 0x0000000525307c36 */ /* 0x041fe20008000000 */
[----:B------:R-:W0:Y:S02]  /*a94c0*/  LDCU UR5, c[0x0][0x398] ;  /* 0x00007300ff0577ac */ /* 0x000e240008000800 */
[----:B------:R-:W-:Y:S01]  /*a94d0*/  ISETP.GE.AND P0, PT, R46, UR75, PT ;  /* 0x0000004b2e007c0c */ /* 0x000fe2000bf06270 */
[----:B------:R-:W-:-:S05]  /*a94e0*/  IMAD.WIDE R46, R37, 0x2, R40 ;  /* 0x00000002252e7825 */ /* 0x000fca00078e0228 */
[----:B--2---:R1:W-:Y:S01]  /*a94f0*/  @P1 STG.E.U16 desc[UR66][R46.64], R54 ;  /* 0x000000362e001986 */ /* 0x0043e2000c101542 */
[----:B------:R-:W-:-:S03]  /*a9500*/  PRMT R49, R54, 0x7632, R49 ;  /* 0x0000763236317816 */ /* 0x000fc60000000031 */
[----:B-1----:R-:W2:Y:S01]  /*a9510*/  LDL.LU R54, [R1+0x3f8] ;  /* 0x0003f80001367983 */ /* 0x002ea20000300800 */
[----:B------:R-:W-:Y:S01]  /*a9520*/  IMAD.WIDE R46, R37, 0x2, R38 ;  /* 0x00000002252e7825 */ /* 0x000fe200078e0226 */
[----:B------:R-:W-:Y:S01]  /*a9530*/  ISETP.LT.AND P1, PT, R50, UR68, !P0 ;  /* 0x0000004432007c0c */ /* 0x000fe2000c721270 */
[----:B------:R-:W1:Y:S01]  /*a9540*/  LDCU.64 UR68, c[0x0][0x398] ;  /* 0x00007300ff4477ac */ /* 0x000e620008000a00 */
[----:B------:R-:W4:Y:S04]  /*a9550*/  LDL.LU R53, [R1+0x488] ;  /* 0x0004880001357983 */ /* 0x000f280000300800 */
        /* <DEDUP_REMOVED lines=9> */
[----:B------:R1:W-:Y:S01]  /*a95f0*/  @P6 STG.E.U16 desc[UR66][R46.64], R37 ;  /* 0x000000252e006986 */ /* 0x0003e2000c101542 */
[----:B------:R-:W-:Y:S01]  /*a9600*/  PRMT R49, R57, 0x7632, R49 ;  /* 0x0000763239317816 */ /* 0x000fe20000000031 */
[----:B-1----:R-:W-:-:S04]  /*a9610*/  IMAD.WIDE R46, R48, 0x2, R40 ;  /* 0x00000002302e7825 */ /* 0x002fc800078e0228 */
[----:B------:R-:W-:Y:S01]  /*a9620*/  VIADD R37, R59, 0x74 ;  /* 0x000000743b257836 */ /* 0x000fe20000000000 */
[----:B------:R1:W-:Y:S04]  /*a9630*/  @P1 STG.E.U16 desc[UR66][R46.64], R57 ;  /* 0x000000392e001986 */ /* 0x0003e8000c101542 */
[----:B------:R-:W3:Y:S04]  /*a9640*/  LDL.LU R59, [R1+0x3328] ;  /* 0x00332800013b7983 */ /* 0x000ee80000300800 */
[----:B------:R-:W3:Y:S04]  /*a9650*/  LDL.LU R51, [R1+0x498] ;  /* 0x0004980001337983 */ /* 0x000ee80000300800 */
[----:B-1----:R-:W3:Y:S01]  /*a9660*/  LDL.LU R57, [R1+0xfc0] ;  /* 0x000fc00001397983 */ /* 0x002ee20000300800 */
[----:B0-----:R-:W-:Y:S01]  /*a9670*/  ISETP.LT.AND P0, PT, R0, UR5, !P0 ;  /* 0x0000000500007c0c */ /* 0x001fe2000c701270 */
[----:B------:R-:W0:Y:S01]  /*a9680*/  LDCU UR5, c[0x0][0x3b8] ;  /* 0x00007700ff0577ac */ /* 0x000e220008000800 */
[----:B------:R-:W-:Y:S01]  /*a9690*/  ISETP.GE.AND P6, PT, R37, UR69, PT ;  /* 0x0000004525007c0c */ /* 0x000fe2000bfc6270 */
[----:B------:R-:W-:-:S03]  /*a96a0*/  IMAD.WIDE R46, R48, 0x2, R38 ;  /* 0x00000002302e7825 */ /* 0x000fc600078e0226 */
[----:B------:R-:W-:Y:S01]  /*a96b0*/  ISETP.LT.AND P1, PT, R50, UR70, !P6 ;  /* 0x0000004632007c0c */ /* 0x000fe2000f721270 */
[----:B------:R-:W1:Y:S06]  /*a96c0*/  LDCU.64 UR70, c[0x0][0x398] ;  /* 0x00007300ff4677ac */ /* 0x000e6c0008000a00 */
[----:B------:R1:W-:Y:S01]  /*a96d0*/  @P0 STG.E.U16 desc[UR66][R46.64], R49 ;  /* 0x000000312e000986 */ /* 0x0003e2000c101542 */
[----:B0-----:R-:W-:Y:S01]  /*a96e0*/  VIADD R37, R48, UR5 ;  /* 0x0000000530257c36 */ /* 0x001fe20008000000 */
[----:B------:R-:W0:Y:S03]  /*a96f0*/  LDCU UR5, c[0x0][0x398] ;  /* 0x00007300ff0577ac */ /* 0x000e260008000800 */
[----:B-1----:R-:W-:Y:S01]  /*a9700*/  IMAD.WIDE R46, R37, 0x2, R44 ;  /* 0x00000002252e7825 */ /* 0x002fe200078e022c */
[----:B0-----:R-:W-:Y:S01]  /*a9710*/  ISETP.LT.AND P0, PT, R36, UR5, !P6 ;  /* 0x0000000524007c0c */ /* 0x001fe2000f701270 */
[----:B------:R-:W0:Y:S03]  /*a9720*/  LDCU UR5, c[0x0][0x398] ;  /* 0x00007300ff0577ac */ /* 0x000e260008000800 */
[----:B--2---:R1:W-:Y:S01]  /*a9730*/  @P1 STG.E.U16 desc[UR66][R46.64], R54 ;  /* 0x000000362e001986 */ /* 0x0043e2000c101542 */
[----:B------:R-:W-:-:S03]  /*a9740*/  PRMT R48, R54, 0x7632, R48 ;  /* 0x0000763236307816 */ /* 0x000fc60000000030 */
[----:B-1----:R-:W2:Y:S01]  /*a9750*/  LDL.LU R54, [R1+0x3fc] ;  /* 0x0003fc0001367983 */ /* 0x002ea20000300800 */
[----:B0-----:R-:W-:Y:S01]  /*a9760*/  ISETP.LT.AND P1, PT, R3, UR5, !P6 ;  /* 0x0000000503007c0c */ /* 0x001fe2000f721270 */
[----:B------:R-:W0:Y:S01]  /*a9770*/  LDCU UR5, c[0x0][0x398] ;  /* 0x00007300ff0577ac */ /* 0x000e220008000800 */
[----:B------:R-:W-:-:S05]  /*a9780*/  IMAD.WIDE R46, R37, 0x2, R42 ;  /* 0x00000002252e7825 */ /* 0x000fca00078e022a */
[----:B------:R3:W-:Y:S01]  /*a9790*/  @P0 STG.E.U16 desc[UR66][R46.64], R48 ;  /* 0x000000302e000986 */ /* 0x0007e2000c101542 */
[----:B----4-:R-:W-:Y:S02]  /*a97a0*/  PRMT R49, R53, 0x7632, R49 ;  /* 0x0000763235317816 */ /* 0x010fe40000000031 */
[----:B0-----:R-:W-:Y:S01]  /*a97b0*/  ISETP.LT.AND P6, PT, R0, UR5, !P6 ;  /* 0x0000000500007c0c */ /* 0x001fe2000f7c1270 */
[----:B------:R-:W0:Y:S01]  /*a97c0*/  LDCU UR5, c[0x0][0x3b8] ;  /* 0x00007700ff0577ac */ /* 0x000e220008000800 */
[----:B---3--:R-:W-:-:S05]  /*a97d0*/  VIADD R46, R57, 0x75 ;  /* 0x00000075392e7836 */ /* 0x008fca0000000000 */
[----:B------:R-:W-:Y:S01]  /*a97e0*/  ISETP.GE.AND P0, PT, R46, UR71, PT ;  /* 0x000000472e007c0c */ /* 0x000fe2000bf06270 */
[----:B------:R-:W-:-:S05]  /*a97f0*/  IMAD.WIDE R46, R37, 0x2, R40 ;  /* 0x00000002252e7825 */ /* 0x000fca00078e0228 */
[----:B------:R1:W-:Y:S01]  /*a9800*/  @P1 STG.E.U16 desc[UR66][R46.64], R53 ;  /* 0x000000352e001986 */ /* 0x0003e2000c101542 */
[----:B------:R-:W-:Y:S01]  /*a9810*/  ISETP.LT.AND P1, PT, R50, UR72, !P0 ;  /* 0x0000004832007c0c */ /* 0x000fe2000c721270 */
[C---:B0-----:R-:W-:Y:S01]  /*a9820*/  VIADD R48, R37.reuse, UR5 ;  /* 0x0000000525307c36 */ /* 0x041fe20008000000 */
[----:B------:R-:W0:Y:S01]  /*a9830*/  LDCU UR5, c[0x0][0x398] ;  /* 0x00007300ff0577ac */ /* 0x000e220008000800 */
[----:B------:R-:W3:Y:S01]  /*a9840*/  LDCU.64 UR72, c[0x0][0x398] ;  /* 0x00007300ff4877ac */ /* 0x000ee20008000a00 */
[----:B-1----:R-:W4:Y:S01]  /*a9850*/  LDL.LU R53, [R1+0x48c] ;  /* 0x00048c0001357983 */ /* 0x002f220000300800 */
[----:B------:R-:W-:-:S05]  /*a9860*/  IMAD.WIDE R46, R37, 0x2, R38 ;  /* 0x00000002252e7825 */ /* 0x000fca00078e0226 */
[----:B------:R1:W-:Y:S01]  /*a9870*/  @P6 STG.E.U16 desc[UR66][R46.64], R49 ;  /* 0x000000312e006986 */ /* 0x0003e2000c101542 */
[----:B------:R-:W-:Y:S01]  /*a9880*/  PRMT R37, R51, 0x7632, R37 ;  /* 0x0000763233257816 */ /* 0x000fe20000000025 */
[----:B-1----:R-:W-:-:S05]  /*a9890*/  IMAD.WIDE R46, R48, 0x2, R44 ;  /* 0x00000002302e7825 */ /* 0x002fca00078e022c */
[----:B------:R1:W-:Y:S04]  /*a98a0*/  @P1 STG.E.U16 desc[UR66][R46.64], R51 ;  /* 0x000000332e001986 */ /* 0x0003e8000c101542 */
[----:B-1----:R-:W4:Y:S01]  /*a98b0*/  LDL.LU R51, [R1+0x49c] ;  /* 0x00049c0001337983 */ /* 0x002f220000300800 */
        /* <DEDUP_REMOVED lines=10> */
[----:B---3--:R-:W-:Y:S02]  /*a9960*/  ISETP.GE.AND P6, PT, R37, UR73, PT ;  /* 0x0000004925007c0c */ /* 0x008fe4000bfc6270 */
[----:B------:R1:W-:Y:S02]  /*a9970*/  @P1 STG.E.U16 desc[UR66][R46.64], R58 ;  /* 0x0000003a2e001986 */ /* 0x0003e4000c101542 */
[----:B------:R-:W-:Y:S01]  /*a9980*/  ISETP.LT.AND P1, PT, R50, UR76, !P6 ;  /* 0x0000004c32007c0c */ /* 0x000fe2000f721270 */
[----:B------:R-:W3:Y:S01]  /*a9990*/  LDCU.64 UR76, c[0x0][0x398] ;  /* 0x00007300ff4c77ac */ /* 0x000ee20008000a00 */
[----:B------:R-:W-:Y:S01]  /*a99a0*/  PRMT R49, R58, 0x7632, R49 ;  /* 0x000076323a317816 */ /* 0x000fe20000000031 */
[C---:B0-----:R-:W-:Y:S01]  /*a99b0*/  VIADD R37, R48.reuse, UR5 ;  /* 0x0000000530257c36 */ /* 0x041fe20008000000 */
[----:B------:R-:W0:Y:S01]  /*a99c0*/  LDCU UR5, c[0x0][0x398] ;  /* 0x00007300ff0577ac */ /* 0x000e220008000800 */
[----:B-1----:R-:W-:-:S05]  /*a99d0*/  IMAD.WIDE R46, R48, 0x2, R38 ;  /* 0x00000002302e7825 */ /* 0x002fca00078e0226 */
[----:B------:R1:W-:Y:S02]  /*a99e0*/  @P0 STG.E.U16 desc[UR66][R46.64], R49 ;  /* 0x000000312e000986 */ /* 0x0003e4000c101542 */
        /* <DEDUP_REMOVED lines=9> */
[----:B------:R1:W-:Y:S02]  /*a9a80*/  @P0 STG.E.U16 desc[UR66][R46.64], R48 ;  /* 0x000000302e000986 */ /* 0x0003e4000c101542 */
[----:B-1----:R-:W-:Y:S01]  /*a9a90*/  VIADD R46, R57, 0x77 ;  /* 0x00000077392e7836 */ /* 0x002fe20000000000 */
[----:B0-----:R-:W-:Y:S01]  /*a9aa0*/  ISETP.LT.AND P6, PT, R0, UR5, !P6 ;  /* 0x0000000500007c0c */ /* 0x001fe2000f7c1270 */
[----:B------:R-:W0:Y:S03]  /*a9ab0*/  LDCU UR5, c[0x0][0x3b8] ;  /* 0x00007700ff0577ac */ /* 0x000e260008000800 */
[----:B---3--:R-:W-:Y:S01]  /*a9ac0*/  ISETP.GE.AND P0, PT, R46, UR77, PT ;  /* 0x0000004d2e007c0c */ /* 0x008fe2000bf06270 */
[----:B------:R-:W-:-:S04]  /*a9ad0*/  IMAD.WIDE R46, R37, 0x2, R40 ;  /* 0x00000002252e7825 */ /* 0x000fc800078e0228 */
[----:B0-----:R-:W-:Y:S01]  /*a9ae0*/  VIADD R48, R37, UR5 ;  /* 0x0000000525307c36 */ /* 0x001fe20008000000 */
[----:B------:R-:W0:Y:S01]  /*a9af0*/  LDCU UR5, c[0x0][0x398] ;  /* 0x00007300ff0577ac */ /* 0x000e220008000800 */
[----:B----4-:R1:W-:Y:S01]  /*a9b00*/  @P1 STG.E.U16 desc[UR66][R46.64], R53 ;  /* 0x000000352e001986 */ /* 0x0103e2000c101542 */
[----:B------:R-:W-:-:S03]  /*a9b10*/  PRMT R49, R53, 0x7632, R49 ;  /* 0x0000763235317816 */ /* 0x000fc60000000031 */
[----:B-1----:R-:W3:Y:S01]  /*a9b20*/  LDL.LU R53, [R1+0x330] ;  /* 0x0003300001357983 */ /* 0x002ee20000300800 */
[----:B------:R-:W-:Y:S01]  /*a9b30*/  ISETP.LT.AND P1, PT, R50, UR74, !P0 ;  /* 0x0000004a32007c0c */ /* 0x000fe2000c721270 */
[----:B------:R-:W-:Y:S01]  /*a9b40*/  IMAD.WIDE R46, R37, 0x2, R38 ;  /* 0x00000002252e7825 */ /* 0x000fe200078e0226 */
[----:B------:R-:W1:Y:S04]  /*a9b50*/  LDCU.64 UR74, c[0x0][0x398] ;  /* 0x00007300ff4a77ac */ /* 0x000e680008000a00 */
[----:B------:R4:W-:Y:S02]  /*a9b60*/  @P6 STG.E.U16 desc[UR66][R46.64], R49 ;  /* 0x000000312e006986 */ /* 0x0009e4000c101542 */
[----:B----4-:R-:W-:Y:S01]  /*a9b70*/  IMAD.WIDE R46, R48, 0x2, R44 ;  /* 0x00000002302e7825 */ /* 0x010fe200078e022c */
[----:B------:R-:W-:-:S04]  /*a9b80*/  PRMT R37, R51, 0x7632, R37 ;  /* 0x0000763233257816 */ /* 0x000fc80000000025 */
[----:B------:R4:W-:Y:S04]  /*a9b90*/  @P1 STG.E.U16 desc[UR66][R46.64], R51 ;  /* 0x000000332e001986 */ /* 0x0009e8000c101542 */
[----:B----4-:R-:W4:Y:S01]  /*a9ba0*/  LDL.LU R51, [R1+0x350] ;  /* 0x0003500001337983 */ /* 0x010f220000300800 */
[----:B0-----:R-:W-:Y:S01]  /*a9bb0*/  ISETP.LT.AND P6, PT, R36, UR5, !P0 ;  /* 0x0000000524007c0c */ /* 0x001fe2000c7c1270 */
[----:B------:R-:W0:Y:S01]  /*a9bc0*/  LDCU UR5, c[0x0][0x398] ;  /* 0x00007300ff0577ac */ /* 0x000e220008000800 */
[----:B------:R-:W-:Y:S01]  /*a9bd0*/  IMAD.WIDE R46, R48, 0x2, R42 ;  /* 0x00000002302e7825 */ /* 0x000fe200078e022a */
[----:B------:R-:W4:Y:S01]  /*a9be0*/  LDL.LU R52, [R1+0x340] ;  /* 0x0003400001347983 */ /* 0x000f220000300800 */
[----:B0-----:R-:W-:Y:S01]  /*a9bf0*/  ISETP.LT.AND P1, PT, R3, UR5, !P0 ;  /* 0x0000000503007c0c */ /* 0x001fe2000c721270 */
[----:B------:R-:W0:Y:S08]  /*a9c00*/  LDCU UR5, c[0x0][0x398] ;  /* 0x00007300ff0577ac */ /* 0x000e300008000800 */
[----:B------:R0:W-:Y:S02]  /*a9c10*/  @P6 STG.E.U16 desc[UR66][R46.64], R37 ;  /* 0x000000252e006986 */ /* 0x0001e4000c101542 */
[----:B0-----:R-:W-:Y:S01]  /*a9c20*/  ISETP.LT.AND P0, PT, R0, UR5, !P0 ;  /* 0x0000000500007c0c */ /* 0x001fe2000c701270 */
[----:B------:R-:W0:Y:S01]  /*a9c30*/  LDCU UR5, c[0x0][0x3b8] ;  /* 0x00007700ff0577ac */ /* 0x000e220008000800 */
[----:B------:R-:W-:Y:S01]  /*a9c40*/  IADD3 R37, PT, PT, R57, 0x78, RZ ;  /* 0x0000007839257810 */ /* 0x000fe20007ffe0ff */
[----:B------:R-:W-:-:S03]  /*a9c50*/  IMAD.WIDE R46, R48, 0x2, R40 ;  /* 0x00000002302e7825 */ /* 0x000fc600078e0228 */
[----:B-1----:R-:W-:Y:S02]  /*a9c60*/  ISETP.GE.AND P6, PT, R37, UR75, PT ;  /* 0x0000004b25007c0c */ /* 0x002fe4000bfc6270 */
[----:B------:R1:W-:Y:S02]  /*a9c70*/  @P1 STG.E.U16 desc[UR66][R46.64], R59 ;  /* 0x0000003b2e001986 */ /* 0x0003e4000c101542 */
[----:B------:R-:W-:Y:S01]  /*a9c80*/  ISETP.LT.AND P1, PT, R50, UR68, !P6 ;  /* 0x0000004432007c0c */ /* 0x000fe2000f721270 */
[----:B------:R-:W2:Y:S01]  /*a9c90*/  LDCU.64 UR68, c[0x0][0x398] ;  /* 0x00007300ff4477ac */ /* 0x000ea20008000a00 */
[----:B------:R-:W-:Y:S01]  /*a9ca0*/  PRMT R49, R59, 0x7632, R49 ;  /* 0x000076323b317816 */ /* 0x000fe20000000031 */
[----:B-1----:R-:W-:-:S04]  /*a9cb0*/  IMAD.WIDE R46, R48, 0x2, R38 ;  /* 0x00000002302e7825 */ /* 0x002fc800078e0226 */
[----:B0-----:R-:W-:Y:S01]  /*a9cc0*/  VIADD R37, R48, UR5 ;  /* 0x0000000530257c36 */ /* 0x001fe20008000000 */
[----:B------:R-:W0:Y:S01]  /*a9cd0*/  LDCU UR5, c[0x0][0x398] ;  /* 0x00007300ff0577ac */ /* 0x000e220008000800 */
        /* <DEDUP_REMOVED lines=14> */
[----:B------:R-:W-:Y:S01]  /*a9dc0*/  ISETP.GE.AND P0, PT, R46, UR69, PT ;  /* 0x000000452e007c0c */ /* 0x000fe2000bf06270 */
[----:B------:R-:W-:-:S04]  /*a9dd0*/  IMAD.WIDE R46, R37, 0x2, R40 ;  /* 0x00000002252e7825 */ /* 0x000fc800078e0228 */
[----:B0-----:R-:W-:Y:S01]  /*a9de0*/  VIADD R48, R37, UR5 ;  /* 0x0000000525307c36 */ /* 0x001fe20008000000 */
[----:B------:R-:W0:Y:S01]  /*a9df0*/  LDCU UR5, c[0x0][0x398] ;  /* 0x00007300ff0577ac */ /* 0x000e220008000800 */
[----:B---3--:R1:W-:Y:S01]  /*a9e00*/  @P1 STG.E.U16 desc[UR66][R46.64], R53 ;  /* 0x000000352e001986 */ /* 0x0083e2000c101542 */
[----:B------:R-:W-:-:S03]  /*a9e10*/  PRMT R49, R53, 0x7632, R49 ;  /* 0x0000763235317816 */ /* 0x000fc60000000031 */
[----:B-1----:R-:W3:Y:S01]  /*a9e20*/  LDL.LU R53, [R1+0x334] ;  /* 0x0003340001357983 */ /* 0x002ee20000300800 */
[----:B------:R-:W-:Y:S01]  /*a9e30*/  ISETP.LT.AND P1, PT, R50, UR70, !P0 ;  /* 0x0000004632007c0c */ /* 0x000fe2000c721270 */
[----:B------:R-:W-:Y:S01]  /*a9e40*/  IMAD.WIDE R46, R37, 0x2, R38 ;  /* 0x00000002252e7825 */ /* 0x000fe200078e0226 */
[----:B------:R-:W1:Y:S04]  /*a9e50*/  LDCU.64 UR70, c[0x0][0x398] ;  /* 0x00007300ff4677ac */ /* 0x000e680008000a00 */
[----:B------:R0:W-:Y:S02]  /*a9e60*/  @P6 STG.E.U16 desc[UR66][R46.64], R49 ;  /* 0x000000312e006986 */ /* 0x0001e4000c101542 */
[----:B0-----:R-:W-:-:S05]  /*a9e70*/  IMAD.WIDE R46, R48, 0x2, R44 ;  /* 0x00000002302e7825 */ /* 0x001fca00078e022c */
[----:B----4-:R0:W-:Y:S01]  /*a9e80*/  @P1 STG.E.U16 desc[UR66][R46.64], R51 ;  /* 0x000000332e001986 */ /* 0x0101e2000c101542 */
[----:B------:R-:W-:-:S03]  /*a9e90*/  PRMT R37, R51, 0x7632, R37 ;  /* 0x0000763233257816 */ /* 0x000fc60000000025 */
[----:B0-----:R-:W4:Y:S01]  /*a9ea0*/  LDL.LU R51, [R1+0x354] ;  /* 0x0003540001337983 */ /* 0x001f220000300800 */
[----:B------:R-:W-:Y:S01]  /*a9eb0*/  ISETP.LT.AND P6, PT, R36, UR5, !P0 ;  /* 0x0000000524007c0c */ /* 0x000fe2000c7c1270 */
[----:B------:R-:W0:Y:S01]  /*a9ec0*/  LDCU UR5, c[0x0][0x398] ;  /* 0x00007300ff0577ac */ /* 0x000e220008000800 */
[----:B------:R-:W-:Y:S01]  /*a9ed0*/  IMAD.WIDE R46, R48, 0x2, R42 ;  /* 0x00000002302e7825 */ /* 0x000fe200078e022a */
[----:B0-----:R-:W-:Y:S01]  /*a9ee0*/  ISETP.LT.AND P1, PT, R3, UR5, !P0 ;  /* 0x0000000503007c0c */ /* 0x001fe2000c721270 */
[----:B------:R-:W0:Y:S09]  /*a9ef0*/  LDCU UR5, c[0x0][0x398] ;  /* 0x00007300ff0577ac */ /* 0x000e320008000800 */
[----:B------:R1:W-:Y:S01]  /*a9f00*/  @P6 STG.E.U16 desc[UR66][R46.64], R37 ;  /* 0x000000252e006986 */ /* 0x0003e2000c101542 */
[----:B------:R-:W-:Y:S01]  /*a9f10*/  PRMT R49, R52, 0x7632, R49 ;  /* 0x0000763234317816 */ /* 0x000fe20000000031 */
[----:B-1----:R-:W-:Y:S01]  /*a9f20*/  IMAD.WIDE R46, R48, 0x2, R40 ;  /* 0x00000002302e7825 */ /* 0x002fe200078e0228 */
[----:B0-----:R-:W-:Y:S01]  /*a9f30*/  ISETP.LT.AND P0, PT, R0, UR5, !P0 ;  /* 0x0000000500007c0c */ /* 0x001fe2000c701270 */
[----:B------:R-:W0:Y:S03]  /*a9f40*/  LDCU UR5, c[0x0][0x3b8] ;  /* 0x00007700ff0577ac */ /* 0x000e260008000800 */
[----:B------:R1:W-:Y:S01]  /*a9f50*/  @P1 STG.E.U16 desc[UR66][R46.64], R52 ;  /* 0x000000342e001986 */ /* 0x0003e2000c101542 */
[----:B------:R-:W-:-:S03]  /*a9f60*/  VIADD R37, R57, 0x7a ;  /* 0x0000007a39257836 */ /* 0x000fc60000000000 */
[----:B-1----:R-:W4:Y:S02]  /*a9f70*/  LDL.LU R52, [R1+0x344] ;  /* 0x0003440001347983 */ /* 0x002f240000300800 */
[----:B------:R-:W-:Y:S01]  /*a9f80*/  ISETP.GE.AND P6, PT, R37, UR71, PT ;  /* 0x0000004725007c0c */ /* 0x000fe2000bfc6270 */
[----:B------:R-:W-:-:S03]  /*a9f90*/  IMAD.WIDE R46, R48, 0x2, R38 ;  /* 0x00000002302e7825 */ /* 0x000fc600078e0226 */
[----:B------:R-:W-:Y:S01]  /*a9fa0*/  ISETP.LT.AND P1, PT, R50, UR72, !P6 ;  /* 0x0000004832007c0c */ /* 0x000fe2000f721270 */
[----:B0-----:R-:W-:Y:S01]  /*a9fb0*/  VIADD R37, R48, UR5 ;  /* 0x0000000530257c36 */ /* 0x001fe20008000000 */
[----:B------:R-:W0:Y:S01]  /*a9fc0*/  LDCU UR5, c[0x0][0x398] ;  /* 0x00007300ff0577ac */ /* 0x000e220008000800 */
[----:B------:R1:W-:Y:S01]  /*a9fd0*/  @P0 STG.E.U16 desc[UR66][R46.64], R49 ;  /* 0x000000312e000986 */ /* 0x0003e2000c101542 */
[----:B------:R-:W2:Y:S01]  /*a9fe0*/  LDCU.64 UR72, c[0x0][0x398] ;  /* 0x00007300ff4877ac */ /* 0x000ea20008000a00 */
[----:B-1----:R-:W-:Y:S01]  /*a9ff0*/  IMAD.WIDE R46, R37, 0x2, R44 ;  /* 0x00000002252e7825 */ /* 0x002fe200078e022c */
[----:B0-----:R-:W-:Y:S01]  /*aa000*/  ISETP.LT.AND P0, PT, R36, UR5, !P6 ;  /* 0x0000000524007c0c */ /* 0x001fe2000f701270 */
[----:B------:R-:W0:Y:S06]  /*aa010*/  LDCU UR5, c[0x0][0x398] ;  /* 0x00007300ff0577ac */ /* 0x000e2c0008000800 */
        /* <DEDUP_REMOVED lines=27> */
[C---:B------:R-:W-:Y:S01]  /*aa1d0*/  IMAD.WIDE R46, R48.reuse, 0x2, R42 ;  /* 0x00000002302e7825 */ /* 0x040fe200078e022a */
[----:B0-----:R-:W-:Y:S01]  /*aa1e0*/  ISETP.LT.AND P1, PT, R3, UR5, !P0 ;  /* 0x0000000503007c0c */ /* 0x001fe2000c721270 */
[----:B------:R-:W0:Y:S09]  /*aa1f0*/  LDCU UR5, c[0x0][0x398] ;  /* 0x00007300ff0577ac */ /* 0x000e320008000800 */
[----:B------:R1:W-:Y:S02]  /*aa200*/  @P6 STG.E.U16 desc[UR66][R46.64], R37 ;  /* 0x000000252e006986 */ /* 0x0003e4000c101542 */
[----:B-1----:R-:W-:Y:S01]  /*aa210*/  IMAD.WIDE R46, R48, 0x2, R40 ;  /* 0x00000002302e7825 */ /* 0x002fe200078e0228 */
[----:B0-----:R-:W-:Y:S01]  /*aa220*/  ISETP.LT.AND P0, PT, R0, UR5, !P0 ;  /* 0x0000000500007c0c */ /* 0x001fe2000c701270 */
[----:B------:R-:W0:Y:S03]  /*aa230*/  LDCU UR5, c[0x0][0x3b8] ;  /* 0x00007700ff0577ac */ /* 0x000e260008000800 */
[----:B------:R1:W-:Y:S01]  /*aa240*/  @P1 STG.E.U16 desc[UR66][R46.64], R52 ;  /* 0x000000342e001986 */ /* 0x0003e2000c101542 */
[----:B------:R-:W-:Y:S01]  /*aa250*/  PRMT R49, R52, 0x7632, R49 ;  /* 0x0000763234317816 */ /* 0x000fe20000000031 */
[----:B------:R-:W-:-:S02]  /*aa260*/  VIADD R37, R57, 0x7c ;  /* 0x0000007c39257836 */ /* 0x000fc40000000000 */
[----:B-1----:R-:W4:Y:S03]  /*aa270*/  LDL.LU R52, [R1+0x348] ;  /* 0x0003480001347983 */ /* 0x002f260000300800 */
        /* <DEDUP_REMOVED lines=165> */
[C---:B------:R-:W-:Y:S01]  /*aacd0*/  IMAD.WIDE R46, R37.reuse, 0x2, R40 ;  /* 0x00000002252e7825 */ /* 0x040fe200078e0228 */
[----:B0-----:R-:W-:Y:S01]  /*aace0*/  IADD3 R48, PT, PT, R37, UR5, RZ ;  /* 0x0000000525307c10 */ /* 0x001fe2000fffe0ff */
[----:B------:R-:W0:Y:S03]  /*aacf0*/  LDCU UR5, c[0x0][0x398] ;  /* 0x00007300ff0577ac */ /* 0x000e260008000800 */
        /* <DEDUP_REMOVED lines=281> */
[----:B-1----:R-:W-:-:S04]  /*abe90*/  IADD3 R46, PT, PT, R57, 0x8f, RZ ;  /* 0x0000008f392e7810 */ /* 0x002fc80007ffe0ff */
[----:B------:R-:W-:Y:S01]  /*abea0*/  ISETP.GE.AND P0, PT, R46, UR73, PT ;  /* 0x000000492e007c0c */ /* 0x000fe2000bf06270 */
[C---:B------:R-:W-:Y:S01]  /*abeb0*/  IMAD.WIDE R46, R37.reuse, 0x2, R40 ;  /* 0x00000002252e7825 */ /* 0x040fe200078e0228 */
[----:B0-----:R-:W-:Y:S01]  /*abec0*/  ISETP.LT.AND P6, PT, R0, UR5, !P6 ;  /* 0x0000000500007c0c */ /* 0x001fe2000f7c1270 */
[----:B------:R-:W0:Y:S02]  /*abed0*/  LDCU UR5, c[0x0][0x3b8] ;  /* 0x00007700ff0577ac */ /* 0x000e240008000800 */
        /* <DEDUP_REMOVED lines=131> */
[----:B--2---:R1:W-:Y:S01]  /*ac710*/  @P1 STG.E.U16 desc[UR66][R46.64], R54 ;  /* 0x000000362e001986 */ /* 0x0043e2000c101542 */
[----:B0-----:R-:W-:Y:S01]  /*ac720*/  ISETP.LT.AND P1, PT, R3, UR5, !P6 ;  /* 0x0000000503007c0c */ /* 0x001fe2000f721270 */
[----:B------:R-:W0:Y:S01]  /*ac730*/  LDCU UR5, c[0x0][0x398] ;  /* 0x00007300ff0577ac */ /* 0x000e220008000800 */
[----:B------:R-:W-:Y:S01]  /*ac740*/  PRMT R48, R54, 0x7632, R48 ;  /* 0x0000763236307816 */ /* 0x000fe20000000030 */
[----:B-1----:R-:W-:Y:S01]  /*ac750*/  IMAD.WIDE R46, R37, 0x2, R42 ;  /* 0x00000002252e7825 */ /* 0x002fe200078e022a */
[----:B------:R-:W2:Y:S01]  /*ac760*/  LDL.LU R54, [R1+0x45c] ;  /* 0x00045c0001367983 */ /* 0x000ea20000300800 */
[----:B0-----:R-:W-:Y:S01]  /*ac770*/  ISETP.LT.AND P6, PT, R0, UR5, !P6 ;  /* 0x0000000500007c0c */ /* 0x001fe2000f7c1270 */
[----:B------:R-:W0:Y:S02]  /*ac780*/  LDCU UR5, c[0x0][0x3b8] ;  /* 0x00007700ff0577ac */ /* 0x000e240008000800 */
[----:B------:R1:W-:Y:S02]  /*ac790*/  @P0 STG.E.U16 desc[UR66][R46.64], R48 ;  /* 0x000000302e000986 */ /* 0x0003e4000c101542 */
[----:B-1----:R-:W-:-:S02]  /*ac7a0*/  VIADD R46, R57, 0x95 ;  /* 0x00000095392e7836 */ /* 0x002fc40000000000 */
[C---:B0-----:R-:W-:Y:S01]  /*ac7b0*/  VIADD R48, R37.reuse, UR5 ;  /* 0x0000000525307c36 */ /* 0x041fe20008000000 */
[----:B------:R-:W0:Y:S02]  /*ac7c0*/  LDCU UR5, c[0x0][0x398] ;  /* 0x00007300ff0577ac */ /* 0x000e240008000800 */
[----:B------:R-:W-:Y:S01]  /*ac7d0*/  ISETP.GE.AND P0, PT, R46, UR77, PT ;  /* 0x0000004d2e007c0c */ /* 0x000fe2000bf06270 */
[----:B------:R-:W-:-:S05]  /*ac7e0*/  IMAD.WIDE R46, R37, 0x2, R40 ;  /* 0x00000002252e7825 */ /* 0x000fca00078e0228 */
[----:B---3--:R1:W-:Y:S01]  /*ac7f0*/  @P1 STG.E.U16 desc[UR66][R46.64], R53 ;  /* 0x000000352e001986 */ /* 0x0083e2000c101542 */
[----:B------:R-:W-:Y:S01]  /*ac800*/  PRMT R49, R53, 0x7632, R49 ;  /* 0x0000763235317816 */ /* 0x000fe20000000031 */
[----:B-1----:R-:W-:Y:S01]  /*ac810*/  IMAD.WIDE R46, R37, 0x2, R38 ;  /* 0x00000002252e7825 */ /* 0x002fe200078e0226 */
[----:B------:R-:W-:Y:S01]  /*ac820*/  ISETP.LT.AND P1, PT, R50, UR74, !P0 ;  /* 0x0000004a32007c0c */ /* 0x000fe2000c721270 */
[----:B------:R-:W3:Y:S01]  /*ac830*/  LDL.LU R53, [R1+0x4ac] ;  /* 0x0004ac0001357983 */ /* 0x000ee20000300800 */
[----:B------:R-:W1:Y:S03]  /*ac840*/  LDCU.64 UR74, c[0x0][0x398] ;  /* 0x00007300ff4a77ac */ /* 0x000e660008000a00 */
[----:B------:R1:W-:Y:S01]  /*ac850*/  @P6 STG.E.U16 desc[UR66][R46.64], R49 ;  /* 0x000000312e006986 */ /* 0x0003e2000c101542 */
[----:B0-----:R-:W-:Y:S01]  /*ac860*/  ISETP.LT.AND P6, PT, R36, UR5, !P0 ;  /* 0x0000000524007c0c */ /* 0x001fe2000c7c1270 */
[----:B------:R-:W0:Y:S01]  /*ac870*/  LDCU UR5, c[0x0][0x398] ;  /* 0x00007300ff0577ac */ /* 0x000e220008000800 */
[----:B-1----:R-:W-:-:S05]  /*ac880*/  IMAD.WIDE R46, R48, 0x2, R44 ;  /* 0x00000002302e7825 */ /* 0x002fca00078e022c */
[----:B----4-:R1:W-:Y:S01]  /*ac890*/  @P1 STG.E.U16 desc[UR66][R46.64], R51 ;  /* 0x000000332e001986 */ /* 0x0103e2000c101542 */
[----:B0-----:R-:W-:Y:S01]  /*ac8a0*/  ISETP.LT.AND P1, PT, R3, UR5, !P0 ;  /* 0x0000000503007c0c */ /* 0x001fe2000c721270 */
[----:B------:R-:W0:Y:S01]  /*ac8b0*/  LDCU UR5, c[0x0][0x398] ;  /* 0x00007300ff0577ac */ /* 0x000e220008000800 */
[----:B------:R-:W-:Y:S01]  /*ac8c0*/  PRMT R37, R51, 0x7632, R37 ;  /* 0x0000763233257816 */ /* 0x000fe20000000025 */
[----:B-1----:R-:W-:-:S05]  /*ac8d0*/  IMAD.WIDE R46, R48, 0x2, R42 ;  /* 0x00000002302e7825 */ /* 0x002fca00078e022a */
[----:B------:R1:W-:Y:S01]  /*ac8e0*/  @P6 STG.E.U16 desc[UR66][R46.64], R37 ;  /* 0x000000252e006986 */ /* 0x0003e2000c101542 */
[----:B------:R-:W-:Y:S01]  /*ac8f0*/  PRMT R49, R2, 0x7632, R49 ;  /* 0x0000763202317816 */ /* 0x000fe20000000031 */
[----:B-1----:R-:W-:-:S05]  /*ac900*/  IMAD.WIDE R46, R48, 0x2, R40 ;  /* 0x00000002302e7825 */ /* 0x002fca00078e0228 */
[----:B------:R1:W-:Y:S04]  /*ac910*/  @P1 STG.E.U16 desc[UR66][R46.64], R2 ;  /* 0x000000022e001986 */ /* 0x0003e8000c101542 */
[----:B-1----:R-:W4:Y:S04]  /*ac920*/  LDL.LU R2, [R1+0x3324] ;  /* 0x0033240001027983 */ /* 0x002f280000300800 */
[----:B------:R-:W3:Y:S01]  /*ac930*/  LDL.LU R51, [R1+0x47c] ;  /* 0x00047c0001337983 */ /* 0x000ee20000300800 */
[----:B0-----:R-:W-:Y:S01]  /*ac940*/  ISETP.LT.AND P0, PT, R0, UR5, !P0 ;  /* 0x0000000500007c0c */ /* 0x001fe2000c701270 */
[----:B------:R-:W0:Y:S01]  /*ac950*/  LDCU UR5, c[0x0][0x3b8] ;  /* 0x00007700ff0577ac */ /* 0x000e220008000800 */
[----:B------:R-:W-:-:S05]  /*ac960*/  VIADD R37, R57, 0x96 ;  /* 0x0000009639257836 */ /* 0x000fca0000000000 */
[----:B------:R-:W-:Y:S01]  /*ac970*/  ISETP.GE.AND P6, PT, R37, UR75, PT ;  /* 0x0000004b25007c0c */ /* 0x000fe2000bfc6270 */
[C---:B0-----:R-:W-:Y:S01]  /*ac980*/  VIADD R37, R48.reuse, UR5 ;  /* 0x0000000530257c36 */ /* 0x041fe20008000000 */
[----:B------:R-:W0:Y:S01]  /*ac990*/  LDCU UR5, c[0x0][0x398] ;  /* 0x00007300ff0577ac */ /* 0x000e220008000800 */
[----:B------:R-:W-:-:S05]  /*ac9a0*/  IMAD.WIDE R46, R48, 0x2, R38 ;  /* 0x00000002302e7825 */ /* 0x000fca00078e0226 */
[----:B------:R1:W-:Y:S01]  /*ac9b0*/  @P0 STG.E.U16 desc[UR66][R46.64], R49 ;  /* 0x000000312e000986 */ /* 0x0003e2000c101542 */
[----:B------:R-:W-:Y:S02]  /*ac9c0*/  ISETP.LT.AND P1, PT, R50, UR68, !P6 ;  /* 0x0000004432007c0c */ /* 0x000fe4000f721270 */
[----:B0-----:R-:W-:Y:S01]  /*ac9d0*/  ISETP.LT.AND P0, PT, R36, UR5, !P6 ;  /* 0x0000000524007c0c */ /* 0x001fe2000f701270 */
[----:B------:R-:W0:Y:S01]  /*ac9e0*/  LDCU UR5, c[0x0][0x398] ;  /* 0x00007300ff0577ac */ /* 0x000e220008000800 */
[----:B-1----:R-:W-:-:S04]  /*ac9f0*/  IMAD.WIDE R46, R37, 0x2, R44 ;  /* 0x00000002252e7825 */ /* 0x002fc800078e022c */
[----:B------:R-:W-:-:S05]  /*aca00*/  VIADD R49, R57, 0x9a ;  /* 0x0000009a39317836 */ /* 0x000fca0000000000 */
[----:B--2---:R1:W-:Y:S01]  /*aca10*/  @P1 STG.E.U16 desc[UR66][R46.64], R54 ;  /* 0x000000362e001986 */ /* 0x0043e2000c101542 */
[----:B0-----:R-:W-:Y:S01]  /*aca20*/  ISETP.LT.AND P1, PT, R3, UR5, !P6 ;  /* 0x0000000503007c0c */ /* 0x001fe2000f721270 */
[----:B------:R-:W0:Y:S01]  /*aca30*/  LDCU UR5, c[0x0][0x398] ;  /* 0x00007300ff0577ac */ /* 0x000e220008000800 */
[----:B------:R-:W-:Y:S01]  /*aca40*/  PRMT R48, R54, 0x7632, R48 ;  /* 0x0000763236307816 */ /* 0x000fe20000000030 */
[----:B-1----:R-:W-:-:S05]  /*aca50*/  IMAD.WIDE R46, R37, 0x2, R42 ;  /* 0x00000002252e7825 */ /* 0x002fca00078e022a */
[----:B------:R1:W-:Y:S01]  /*aca60*/  @P0 STG.E.U16 desc[UR66][R46.64], R48 ;  /* 0x000000302e000986 */ /* 0x0003e2000c101542 */
[----:B------:R-:W-:Y:S02]  /*aca70*/  ISETP.GE.AND P0, PT, R49, UR64, PT ;  /* 0x0000004031007c0c */ /* 0x000fe4000bf06270 */
[----:B0-----:R-:W-:Y:S01]  /*aca80*/  ISETP.LT.AND P6, PT, R0, UR5, !P6 ;  /* 0x0000000500007c0c */ /* 0x001fe2000f7c1270 */
[----:B------:R-:W0:Y:S01]  /*aca90*/  LDCU UR5, c[0x0][0x3b8] ;  /* 0x00007700ff0577ac */ /* 0x000e220008000800 */
[----:B-1----:R-:W-:-:S04]  /*acaa0*/  IMAD.WIDE R46, R37, 0x2, R40 ;  /* 0x00000002252e7825 */ /* 0x002fc800078e0228 */
[----:B0-----:R-:W-:Y:S01]  /*acab0*/  VIADD R48, R37, UR5 ;  /* 0x0000000525307c36 */ /* 0x001fe20008000000 */
[----:B------:R-:W0:Y:S01]  /*acac0*/  LDCU UR5, c[0x0][0x398] ;  /* 0x00007300ff0577ac */ /* 0x000e220008000800 */
[----:B----4-:R1:W-:Y:S01]  /*acad0*/  @P1 STG.E.U16 desc[UR66][R46.64], R2 ;  /* 0x000000022e001986 */ /* 0x0103e2000c101542 */
[----:B------:R-:W-:-:S03]  /*acae0*/  PRMT R49, R2, 0x7632, R49 ;  /* 0x0000763202317816 */ /* 0x000fc60000000031 */
[----:B-1----:R-:W2:Y:S04]  /*acaf0*/  LDL.LU R2, [R1+0x3320] ;  /* 0x0033200001027983 */ /* 0x002ea80000300800 */
[----:B------:R-:W4:Y:S01]  /*acb00*/  LDL.LU R54, [R1+0x4b0] ;  /* 0x0004b00001367983 */ /* 0x000f220000300800 */
[----:B------:R-:W-:Y:S01]  /*acb10*/  ISETP.LT.AND P1, PT, R50, UR70, !P5 ;  /* 0x0000004632007c0c */ /* 0x000fe2000ef21270 */
[----:B------:R-:W-:-:S05]  /*acb20*/  IMAD.WIDE R46, R37, 0x2, R38 ;  /* 0x00000002252e7825 */ /* 0x000fca00078e0226 */
[----:B------:R1:W-:Y:S01]  /*acb30*/  @P6 STG.E.U16 desc[UR66][R46.64], R49 ;  /* 0x000000312e006986 */ /* 0x0003e2000c101542 */
[----:B0-----:R-:W-:Y:S01]  /*acb40*/  ISETP.LT.AND P6, PT, R36, UR5, !P5 ;  /* 0x0000000524007c0c */ /* 0x001fe2000efc1270 */
[----:B------:R-:W0:Y:S01]  /*acb50*/  LDCU UR5, c[0x0][0x398] ;  /* 0x00007300ff0577ac */ /* 0x000e220008000800 */
[----:B---3--:R-:W-:Y:S01]  /*acb60*/  PRMT R37, R53, 0x7632, R37 ;  /* 0x0000763235257816 */ /* 0x008fe20000000025 */
[----:B-1----:R-:W-:-:S05]  /*acb70*/  IMAD.WIDE R46, R48, 0x2, R44 ;  /* 0x00000002302e7825 */ /* 0x002fca00078e022c */
[----:B------:R1:W-:Y:S01]  /*acb80*/  @P1 STG.E.U16 desc[UR66][R46.64], R53 ;  /* 0x000000352e001986 */ /* 0x0003e2000c101542 */
[----:B------:R-:W-:Y:S02]  /*acb90*/  VIADD R49, R57, 0xba ;  /* 0x000000ba39317836 */ /* 0x000fe40000000000 */
[----:B-1----:R-:W-:-:S05]  /*acba0*/  IMAD.WIDE R46, R48, 0x2, R42 ;  /* 0x00000002302e7825 */ /* 0x002fca00078e022a */
[----:B------:R1:W-:Y:S01]  /*acbb0*/  @P6 STG.E.U16 desc[UR66][R46.64], R37 ;  /* 0x000000252e006986 */ /* 0x0003e2000c101542 */
[----:B------:R-:W-:Y:S02]  /*acbc0*/  ISETP.GE.AND P6, PT, R49, UR63, PT ;  /* 0x0000003f31007c0c */ /* 0x000fe4000bfc6270 */
[----:B------:R-:W-:Y:S02]  /*acbd0*/  R2UR.FILL UR63, R22 ;  /* 0x00000000163f72ca */ /* 0x000fe400004e0000 */
[----:B------:R-:W3:Y:S04]  /*acbe0*/  LDL.LU R22, [R1+0x331c] ;  /* 0x00331c0001167983 */ /* 0x000ee80000300800 */
[----:B------:R-:W2:Y:S01]  /*acbf0*/  LDL.LU R53, [R1+0x4c0] ;  /* 0x0004c00001357983 */ /* 0x000ea20000300800 */
[----:B0-----:R-:W-:Y:S01]  /*acc00*/  ISETP.LT.AND P1, PT, R3, UR5, !P5 ;  /* 0x0000000503007c0c */ /* 0x001fe2000ef21270 */
[----:B------:R-:W0:Y:S02]  /*acc10*/  LDCU UR5, c[0x0][0x398] ;  /* 0x00007300ff0577ac */ /* 0x000e240008000800 */
[----:B------:R-:W3:Y:S01]  /*acc20*/  LDL.LU R52, [R1+0x4d0] ;  /* 0x0004d00001347983 */ /* 0x000ee20000300800 */
[----:B-1----:R-:W-:Y:S01]  /*acc30*/  IMAD.WIDE R46, R48, 0x2, R40 ;  /* 0x00000002302e7825 */ /* 0x002fe200078e0228 */
[----:B------:R-:W-:-:S08]  /*acc40*/  PRMT R49, R51, 0x7632, R49 ;  /* 0x0000763233317816 */ /* 0x000fd00000000031 */
[----:B------:R1:W-:Y:S04]  /*acc50*/  @P1 STG.E.U16 desc[UR66][R46.64], R51 ;  /* 0x000000332e001986 */ /* 0x0003e8000c101542 */
[----:B-1----:R-:W3:Y:S01]  /*acc60*/  LDL.LU R51, [R1+0x4e0] ;  /* 0x0004e00001337983 */ /* 0x002ee20000300800 */
[----:B0-----:R-:W-:Y:S01]  /*acc70*/  ISETP.LT.AND P5, PT, R0, UR5, !P5 ;  /* 0x0000000500007c0c */ /* 0x001fe2000efa1270 */
[----:B------:R-:W0:Y:S01]  /*acc80*/  LDCU UR5, c[0x0][0x3b8] ;  /* 0x00007700ff0577ac */ /* 0x000e220008000800 */
[----:B------:R-:W-:-:S04]  /*acc90*/  IMAD.WIDE R46, R48, 0x2, R38 ;  /* 0x00000002302e7825 */ /* 0x000fc800078e0226 */
[----:B0-----:R-:W-:Y:S01]  /*acca0*/  VIADD R37, R48, UR5 ;  /* 0x0000000530257c36 */ /* 0x001fe20008000000 */
[----:B------:R-:W0:Y:S06]  /*accb0*/  LDCU UR5, c[0x0][0x398] ;  /* 0x00007300ff0577ac */ /* 0x000e2c0008000800 */
[----:B------:R1:W-:Y:S01]  /*accc0*/  @P5 STG.E.U16 desc[UR66][R46.64], R49 ;  /* 0x000000312e005986 */ /* 0x0003e2000c101542 */
[----:B------:R-:W-:Y:S02]  /*accd0*/  ISETP.LT.AND P1, PT, R50, UR72, !P3 ;  /* 0x0000004832007c0c */ /* 0x000fe4000df21270 */
[----:B0-----:R-:W-:Y:S01]  /*acce0*/  ISETP.LT.AND P5, PT, R36, UR5, !P3 ;  /* 0x0000000524007c0c */ /* 0x001fe2000dfa1270 */
[----:B------:R-:W0:Y:S01]  /*accf0*/  LDCU UR5, c[0x0][0x398] ;  /* 0x00007300ff0577ac */ /* 0x000e220008000800 */
[----:B-1----:R-:W-:-:S04]  /*acd00*/  IMAD.WIDE R46, R37, 0x2, R44 ;  /* 0x00000002252e7825 */ /* 0x002fc800078e022c */
[----:B------:R-:W-:-:S05]  /*acd10*/  VIADD R49, R57, 0xbb ;  /* 0x000000bb39317836 */ /* 0x000fca0000000000 */
[----:B----4-:R1:W-:Y:S01]  /*acd20*/  @P1 STG.E.U16 desc[UR66][R46.64], R54 ;  /* 0x000000362e001986 */ /* 0x0103e2000c101542 */
[----:B0-----:R-:W-:Y:S01]  /*acd30*/  ISETP.LT.AND P1, PT, R3, UR5, !P3 ;  /* 0x0000000503007c0c */ /* 0x001fe2000df21270 */
[----:B------:R-:W0:Y:S01]  /*acd40*/  LDCU UR5, c[0x0][0x398] ;  /* 0x00007300ff0577ac */ /* 0x000e220008000800 */
[----:B------:R-:W-:Y:S02]  /*acd50*/  PRMT R48, R54, 0x7632, R48 ;  /* 0x0000763236307816 */ /* 0x000fe40000000030 */
[----:B0-----:R-:W-:Y:S01]  /*acd60*/  ISETP.LT.AND P3, PT, R0, UR5, !P3 ;  /* 0x0000000500007c0c */ /* 0x001fe2000df61270 */
[----:B------:R-:W0:Y:S01]  /*acd70*/  LDCU UR5, c[0x0][0x3b8] ;  /* 0x00007700ff0577ac */ /* 0x000e220008000800 */
[----:B-1----:R-:W-:-:S05]  /*acd80*/  IMAD.WIDE R46, R37, 0x2, R42 ;  /* 0x00000002252e7825 */ /* 0x002fca00078e022a */
[----:B------:R0:W-:Y:S01]  /*acd90*/  @P5 STG.E.U16 desc[UR66][R46.64], R48 ;  /* 0x000000302e005986 */ /* 0x0001e2000c101542 */
[----:B------:R-:W-:Y:S02]  /*acda0*/  ISETP.GE.AND P5, PT, R49, UR48, PT ;  /* 0x0000003031007c0c */ /* 0x000fe4000bfa6270 */
[----:B------:R-:W-:Y:S02]  /*acdb0*/  R2UR.FILL UR48, R23 ;  /* 0x00000000173072ca */ /* 0x000fe400004e0000 */
[----:B------:R-:W4:Y:S04]  /*acdc0*/  LDL.LU R23, [R1+0x3318] ;  /* 0x0033180001177983 */ /* 0x000f280000300800 */
[----:B------:R-:W4:Y:S01]  /*acdd0*/  LDL.LU R54, [R1+0x4b4] ;  /* 0x0004b40001367983 */ /* 0x000f220000300800 */
[C---:B0-----:R-:W-:Y:S01]  /*acde0*/  VIADD R48, R37.reuse, UR5 ;  /* 0x0000000525307c36 */ /* 0x041fe20008000000 */
[----:B------:R-:W0:Y:S01]  /*acdf0*/  LDCU UR5, c[0x0][0x398] ;  /* 0x00007300ff0577ac */ /* 0x000e220008000800 */
[----:B------:R-:W-:-:S05]  /*ace00*/  IMAD.WIDE R46, R37, 0x2, R40 ;  /* 0x00000002252e7825 */ /* 0x000fca00078e0228 */
[----:B--2---:R1:W-:Y:S01]  /*ace10*/  @P1 STG.E.U16 desc[UR66][R46.64], R53 ;  /* 0x000000352e001986 */ /* 0x0043e2000c101542 */
[----:B------:R-:W-:Y:S01]  /*ace20*/  PRMT R49, R53, 0x7632, R49 ;  /* 0x0000763235317816 */ /* 0x000fe20000000031 */
[----:B-1----:R-:W-:Y:S01]  /*ace30*/  IMAD.WIDE R46, R37, 0x2, R38 ;  /* 0x00000002252e7825 */ /* 0x002fe200078e0226 */
[----:B------:R-:W-:Y:S01]  /*ace40*/  ISETP.LT.AND P1, PT, R50, UR76, !P2 ;  /* 0x0000004c32007c0c */ /* 0x000fe2000d721270 */
[----:B------:R-:W2:Y:S04]  /*ace50*/  LDL.LU R53, [R1+0x4c4] ;  /* 0x0004c40001357983 */ /* 0x000ea80000300800 */
[----:B------:R1:W-:Y:S01]  /*ace60*/  @P3 STG.E.U16 desc[UR66][R46.64], R49 ;  /* 0x000000312e003986 */ /* 0x0003e2000c101542 */
[----:B0-----:R-:W-:Y:S01]  /*ace70*/  ISETP.LT.AND P3, PT, R36, UR5, !P2 ;  /* 0x0000000524007c0c */ /* 0x001fe2000d761270 */
[----:B------:R-:W0:Y:S01]  /*ace80*/  LDCU UR5, c[0x0][0x398] ;  /* 0x00007300ff0577ac */ /* 0x000e220008000800 */
[----:B---3--:R-:W-:Y:S01]  /*ace90*/  PRMT R37, R52, 0x7632, R37 ;  /* 0x0000763234257816 */ /* 0x008fe20000000025 */
[----:B-1----:R-:W-:-:S05]  /*acea0*/  IMAD.WIDE R46, R48, 0x2, R44 ;  /* 0x00000002302e7825 */ /* 0x002fca00078e022c */
[----:B------:R1:W-:Y:S01]  /*aceb0*/  @P1 STG.E.U16 desc[UR66][R46.64], R52 ;  /* 0x000000342e001986 */ /* 0x0003e2000c101542 */
[----:B0-----:R-:W-:Y:S01]  /*acec0*/  ISETP.LT.AND P1, PT, R3, UR5, !P2 ;  /* 0x0000000503007c0c */ /* 0x001fe2000d721270 */
[----:B------:R-:W-:Y:S01]  /*aced0*/  VIADD R49, R57, 0x9c ;  /* 0x0000009c39317836 */ /* 0x000fe20000000000 */
[----:B------:R-:W0:Y:S01]  /*acee0*/  LDCU UR5, c[0x0][0x398] ;  /* 0x00007300ff0577ac */ /* 0x000e220008000800 */
[----:B-1----:R-:W-:-:S05]  /*acef0*/  IMAD.WIDE R46, R48, 0x2, R42 ;  /* 0x00000002302e7825 */ /* 0x002fca00078e022a */
[----:B------:R1:W-:Y:S01]  /*acf00*/  @P3 STG.E.U16 desc[UR66][R46.64], R37 ;  /* 0x000000252e003986 */ /* 0x0003e2000c101542 */
[----:B------:R-:W-:Y:S02]  /*acf10*/  ISETP.GE.AND P3, PT, R49, UR65, PT ;  /* 0x0000004131007c0c */ /* 0x000fe4000bf66270 */
[----:B------:R-:W-:Y:S01]  /*acf20*/  PRMT R49, R51, 0x7632, R49 ;  /* 0x0000763233317816 */ /* 0x000fe20000000031 */
[----:B-1----:R-:W-:-:S05]  /*acf30*/  IMAD.WIDE R46, R48, 0x2, R40 ;  /* 0x00000002302e7825 */ /* 0x002fca00078e0228 */
[----:B------:R1:W-:Y:S04]  /*acf40*/  @P1 STG.E.U16 desc[UR66][R46.64], R51 ;  /* 0x000000332e001986 */ /* 0x0003e8000c101542 */
[----:B-1----:R-:W3:Y:S01]  /*acf50*/  LDL.LU R51, [R1+0x4d4] ;  /* 0x0004d40001337983 */ /* 0x002ee20000300800 */
[----:B0-----:R-:W-:Y:S01]  /*acf60*/  ISETP.LT.AND P2, PT, R0, UR5, !P2 ;  /* 0x0000000500007c0c */ /* 0x001fe2000d741270 */
[----:B------:R-:W0:Y:S01]  /*acf70*/  LDCU UR5, c[0x0][0x3b8] ;  /* 0x00007700ff0577ac */ /* 0x000e220008000800 */
[C---:B------:R-:W-:Y:S01]  /*acf80*/  IMAD.WIDE R46, R48.reuse, 0x2, R38 ;  /* 0x00000002302e7825 */ /* 0x040fe200078e0226 */
[----:B0-----:R-:W-:Y:S01]  /*acf90*/  IADD3 R37, PT, PT, R48, UR5, RZ ;  /* 0x0000000530257c10 */ /* 0x001fe2000fffe0ff */
[----:B------:R-:W0:Y:S09]  /*acfa0*/  LDCU UR5, c[0x0][0x398] ;  /* 0x00007300ff0577ac */ /* 0x000e320008000800 */
[----:B------:R1:W-:Y:S01]  /*acfb0*/  @P2 STG.E.U16 desc[UR66][R46.64], R49 ;  /* 0x000000312e002986 */ /* 0x0003e2000c101542 */
[----:B------:R-:W-:-:S02]  /*acfc0*/  ISETP.LT.AND P1, PT, R50, UR74, !P0 ;  /* 0x0000004a32007c0c */ /* 0x000fc4000c721270 */
        /* <DEDUP_REMOVED lines=8> */
[----:B-1----:R-:W4:Y:S01]  /*ad050*/  LDL.LU R54, [R1+0x4e4] ;  /* 0x0004e40001367983 */ /* 0x002f220000300800 */
[----:B------:R-:W-:-:S05]  /*ad060*/  IMAD.WIDE R46, R37, 0x2, R42 ;  /* 0x00000002252e7825 */ /* 0x000fca00078e022a */
[----:B------:R1:W-:Y:S01]  /*ad070*/  @P2 STG.E.U16 desc[UR66][R46.64], R48 ;  /* 0x000000302e002986 */ /* 0x0003e2000c101542 */
[----:B------:R-:W-:Y:S02]  /*ad080*/  ISETP.GE.AND P2, PT, R49, UR59, PT ;  /* 0x0000003b31007c0c */ /* 0x000fe4000bf46270 */
[----:B0-----:R-:W-:Y:S01]  /*ad090*/  ISETP.LT.AND P0, PT, R0, UR5, !P0 ;  /* 0x0000000500007c0c */ /* 0x001fe2000c701270 */
[----:B------:R-:W0:Y:S01]  /*ad0a0*/  LDCU UR5, c[0x0][0x3b8] ;  /* 0x00007700ff0577ac */ /* 0x000e220008000800 */
[----:B------:R-:W-:Y:S02]  /*ad0b0*/  R2UR.FILL UR59, R16 ;  /* 0x00000000103b72ca */ /* 0x000fe400004e0000 */
[----:B------:R-:W4:Y:S01]  /*ad0c0*/  LDL.LU R16, [R1+0x3314] ;  /* 0x0033140001107983 */ /* 0x000f220000300800 */
[----:B-1----:R-:W-:-:S05]  /*ad0d0*/  IMAD.WIDE R46, R37, 0x2, R40 ;  /* 0x00000002252e7825 */ /* 0x002fca00078e0228 */
[----:B--2---:R1:W-:Y:S01]  /*ad0e0*/  @P1 STG.E.U16 desc[UR66][R46.64], R53 ;  /* 0x000000352e001986 */ /* 0x0043e2000c101542 */
[----:B------:R-:W-:Y:S02]  /*ad0f0*/  ISETP.LT.AND P1, PT, R50, UR61, !P4 ;  /* 0x0000003d32007c0c */ /* 0x000fe4000e721270 */
[----:B------:R-:W-:Y:S02]  /*ad100*/  R2UR.FILL UR61, R17 ;  /* 0x00000000113d72ca */ /* 0x000fe400004e0000 */
[----:B------:R-:W2:Y:S04]  /*ad110*/  LDL.LU R17, [R1+0x3310] ;  /* 0x0033100001117983 */ /* 0x000ea80000300800 */
[----:B------:R-:W2:Y:S01]  /*ad120*/  LDL.LU R52, [R1+0x4b8] ;  /* 0x0004b80001347983 */ /* 0x000ea20000300800 */
[----:B------:R-:W-:Y:S01]  /*ad130*/  PRMT R49, R53, 0x7632, R49 ;  /* 0x0000763235317816 */ /* 0x000fe20000000031 */
[----:B-1----:R-:W-:-:S04]  /*ad140*/  IMAD.WIDE R46, R37, 0x2, R38 ;  /* 0x00000002252e7825 */ /* 0x002fc800078e0226 */
[----:B0-----:R-:W-:Y:S01]  /*ad150*/  VIADD R48, R37, UR5 ;  /* 0x0000000525307c36 */ /* 0x001fe20008000000 */
[----:B------:R0:W-:Y:S01]  /*ad160*/  @P0 STG.E.U16 desc[UR66][R46.64], R49 ;  /* 0x000000312e000986 */ /* 0x0001e2000c101542 */
[----:B------:R-:W-:Y:S01]  /*ad170*/  ISETP.LT.AND P0, PT, R36, UR55, !P4 ;  /* 0x0000003724007c0c */ /* 0x000fe2000e701270 */
[----:B------:R-:W1:Y:S01]  /*ad180*/  LDCU UR5, c[0x0][0x3b8] ;  /* 0x00007700ff0577ac */ /* 0x000e620008000800 */
[----:B------:R-:W-:Y:S02]  /*ad190*/  R2UR.FILL UR55, R18 ;  /* 0x00000000123772ca */ /* 0x000fe400004e0000 */
[----:B------:R-:W2:Y:S01]  /*ad1a0*/  LDL.LU R18, [R1+0x330c] ;  /* 0x00330c0001127983 */ /* 0x000ea20000300800 */
[----:B0-----:R-:W-:-:S05]  /*ad1b0*/  IMAD.WIDE R46, R48, 0x2, R44 ;  /* 0x00000002302e7825 */ /* 0x001fca00078e022c */
[----:B---3--:R0:W-:Y:S01]  /*ad1c0*/  @P1 STG.E.U16 desc[UR66][R46.64], R51 ;  /* 0x000000332e001986 */ /* 0x0081e2000c101542 */
[----:B------:R-:W-:Y:S02]  /*ad1d0*/  ISETP.LT.AND P1, PT, R3, UR57, !P4 ;  /* 0x0000003903007c0c */ /* 0x000fe4000e721270 */
[----:B------:R-:W-:Y:S02]  /*ad1e0*/  R2UR.FILL UR57, R12 ;  /* 0x000000000c3972ca */ /* 0x000fe400004e0000 */
[----:B------:R-:W3:Y:S04]  /*ad1f0*/  LDL.LU R12, [R1+0x3308] ;  /* 0x00330800010c7983 */ /* 0x000ee80000300800 */
[----:B------:R-:W3:Y:S01]  /*ad200*/  LDL.LU R53, [R1+0x4c8] ;  /* 0x0004c80001357983 */ /* 0x000ee20000300800 */
[----:B------:R-:W-:Y:S01]  /*ad210*/  ISETP.LT.AND P4, PT, R0, UR4, !P4 ;  /* 0x0000000400007c0c */ /* 0x000fe2000e781270 */
[----:B------:R-:W1:Y:S01]  /*ad220*/  LDCU UR4, c[0x0][0x398] ;  /* 0x00007300ff0477ac */ /* 0x000e620008000800 */
[----:B------:R-:W-:Y:S01]  /*ad230*/  PRMT R37, R51, 0x7632, R37 ;  /* 0x0000763233257816 */ /* 0x000fe20000000025 */
[----:B0-----:R-:W-:-:S04]  /*ad240*/  IMAD.WIDE R46, R48, 0x2, R42 ;  /* 0x00000002302e7825 */ /* 0x001fc800078e022a */
[----:B------:R-:W-:Y:S01]  /*ad250*/  VIADD R49, R57, 0x9e ;  /* 0x0000009e39317836 */ /* 0x000fe20000000000 */
[----:B------:R0:W-:Y:S04]  /*ad260*/  @P0 STG.E.U16 desc[UR66][R46.64], R37 ;  /* 0x000000252e000986 */ /* 0x0001e8000c101542 */
[----:B------:R-:W-:Y:S02]  /*ad270*/  ISETP.GE.AND P0, PT, R49, UR51, PT ;  /* 0x0000003331007c0c */ /* 0x000fe4000bf06270 */
[----:B------:R-:W-:Y:S02]  /*ad280*/  R2UR.FILL UR51, R13 ;  /* 0x000000000d3372ca */ /* 0x000fe400004e0000 */
[----:B------:R-:W3:Y:S01]  /*ad290*/  LDL.LU R13, [R1+0x3304] ;  /* 0x00330400010d7983 */ /* 0x000ee20000300800 */
[----:B0-----:R-:W-:-:S04]  /*ad2a0*/  IMAD.WIDE R46, R48, 0x2, R40 ;  /* 0x00000002302e7825 */ /* 0x001fc800078e0228 */
[----:B------:R-:W-:Y:S01]  /*ad2b0*/  VIADD R37, R57, 0x9f ;  /* 0x0000009f39257836 */ /* 0x000fe20000000000 */
[----:B----4-:R0:W-:Y:S04]  /*ad2c0*/  @P1 STG.E.U16 desc[UR66][R46.64], R54 ;  /* 0x000000362e001986 */ /* 0x0101e8000c101542 */
[----:B------:R-:W-:Y:S02]  /*ad2d0*/  ISETP.GE.AND P1, PT, R37, UR53, PT ;  /* 0x0000003525007c0c */ /* 0x000fe4000bf26270 */
[----:B------:R-:W-:Y:S02]  /*ad2e0*/  PRMT R49, R54, 0x7632, R49 ;  /* 0x0000763236317816 */ /* 0x000fe40000000031 */
[----:B------:R-:W-:Y:S02]  /*ad2f0*/  R2UR.FILL UR53, R14 ;  /* 0x000000000e3572ca */ /* 0x000fe400004e0000 */
[----:B------:R-:W4:Y:S04]  /*ad300*/  LDL.LU R14, [R1+0x3300] ;  /* 0x00330000010e7983 */ /* 0x000f280000300800 */
[----:B------:R-:W4:Y:S01]  /*ad310*/  LDL.LU R51, [R1+0x4d8] ;  /* 0x0004d80001337983 */ /* 0x000f220000300800 */
[----:B0-----:R-:W-:-:S03]  /*ad320*/  IMAD.WIDE R46, R48, 0x2, R38 ;  /* 0x00000002302e7825 */ /* 0x001fc600078e0226 */
[----:B------:R-:W4:Y:S04]  /*ad330*/  LDL.LU R54, [R1+0x4e8] ;  /* 0x0004e80001367983 */ /* 0x000f280000300800 */
[----:B------:R0:W-:Y:S01]  /*ad340*/  @P4 STG.E.U16 desc[UR66][R46.64], R49 ;  /* 0x000000312e004986 */ /* 0x0001e2000c101542 */
[----:B-1----:R-:W-:Y:S01]  /*ad350*/  ISETP.LT.AND P4, PT, R50, UR4, !P3 ;  /* 0x0000000432007c0c */ /* 0x002fe2000df81270 */
[----:B------:R-:W-:Y:S01]  /*ad360*/  VIADD R37, R48, UR5 ;  /* 0x0000000530257c36 */ /* 0x000fe20008000000 */
[----:B------:R-:W1:Y:S03]  /*ad370*/  LDCU UR5, c[0x0][0x3b8] ;  /* 0x00007700ff0577ac */ /* 0x000e660008000800 */
[----:B0-----:R-:W-:-:S08]  /*ad380*/  IMAD.WIDE R46, R37, 0x2, R44 ;  /* 0x00000002252e7825 */ /* 0x001fd000078e022c */
[----:B--2---:R0:W-:Y:S01]  /*ad390*/  @P4 STG.E.U16 desc[UR66][R46.64], R52 ;  /* 0x000000342e004986 */ /* 0x0041e2000c101542 */
[----:B------:R-:W-:Y:S02]  /*ad3a0*/  ISETP.LT.AND P4, PT, R36, UR4, !P3 ;  /* 0x0000000424007c0c */ /* 0x000fe4000df81270 */
[----:B------:R-:W-:Y:S01]  /*ad3b0*/  PRMT R48, R52, 0x7632, R48 ;  /* 0x0000763234307816 */ /* 0x000fe20000000030 */
[----:B0-----:R-:W-:-:S10]  /*ad3c0*/  IMAD.WIDE R46, R37, 0x2, R42 ;  /* 0x00000002252e7825 */ /* 0x001fd400078e022a */
[----:B------:R0:W-:Y:S01]  /*ad3d0*/  @P4 STG.E.U16 desc[UR66][R46.64], R48 ;  /* 0x000000302e004986 */ /* 0x0001e2000c101542 */
[----:B------:R-:W-:Y:S01]  /*ad3e0*/  ISETP.LT.AND P4, PT, R3, UR4, !P3 ;  /* 0x0000000403007c0c */ /* 0x000fe2000df81270 */
[----:B0-----:R-:W-:-:S04]  /*ad3f0*/  IMAD.WIDE R46, R37, 0x2, R40 ;  /* 0x00000002252e7825 */ /* 0x001fc800078e0228 */
[----:B------:R-:W-:-:S08]  /*ad400*/  VIADD R48, R57, 0xa0 ;  /* 0x000000a039307836 */ /* 0x000fd00000000000 */
[----:B---3--:R0:W-:Y:S01]  /*ad410*/  @P4 STG.E.U16 desc[UR66][R46.64], R53 ;  /* 0x000000352e004986 */ /* 0x0081e2000c101542 */
[----:B------:R-:W-:Y:S02]  /*ad420*/  ISETP.GE.AND P4, PT, R48, UR47, PT ;  /* 0x0000002f30007c0c */ /* 0x000fe4000bf86270 */
[----:B------:R-:W-:Y:S02]  /*ad430*/  R2UR.FILL UR47, R15 ;  /* 0x000000000f2f72ca */ /* 0x000fe400004e0000 */
[----:B------:R-:W2:Y:S04]  /*ad440*/  LDL.LU R15, [R1+0x32fc] ;  /* 0x0032fc00010f7983 */ /* 0x000ea80000300800 */
[----:B------:R-:W3:Y:S01]  /*ad450*/  LDL.LU R52, [R1+0x4bc] ;  /* 0x0004bc0001347983 */ /* 0x000ee20000300800 */
[----:B------:R-:W-:-:S03]  /*ad460*/  PRMT R49, R53, 0x7632, R49 ;  /* 0x0000763235317816 */ /* 0x000fc60000000031 */
[----:B0-----:R-:W2:Y:S01]  /*ad470*/  LDL.LU R53, [R1+0x4cc] ;  /* 0x0004cc0001357983 */ /* 0x001ea20000300800 */
[----:B------:R-:W-:Y:S01]  /*ad480*/  ISETP.LT.AND P3, PT, R0, UR4, !P3 ;  /* 0x0000000400007c0c */ /* 0x000fe2000df61270 */
[----:B------:R-:W-:-:S04]  /*ad490*/  IMAD.WIDE R46, R37, 0x2, R38 ;  /* 0x00000002252e7825 */ /* 0x000fc800078e0226 */
[----:B-1----:R-:W-:Y:S01]  /*ad4a0*/  VIADD R48, R37, UR5 ;  /* 0x0000000525307c36 */ /* 0x002fe20008000000 */
[----:B------:R-:W0:Y:S07]  /*ad4b0*/  LDCU UR5, c[0x0][0x3b8] ;  /* 0x00007700ff0577ac */ /* 0x000e2e0008000800 */
[----:B------:R1:W-:Y:S01]  /*ad4c0*/  @P3 STG.E.U16 desc[UR66][R46.64], R49 ;  /* 0x000000312e003986 */ /* 0x0003e2000c101542 */
[----:B------:R-:W-:Y:S01]  /*ad4d0*/  ISETP.LT.AND P3, PT, R50, UR4, !P2 ;  /* 0x0000000432007c0c */ /* 0x000fe2000d761270 */
[----:B-1----:R-:W-:-:S12]  /*ad4e0*/  IMAD.WIDE R46, R48, 0x2, R44 ;  /* 0x00000002302e7825 */ /* 0x002fd800078e022c */
[----:B----4-:R1:W-:Y:S01]  /*ad4f0*/  @P3 STG.E.U16 desc[UR66][R46.64], R51 ;  /* 0x000000332e003986 */ /* 0x0103e2000c101542 */
[----:B------:R-:W-:Y:S02]  /*ad500*/  ISETP.LT.AND P3, PT, R36, UR4, !P2 ;  /* 0x0000000424007c0c */ /* 0x000fe4000d761270 */
[----:B------:R-:W-:Y:S01]  /*ad510*/  PRMT R37, R51, 0x7632, R37 ;  /* 0x0000763233257816 */ /* 0x000fe20000000025 */
[----:B-1----:R-:W-:Y:S01]  /*ad520*/  IMAD.WIDE R46, R48, 0x2, R42 ;  /* 0x00000002302e7825 */ /* 0x002fe200078e022a */
[----:B------:R-:W-:Y:S01]  /*ad530*/  PRMT R49, R54, 0x7632, R49 ;  /* 0x0000763236317816 */ /* 0x000fe20000000031 */
[----:B------:R-:W4:Y:S08]  /*ad540*/  LDL.LU R51, [R1+0x4dc] ;  /* 0x0004dc0001337983 */ /* 0x000f300000300800 */
[----:B------:R1:W-:Y:S01]  /*ad550*/  @P3 STG.E.U16 desc[UR66][R46.64], R37 ;  /* 0x000000252e003986 */ /* 0x0003e2000c101542 */
[----:B------:R-:W-:-:S02]  /*ad560*/  ISETP.LT.AND P3, PT, R3, UR4, !P2 ;  /* 0x0000000403007c0c */ /* 0x000fc4000d761270 */
[----:B------:R-:W-:Y:S01]  /*ad570*/  ISETP.LT.AND P2, PT, R0, UR4, !P2 ;  /* 0x0000000400007c0c */ /* 0x000fe2000d741270 */
[----:B-1----:R-:W-:-:S10]  /*ad580*/  IMAD.WIDE R46, R48, 0x2, R40 ;  /* 0x00000002302e7825 */ /* 0x002fd400078e0228 */
[----:B------:R1:W-:Y:S01]  /*ad590*/  @P3 STG.E.U16 desc[UR66][R46.64], R54 ;  /* 0x000000362e003986 */ /* 0x0003e2000c101542 */
[----:B------:R-:W-:Y:S02]  /*ad5a0*/  VIADD R37, R57, 0xa1 ;  /* 0x000000a139257836 */ /* 0x000fe40000000000 */
[----:B-1----:R-:W-:-:S03]  /*ad5b0*/  IMAD.WIDE R46, R48, 0x2, R38 ;  /* 0x00000002302e7825 */ /* 0x002fc600078e0226 */
[----:B------:R-:W-:Y:S02]  /*ad5c0*/  ISETP.GE.AND P3, PT, R37, UR49, PT ;  /* 0x0000003125007c0c */ /* 0x000fe4000bf66270 */
[----:B------:R1:W-:Y:S01]  /*ad5d0*/  @P2 STG.E.U16 desc[UR66][R46.64], R49 ;  /* 0x000000312e002986 */ /* 0x0003e2000c101542 */
[----:B------:R-:W-:Y:S01]  /*ad5e0*/  ISETP.LT.AND P2, PT, R50, UR4, !P0 ;  /* 0x0000000432007c0c */ /* 0x000fe2000c741270 */
[----:B0-----:R-:W-:Y:S01]  /*ad5f0*/  VIADD R37, R48, UR5 ;  /* 0x0000000530257c36 */ /* 0x001fe20008000000 */
[----:B------:R-:W-:Y:S01]  /*ad600*/  R2UR.FILL UR49, R8 ;  /* 0x00000000083172ca */ /* 0x000fe200004e0000 */
[----:B------:R-:W0:Y:S01]  /*ad610*/  LDCU UR5, c[0x0][0x3b8] ;  /* 0x00007700ff0577ac */ /* 0x000e220008000800 */
[----:B------:R-:W4:Y:S04]  /*ad620*/  LDL.LU R8, [R1+0x32f8] ;  /* 0x0032f80001087983 */ /* 0x000f280000300800 */
[----:B------:R-:W4:Y:S01]  /*ad630*/  LDL.LU R54, [R1+0x4ec] ;  /* 0x0004ec0001367983 */ /* 0x000f220000300800 */
[----:B-1----:R-:W-:-:S05]  /*ad640*/  IMAD.WIDE R46, R37, 0x2, R44 ;  /* 0x00000002252e7825 */ /* 0x002fca00078e022c */
[----:B---3--:R1:W-:Y:S01]  /*ad650*/  @P2 STG.E.U16 desc[UR66][R46.64], R52 ;  /* 0x000000342e002986 */ /* 0x0083e2000c101542 */
[----:B------:R-:W-:Y:S02]  /*ad660*/  ISETP.LT.AND P2, PT, R36, UR4, !P0 ;  /* 0x0000000424007c0c */ /* 0x000fe4000c741270 */
[----:B------:R-:W-:Y:S01]  /*ad670*/  PRMT R48, R52, 0x7632, R48 ;  /* 0x0000763234307816 */ /* 0x000fe20000000030 */
[----:B-1----:R-:W-:-:S10]  /*ad680*/  IMAD.WIDE R46, R37, 0x2, R42 ;  /* 0x00000002252e7825 */ /* 0x002fd400078e022a */
[----:B------:R1:W-:Y:S01]  /*ad690*/  @P2 STG.E.U16 desc[UR66][R46.64], R48 ;  /* 0x000000302e002986 */ /* 0x0003e2000c101542 */
[----:B------:R-:W-:Y:S01]  /*ad6a0*/  ISETP.LT.AND P2, PT, R3, UR4, !P0 ;  /* 0x0000000403007c0c */ /* 0x000fe2000c741270 */
[----:B-1----:R-:W-:-:S04]  /*ad6b0*/  IMAD.WIDE R46, R37, 0x2, R40 ;  /* 0x00000002252e7825 */ /* 0x002fc800078e0228 */
[----:B------:R-:W-:-:S08]  /*ad6c0*/  VIADD R48, R57, 0xa2 ;  /* 0x000000a239307836 */ /* 0x000fd00000000000 */
[----:B--2---:R1:W-:Y:S01]  /*ad6d0*/  @P2 STG.E.U16 desc[UR66][R46.64], R53 ;  /* 0x000000352e002986 */ /* 0x0043e2000c101542 */
[----:B------:R-:W-:Y:S02]  /*ad6e0*/  ISETP.GE.AND P2, PT, R48, UR43, PT ;  /* 0x0000002b30007c0c */ /* 0x000fe4000bf46270 */
[----:B------:R-:W-:Y:S02]  /*ad6f0*/  R2UR.FILL UR43, R4 ;  /* 0x00000000042b72ca */ /* 0x000fe400004e0000 */
[----:B------:R-:W2:Y:S01]  /*ad700*/  LDL.LU R4, [R1+0x32f4] ;  /* 0x0032f40001047983 */ /* 0x000ea20000300800 */
[----:B------:R-:W-:Y:S02]  /*ad710*/  ISETP.LT.AND P0, PT, R0, UR4, !P0 ;  /* 0x0000000400007c0c */ /* 0x000fe4000c701270 */
[----:B------:R-:W-:Y:S01]  /*ad720*/  PRMT R49, R53, 0x7632, R49 ;  /* 0x0000763235317816 */ /* 0x000fe20000000031 */
[----:B-1----:R-:W-:-:S04]  /*ad730*/  IMAD.WIDE R46, R37, 0x2, R38 ;  /* 0x00000002252e7825 */ /* 0x002fc800078e0226 */
[----:B0-----:R-:W-:Y:S01]  /*ad740*/  VIADD R48, R37, UR5 ;  /* 0x0000000525307c36 */ /* 0x001fe20008000000 */
[----:B------:R-:W0:Y:S05]  /*ad750*/  LDCU UR5, c[0x0][0x3b8] ;  /* 0x00007700ff0577ac */ /* 0x000e2a0008000800 */
[----:B------:R1:W-:Y:S01]  /*ad760*/  @P0 STG.E.U16 desc[UR66][R46.64], R49 ;  /* 0x000000312e000986 */ /* 0x0003e2000c101542 */
[----:B------:R-:W-:Y:S01]  /*ad770*/  ISETP.LT.AND P0, PT, R50, UR4, !P1 ;  /* 0x0000000432007c0c */ /* 0x000fe2000cf01270 */
[----:B-1----:R-:W-:-:S12]  /*ad780*/  IMAD.WIDE R46, R48, 0x2, R44 ;  /* 0x00000002302e7825 */ /* 0x002fd800078e022c */
[----:B----4-:R1:W-:Y:S01]  /*ad790*/  @P0 STG.E.U16 desc[UR66][R46.64], R51 ;  /* 0x000000332e000986 */ /* 0x0103e2000c101542 */
[----:B------:R-:W-:Y:S02]  /*ad7a0*/  ISETP.LT.AND P0, PT, R36, UR4, !P1 ;  /* 0x0000000424007c0c */ /* 0x000fe4000cf01270 */
[----:B------:R-:W-:Y:S01]  /*ad7b0*/  PRMT R37, R51, 0x7632, R37 ;  /* 0x0000763233257816 */ /* 0x000fe20000000025 */
[----:B-1----:R-:W-:-:S10]  /*ad7c0*/  IMAD.WIDE R46, R48, 0x2, R42 ;  /* 0x00000002302e7825 */ /* 0x002fd400078e022a */
[----:B------:R1:W-:Y:S01]  /*ad7d0*/  @P0 STG.E.U16 desc[UR66][R46.64], R37 ;  /* 0x000000252e000986 */ /* 0x0003e2000c101542 */
[----:B------:R-:W-:Y:S02]  /*ad7e0*/  ISETP.LT.AND P0, PT, R3, UR4, !P1 ;  /* 0x0000000403007c0c */ /* 0x000fe4000cf01270 */
[----:B------:R-:W-:Y:S01]  /*ad7f0*/  ISETP.LT.AND P1, PT, R0, UR4, !P1 ;  /* 0x0000000400007c0c */ /* 0x000fe2000cf21270 */
[----:B-1----:R-:W-:-:S04]  /*ad800*/  IMAD.WIDE R46, R48, 0x2, R40 ;  /* 0x00000002302e7825 */ /* 0x002fc800078e0228 */
[----:B------:R-:W-:-:S06]  /*ad810*/  VIADD R37, R57, 0xa3 ;  /* 0x000000a339257836 */ /* 0x000fcc0000000000 */
[----:B------:R1:W-:Y:S01]  /*ad820*/  @P0 STG.E.U16 desc[UR66][R46.64], R54 ;  /* 0x000000362e000986 */ /* 0x0003e2000c101542 */
[----:B------:R-:W-:Y:S02]  /*ad830*/  PRMT R49, R54, 0x7632, R49 ;  /* 0x0000763236317816 */ /* 0x000fe40000000031 */
[----:B------:R-:W-:Y:S01]  /*ad840*/  ISETP.GE.AND P0, PT, R37, UR45, PT ;  /* 0x0000002d25007c0c */ /* 0x000fe2000bf06270 */
[----:B-1----:R-:W-:-:S05]  /*ad850*/  IMAD.WIDE R46, R48, 0x2, R38 ;  /* 0x00000002302e7825 */ /* 0x002fca00078e0226 */
[----:B------:R1:W-:Y:S01]  /*ad860*/  @P1 STG.E.U16 desc[UR66][R46.64], R49 ;  /* 0x000000312e001986 */ /* 0x0003e2000c101542 */
[----:B------:R-:W-:Y:S01]  /*ad870*/  ISETP.LT.AND P1, PT, R50, UR4, !P4 ;  /* 0x0000000432007c0c */ /* 0x000fe2000e721270 */
[----:B0-----:R-:W-:Y:S01]  /*ad880*/  VIADD R37, R48, UR5 ;  /* 0x0000000530257c36 */ /* 0x001fe20008000000 */
[----:B------:R-:W-:Y:S01]  /*ad890*/  R2UR.FILL UR45, R9 ;  /* 0x00000000092d72ca */ /* 0x000fe200004e0000 */
[----:B------:R-:W0:Y:S01]  /*ad8a0*/  LDCU UR5, c[0x0][0x3b8] ;  /* 0x00007700ff0577ac */ /* 0x000e220008000800 */
[----:B------:R-:W3:Y:S01]  /*ad8b0*/  LDL.LU R9, [R1+0x32f0] ;  /* 0x0032f00001097983 */ /* 0x000ee20000300800 */
[----:B-1----:R-:W-:-:S08]  /*ad8c0*/  IMAD.WIDE R46, R37, 0x2, R44 ;  /* 0x00000002252e7825 */ /* 0x002fd000078e022c */
[----:B--2---:R1:W-:Y:S01]  /*ad8d0*/  @P1 STG.E.U16 desc[UR66][R46.64], R4 ;  /* 0x000000042e001986 */ /* 0x0043e2000c101542 */
[----:B------:R-:W-:Y:S02]  /*ad8e0*/  ISETP.LT.AND P1, PT, R36, UR4, !P4 ;  /* 0x0000000424007c0c */ /* 0x000fe4000e721270 */
[----:B-1----:R-:W-:Y:S01]  /*ad8f0*/  PRMT R4, R4, 0x7632, R4 ;  /* 0x0000763204047816 */ /* 0x002fe20000000004 */
[----:B------:R-:W-:-:S10]  /*ad900*/  IMAD.WIDE R46, R37, 0x2, R42 ;  /* 0x00000002252e7825 */ /* 0x000fd400078e022a */
[----:B------:R1:W-:Y:S01]  /*ad910*/  @P1 STG.E.U16 desc[UR66][R46.64], R4 ;  /* 0x000000042e001986 */ /* 0x0003e2000c101542 */
[----:B------:R-:W-:Y:S01]  /*ad920*/  ISETP.LT.AND P1, PT, R3, UR4, !P4 ;  /* 0x0000000403007c0c */ /* 0x000fe2000e721270 */
[----:B-1----:R-:W-:-:S04]  /*ad930*/  IMAD.WIDE R46, R37, 0x2, R40 ;  /* 0x00000002252e7825 */ /* 0x002fc800078e0228 */
[----:B------:R-:W-:-:S08]  /*ad940*/  VIADD R4, R57, 0xa4 ;  /* 0x000000a439047836 */ /* 0x000fd00000000000 */
[----:B------:R1:W-:Y:S01]  /*ad950*/  @P1 STG.E.U16 desc[UR66][R46.64], R8 ;  /* 0x000000082e001986 */ /* 0x0003e2000c101542 */
[----:B------:R-:W-:Y:S02]  /*ad960*/  ISETP.GE.AND P1, PT, R4, UR37, PT ;  /* 0x0000002504007c0c */ /* 0x000fe4000bf26270 */
[----:B------:R-:W-:Y:S02]  /*ad970*/  R2UR.FILL UR37, R5 ;  /* 0x00000000052572ca */ /* 0x000fe400004e0000 */
[----:B------:R-:W2:Y:S01]  /*ad980*/  LDL.LU R5, [R1+0x32ec] ;  /* 0x0032ec0001057983 */ /* 0x000ea20000300800 */
[----:B------:R-:W-:Y:S02]  /*ad990*/  ISETP.LT.AND P4, PT, R0, UR4, !P4 ;  /* 0x0000000400007c0c */ /* 0x000fe4000e781270 */
[----:B-1----:R-:W-:Y:S01]  /*ad9a0*/  PRMT R8, R8, 0x7632, R8 ;  /* 0x0000763208087816 */ /* 0x002fe20000000008 */
[----:B------:R-:W-:-:S04]  /*ad9b0*/  IMAD.WIDE R46, R37, 0x2, R38 ;  /* 0x00000002252e7825 */ /* 0x000fc800078e0226 */
[----:B0-----:R-:W-:Y:S01]  /*ad9c0*/  VIADD R4, R37, UR5 ;  /* 0x0000000525047c36 */ /* 0x001fe20008000000 */
[----:B------:R-:W0:Y:S05]  /*ad9d0*/  LDCU UR5, c[0x0][0x3b8] ;  /* 0x00007700ff0577ac */ /* 0x000e2a0008000800 */
[----:B------:R1:W-:Y:S01]  /*ad9e0*/  @P4 STG.E.U16 desc[UR66][R46.64], R8 ;  /* 0x000000082e004986 */ /* 0x0003e2000c101542 */
[----:B------:R-:W-:Y:S01]  /*ad9f0*/  ISETP.LT.AND P4, PT, R50, UR4, !P3 ;  /* 0x0000000432007c0c */ /* 0x000fe2000df81270 */
[----:B-1----:R-:W-:-:S12]  /*ada00*/  IMAD.WIDE R46, R4, 0x2, R44 ;  /* 0x00000002042e7825 */ /* 0x002fd800078e022c */
[----:B------:R1:W-:Y:S01]  /*ada10*/  @P4 STG.E.U16 desc[UR66][R46.64], R12 ;  /* 0x0000000c2e004986 */ /* 0x0003e2000c101542 */
[----:B------:R-:W-:Y:S02]  /*ada20*/  ISETP.LT.AND P4, PT, R36, UR4, !P3 ;  /* 0x0000000424007c0c */ /* 0x000fe4000df81270 */
[----:B------:R-:W-:Y:S01]  /*ada30*/  PRMT R8, R12, 0x7632, R8 ;  /* 0x000076320c087816 */ /* 0x000fe20000000008 */
[----:B-1----:R-:W-:-:S10]  /*ada40*/  IMAD.WIDE R46, R4, 0x2, R42 ;  /* 0x00000002042e7825 */ /* 0x002fd400078e022a */
[----:B------:R1:W-:Y:S01]  /*ada50*/  @P4 STG.E.U16 desc[UR66][R46.64], R8 ;  /* 0x000000082e004986 */ /* 0x0003e2000c101542 */
[----:B------:R-:W-:Y:S02]  /*ada60*/  ISETP.LT.AND P4, PT, R3, UR4, !P3 ;  /* 0x0000000403007c0c */ /* 0x000fe4000df81270 */
[----:B------:R-:W-:Y:S02]  /*ada70*/  ISETP.LT.AND P3, PT, R0, UR4, !P3 ;  /* 0x0000000400007c0c */ /* 0x000fe4000df61270 */
[----:B------:R-:W-:Y:S01]  /*ada80*/  PRMT R12, R16, 0x7632, R12 ;  /* 0x00007632100c7816 */ /* 0x000fe2000000000c */
[----:B-1----:R-:W-:-:S08]  /*ada90*/  IMAD.WIDE R46, R4, 0x2, R40 ;  /* 0x00000002042e7825 */ /* 0x002fd000078e0228 */
        /* <DEDUP_REMOVED lines=9> */
[----:B------:R-:W4:Y:S01]  /*adb30*/  LDL.LU R10, [R1+0x32e8] ;  /* 0x0032e800010a7983 */ /* 0x000f220000300800 */
[----:B-1----:R-:W-:-:S08]  /*adb40*/  IMAD.WIDE R46, R8, 0x2, R44 ;  /* 0x00000002082e7825 */ /* 0x002fd000078e022c */
[----:B--2---:R1:W-:Y:S01]  /*adb50*/  @P3 STG.E.U16 desc[UR66][R46.64], R5 ;  /* 0x000000052e003986 */ /* 0x0043e2000c101542 */
[----:B------:R-:W-:Y:S02]  /*adb60*/  ISETP.LT.AND P3, PT, R36, UR4, !P2 ;  /* 0x0000000424007c0c */ /* 0x000fe4000d761270 */
[----:B------:R-:W-:Y:S01]  /*adb70*/  PRMT R12, R5, 0x7632, R12 ;  /* 0x00007632050c7816 */ /* 0x000fe2000000000c */
[----:B-1----:R-:W-:-:S10]  /*adb80*/  IMAD.WIDE R4, R8, 0x2, R42 ;  /* 0x0000000208047825 */ /* 0x002fd400078e022a */
[----:B------:R1:W-:Y:S01]  /*adb90*/  @P3 STG.E.U16 desc[UR66][R4.64], R12 ;  /* 0x0000000c04003986 */ /* 0x0003e2000c101542 */
[----:B------:R-:W-:Y:S01]  /*adba0*/  ISETP.LT.AND P3, PT, R3, UR4, !P2 ;  /* 0x0000000403007c0c */ /* 0x000fe2000d761270 */
[----:B-1----:R-:W-:-:S04]  /*adbb0*/  IMAD.WIDE R4, R8, 0x2, R40 ;  /* 0x0000000208047825 */ /* 0x002fc800078e0228 */
[----:B------:R-:W-:-:S08]  /*adbc0*/  VIADD R12, R57, 0xa6 ;  /* 0x000000a6390c7836 */ /* 0x000fd00000000000 */
[----:B---3--:R1:W-:Y:S01]  /*adbd0*/  @P3 STG.E.U16 desc[UR66][R4.64], R9 ;  /* 0x0000000904003986 */ /* 0x0083e2000c101542 */
[----:B------:R-:W-:Y:S02]  /*adbe0*/  ISETP.GE.AND P3, PT, R12, UR41, PT ;  /* 0x000000290c007c0c */ /* 0x000fe4000bf66270 */
[----:B------:R-:W-:Y:S02]  /*adbf0*/  R2UR.FILL UR41, R6 ;  /* 0x00000000062972ca */ /* 0x000fe400004e0000 */
[----:B------:R-:W2:Y:S01]  /*adc00*/  LDL.LU R6, [R1+0x32e4] ;  /* 0x0032e40001067983 */ /* 0x000ea20000300800 */
[----:B------:R-:W-:Y:S02]  /*adc10*/  ISETP.LT.AND P2, PT, R0, UR4, !P2 ;  /* 0x0000000400007c0c */ /* 0x000fe4000d741270 */
[----:B-1----:R-:W-:Y:S01]  /*adc20*/  PRMT R9, R9, 0x7632, R9 ;  /* 0x0000763209097816 */ /* 0x002fe20000000009 */
[----:B------:R-:W-:-:S04]  /*adc30*/  IMAD.WIDE R4, R8, 0x2, R38 ;  /* 0x0000000208047825 */ /* 0x000fc800078e0226 */
[----:B0-----:R-:W-:-:S06]  /*adc40*/  VIADD R12, R8, UR5 ;  /* 0x00000005080c7c36 */ /* 0x001fcc0008000000 */
[----:B------:R0:W-:Y:S01]  /*adc50*/  @P2 STG.E.U16 desc[UR66][R4.64], R9 ;  /* 0x0000000904002986 */ /* 0x0001e2000c101542 */
[----:B------:R-:W-:Y:S01]  /*adc60*/  ISETP.LT.AND P2, PT, R50, UR4, !P0 ;  /* 0x0000000432007c0c */ /* 0x000fe2000c741270 */
[----:B------:R-:W1:Y:S01]  /*adc70*/  LDCU UR5, c[0x0][0x3b8] ;  /* 0x00007700ff0577ac */ /* 0x000e620008000800 */
[----:B0-----:R-:W-:-:S11]  /*adc80*/  IMAD.WIDE R4, R12, 0x2, R44 ;  /* 0x000000020c047825 */ /* 0x001fd600078e022c */
[----:B------:R0:W-:Y:S01]  /*adc90*/  @P2 STG.E.U16 desc[UR66][R4.64], R13 ;  /* 0x0000000d04002986 */ /* 0x0001e2000c101542 */
[----:B------:R-:W-:Y:S02]  /*adca0*/  ISETP.LT.AND P2, PT, R36, UR4, !P0 ;  /* 0x0000000424007c0c */ /* 0x000fe4000c741270 */
[----:B------:R-:W-:Y:S01]  /*adcb0*/  PRMT R8, R13, 0x7632, R8 ;  /* 0x000076320d087816 */ /* 0x000fe20000000008 */
[----:B0-----:R-:W-:-:S10]  /*adcc0*/  IMAD.WIDE R4, R12, 0x2, R42 ;  /* 0x000000020c047825 */ /* 0x001fd400078e022a */
[----:B------:R0:W-:Y:S01]  /*adcd0*/  @P2 STG.E.U16 desc[UR66][R4.64], R8 ;  /* 0x0000000804002986 */ /* 0x0001e2000c101542 */
[----:B------:R-:W-:Y:S02]  /*adce0*/  ISETP.LT.AND P2, PT, R3, UR4, !P0 ;  /* 0x0000000403007c0c */ /* 0x000fe4000c741270 */
[----:B------:R-:W-:Y:S01]  /*adcf0*/  ISETP.LT.AND P0, PT, R0, UR4, !P0 ;  /* 0x0000000400007c0c */ /* 0x000fe2000c701270 */
[----:B0-----:R-:W-:-:S04]  /*add00*/  IMAD.WIDE R4, R12, 0x2, R40 ;  /* 0x000000020c047825 */ /* 0x001fc800078e0228 */
[----:B------:R-:W-:-:S06]  /*add10*/  VIADD R8, R57, 0xa7 ;  /* 0x000000a739087836 */ /* 0x000fcc0000000000 */
[----:B------:R0:W-:Y:S01]  /*add20*/  @P2 STG.E.U16 desc[UR66][R4.64], R17 ;  /* 0x0000001104002986 */ /* 0x0001e2000c101542 */
[----:B------:R-:W-:Y:S01]  /*add30*/  ISETP.GE.AND P2, PT, R8, UR33, PT ;  /* 0x0000002108007c0c */ /* 0x000fe2000bf46270 */
[----:B------:R-:W-:Y:S01]  /*add40*/  IMAD.WIDE R8, R12, 0x2, R38 ;  /* 0x000000020c087825 */ /* 0x000fe200078e0226 */
[----:B0-----:R-:W-:-:S05]  /*add50*/  PRMT R5, R17, 0x7632, R5 ;  /* 0x0000763211057816 */ /* 0x001fca0000000005 */
[----:B------:R0:W-:Y:S01]  /*add60*/  @P0 STG.E.U16 desc[UR66][R8.64], R5 ;  /* 0x0000000508000986 */ /* 0x0001e2000c101542 */
[----:B------:R-:W-:Y:S01]  /*add70*/  ISETP.LT.AND P0, PT, R50, UR4, !P1 ;  /* 0x0000000432007c0c */ /* 0x000fe2000cf01270 */
[----:B-1----:R-:W-:Y:S01]  /*add80*/  VIADD R4, R12, UR5 ;  /* 0x000000050c047c36 */ /* 0x002fe20008000000 */
[----:B------:R-:W-:Y:S01]  /*add90*/  R2UR.FILL UR33, R11 ;  /* 0x000000000b2172ca */ /* 0x000fe200004e0000 */
[----:B------:R-:W1:Y:S01]  /*adda0*/  LDCU UR5, c[0x0][0x3b8] ;  /* 0x00007700ff0577ac */ /* 0x000e620008000800 */
[----:B------:R-:W3:Y:S01]  /*addb0*/  LDL.LU R11, [R1+0x32e0] ;  /* 0x0032e000010b7983 */ /* 0x000ee20000300800 */
[----:B0-----:R-:W-:-:S04]  /*addc0*/  IMAD.WIDE R8, R4, 0x2, R44 ;  /* 0x0000000204087825 */ /* 0x001fc800078e022c */
[----:B------:R-:W-:-:S04]  /*addd0*/  VIADD R5, R57, 0xa8 ;  /* 0x000000a839057836 */ /* 0x000fc80000000000 */
[----:B--2---:R0:W-:Y:S01]  /*adde0*/  @P0 STG.E.U16 desc[UR66][R8.64], R6 ;  /* 0x0000000608000986 */ /* 0x0041e2000c101542 */
[----:B------:R-:W-:Y:S02]  /*addf0*/  ISETP.LT.AND P0, PT, R36, UR4, !P1 ;  /* 0x0000000424007c0c */ /* 0x000fe4000cf01270 */
[----:B0-----:R-:W-:Y:S01]  /*ade00*/  PRMT R6, R6, 0x7632, R6 ;  /* 0x0000763206067816 */ /* 0x001fe20000000006 */
[----:B------:R-:W-:-:S10]  /*ade10*/  IMAD.WIDE R8, R4, 0x2, R42 ;  /* 0x0000000204087825 */ /* 0x000fd400078e022a */
[----:B------:R0:W-:Y:S01]  /*ade20*/  @P0 STG.E.U16 desc[UR66][R8.64], R6 ;  /* 0x0000000608000986 */ /* 0x0001e2000c101542 */
[----:B------:R-:W-:Y:S01]  /*ade30*/  ISETP.LT.AND P0, PT, R3, UR4, !P1 ;  /* 0x0000000403007c0c */ /* 0x000fe2000cf01270 */
[----:B0-----:R-:W-:-:S12]  /*ade40*/  IMAD.WIDE R8, R4, 0x2, R40 ;  /* 0x0000000204087825 */ /* 0x001fd800078e0228 */
[----:B----4-:R0:W-:Y:S01]  /*ade50*/  @P0 STG.E.U16 desc[UR66][R8.64], R10 ;  /* 0x0000000a08000986 */ /* 0x0101e2000c101542 */
[----:B------:R-:W-:Y:S02]  /*ade60*/  ISETP.GE.AND P0, PT, R5, UR31, PT ;  /* 0x0000001f05007c0c */ /* 0x000fe4000bf06270 */
[----:B------:R-:W-:Y:S02]  /*ade70*/  R2UR.FILL UR31, R7 ;  /* 0x00000000071f72ca */ /* 0x000fe400004e0000 */
[----:B------:R-:W2:Y:S01]  /*ade80*/  LDL.LU R7, [R1+0x32dc] ;  /* 0x0032dc0001077983 */ /* 0x000ea20000300800 */
[----:B------:R-:W-:Y:S02]  /*ade90*/  ISETP.LT.AND P1, PT, R0, UR4, !P1 ;  /* 0x0000000400007c0c */ /* 0x000fe4000cf21270 */
[----:B0-----:R-:W-:Y:S01]  /*adea0*/  PRMT R10, R10, 0x7632, R10 ;  /* 0x000076320a0a7816 */ /* 0x001fe2000000000a */
[C---:B------:R-:W-:Y:S01]  /*adeb0*/  IMAD.WIDE R8, R4.reuse, 0x2, R38 ;  /* 0x0000000204087825 */ /* 0x040fe200078e0226 */
[----:B-1----:R-:W-:Y:S01]  /*adec0*/  IADD3 R12, PT, PT, R4, UR5, RZ ;  /* 0x00000005040c7c10 */ /* 0x002fe2000fffe0ff */
[----:B------:R-:W0:Y:S08]  /*aded0*/  LDCU UR5, c[0x0][0x3b8] ;  /* 0x00007700ff0577ac */ /* 0x000e300008000800 */
        /* <DEDUP_REMOVED lines=9> */
[----:B------:R-:W-:Y:S01]  /*adf70*/  ISETP.LT.AND P4, PT, R0, UR4, !P4 ;  /* 0x0000000400007c0c */ /* 0x000fe2000e781270 */
[----:B-1----:R-:W-:Y:S01]  /*adf80*/  IMAD.WIDE R8, R12, 0x2, R40 ;  /* 0x000000020c087825 */ /* 0x002fe200078e0228 */
[----:B------:R-:W-:-:S09]  /*adf90*/  PRMT R4, R18, 0x7632, R4 ;  /* 0x0000763212047816 */ /* 0x000fd20000000004 */
[----:B------:R1:W-:Y:S01]  /*adfa0*/  @P1 STG.E.U16 desc[UR66][R8.64], R18 ;  /* 0x0000001208001986 */ /* 0x0003e2000c101542 */
[----:B------:R-:W-:Y:S01]  /*adfb0*/  ISETP.LT.AND P1, PT, R50, UR4, !P3 ;  /* 0x0000000432007c0c */ /* 0x000fe2000df21270 */
[C---:B0-----:R-:W-:Y:S01]  /*adfc0*/  VIADD R6, R12.reuse, UR5 ;  /* 0x000000050c067c36 */ /* 0x041fe20008000000 */
[----:B------:R-:W0:Y:S01]  /*adfd0*/  LDCU UR5, c[0x0][0x3b8] ;  /* 0x00007700ff0577ac */ /* 0x000e220008000800 */
[----:B-1----:R-:W-:-:S05]  /*adfe0*/  IMAD.WIDE R8, R12, 0x2, R38 ;  /* 0x000000020c087825 */ /* 0x002fca00078e0226 */
[----:B------:R1:W-:Y:S01]  /*adff0*/  @P4 STG.E.U16 desc[UR66][R8.64], R4 ;  /* 0x0000000408004986 */ /* 0x0003e2000c101542 */
[----:B------:R-:W-:Y:S01]  /*ae000*/  ISETP.LT.AND P4, PT, R36, UR4, !P3 ;  /* 0x0000000424007c0c */ /* 0x000fe2000df81270 */
[----:B-1----:R-:W-:-:S05]  /*ae010*/  IMAD.WIDE R8, R6, 0x2, R44 ;  /* 0x0000000206087825 */ /* 0x002fca00078e022c */
[----:B--2---:R1:W-:Y:S01]  /*ae020*/  @P1 STG.E.U16 desc[UR66][R8.64], R7 ;  /* 0x0000000708001986 */ /* 0x0043e2000c101542 */
[----:B------:R-:W-:Y:S02]  /*ae030*/  ISETP.LT.AND P1, PT, R3, UR4, !P3 ;  /* 0x0000000403007c0c */ /* 0x000fe4000df21270 */
[----:B------:R-:W-:Y:S01]  /*ae040*/  PRMT R4, R7, 0x7632, R4 ;  /* 0x0000763207047816 */ /* 0x000fe20000000004 */
[----:B-1----:R-:W-:-:S05]  /*ae050*/  IMAD.WIDE R8, R6, 0x2, R42 ;  /* 0x0000000206087825 */ /* 0x002fca00078e022a */
[----:B------:R1:W-:Y:S02]  /*ae060*/  @P4 STG.E.U16 desc[UR66][R8.64], R4 ;  /* 0x0000000408004986 */ /* 0x0003e4000c101542 */
[----:B-1----:R-:W-:-:S04]  /*ae070*/  IMAD.WIDE R8, R6, 0x2, R40 ;  /* 0x0000000206087825 */ /* 0x002fc800078e0228 */
[----:B------:R-:W-:Y:S01]  /*ae080*/  VIADD R4, R57, 0xa9 ;  /* 0x000000a939047836 */ /* 0x000fe20000000000 */
[----:B---3--:R1:W-:Y:S04]  /*ae090*/  @P1 STG.E.U16 desc[UR66][R8.64], R11 ;  /* 0x0000000b08001986 */ /* 0x0083e8000c101542 */
[----:B------:R-:W-:Y:S02]  /*ae0a0*/  ISETP.GE.AND P1, PT, R4, UR35, PT ;  /* 0x0000002304007c0c */ /* 0x000fe4000bf26270 */
[----:B------:R-:W-:Y:S02]  /*ae0b0*/  R2UR.FILL UR35, R19 ;  /* 0x00000000132372ca */ /* 0x000fe400004e0000 */
[----:B------:R-:W2:Y:S04]  /*ae0c0*/  LDL.LU R19, [R1+0x32d8] ;  /* 0x0032d80001137983 */ /* 0x000ea80000300800 */
[----:B------:R-:W3:Y:S04]  /*ae0d0*/  LDL.LU R53, [R1+0x4f0] ;  /* 0x0004f00001357983 */ /* 0x000ee80000300800 */
[----:B------:R-:W4:Y:S01]  /*ae0e0*/  LDL.LU R51, [R1+0x500] ;  /* 0x0005000001337983 */ /* 0x000f220000300800 */
[----:B------:R-:W-:-:S02]  /*ae0f0*/  ISETP.LT.AND P3, PT, R0, UR4, !P3 ;  /* 0x0000000400007c0c */ /* 0x000fc4000df61270 */
[----:B------:R-:W-:Y:S01]  /*ae100*/  ISETP.LT.AND P4, PT, R50, UR4, !P2 ;  /* 0x0000000432007c0c */ /* 0x000fe2000d781270 */
[C---:B0-----:R-:W-:Y:S01]  /*ae110*/  VIADD R5, R6.reuse, UR5 ;  /* 0x0000000506057c36 */ /* 0x041fe20008000000 */
[----:B------:R-:W0:Y:S01]  /*ae120*/  LDCU UR5, c[0x0][0x3b8] ;  /* 0x00007700ff0577ac */ /* 0x000e220008000800 */
[----:B------:R-:W-:Y:S01]  /*ae130*/  IMAD.WIDE R6, R6, 0x2, R38 ;  /* 0x0000000206067825 */ /* 0x000fe200078e0226 */
[----:B------:R-:W-:Y:S01]  /*ae140*/  PRMT R10, R11, 0x7632, R10 ;  /* 0x000076320b0a7816 */ /* 0x000fe2000000000a */
[----:B------:R-:W3:Y:S02]  /*ae150*/  LDL.LU R54, [R1+0x510] ;  /* 0x0005100001367983 */ /* 0x000ee40000300800 */
[----:B-1----:R-:W-:-:S04]  /*ae160*/  IMAD.WIDE R8, R5, 0x2, R44 ;  /* 0x0000000205087825 */ /* 0x002fc800078e022c */
[----:B------:R1:W-:Y:S01]  /*ae170*/  @P3 STG.E.U16 desc[UR66][R6.64], R10 ;  /* 0x0000000a06003986 */ /* 0x0003e2000c101542 */
[----:B------:R-:W-:-:S03]  /*ae180*/  ISETP.LT.AND P3, PT, R36, UR4, !P2 ;  /* 0x0000000424007c0c */ /* 0x000fc6000d761270 */
[----:B------:R0:W-:Y:S01]  /*ae190*/  @P4 STG.E.U16 desc[UR66][R8.64], R15 ;  /* 0x0000000f08004986 */ /* 0x0001e2000c101542 */
[----:B------:R-:W-:Y:S02]  /*ae1a0*/  ISETP.LT.AND P4, PT, R3, UR4, !P2 ;  /* 0x0000000403007c0c */ /* 0x000fe4000d781270 */
[----:B------:R-:W-:Y:S02]  /*ae1b0*/  ISETP.LT.AND P2, PT, R0, UR4, !P2 ;  /* 0x0000000400007c0c */ /* 0x000fe4000d741270 */
[----:B------:R-:W-:Y:S01]  /*ae1c0*/  PRMT R4, R15, 0x7632, R4 ;  /* 0x000076320f047816 */ /* 0x000fe20000000004 */
[----:B-1----:R-:W-:-:S04]  /*ae1d0*/  IMAD.WIDE R6, R5, 0x2, R42 ;  /* 0x0000000205067825 */ /* 0x002fc800078e022a */
[C---:B0-----:R-:W-:Y:S01]  /*ae1e0*/  IMAD.WIDE R8, R5.reuse, 0x2, R40 ;  /* 0x0000000205087825 */ /* 0x041fe200078e0228 */
[----:B------:R0:W-:Y:S03]  /*ae1f0*/  @P3 STG.E.U16 desc[UR66][R6.64], R4 ;  /* 0x0000000406003986 */ /* 0x0001e6000c101542 */
[C---:B------:R-:W-:Y:S01]  /*ae200*/  VIADD R10, R5.reuse, UR5 ;  /* 0x00000005050a7c36 */ /* 0x040fe20008000000 */
[----:B------:R-:W1:Y:S01]  /*ae210*/  LDCU UR5, c[0x0][0x3b8] ;  /* 0x00007700ff0577ac */ /* 0x000e620008000800 */
[----:B------:R-:W-:Y:S01]  /*ae220*/  ISETP.LT.AND P3, PT, R50, UR4, !P0 ;  /* 0x0000000432007c0c */ /* 0x000fe2000c761270 */
[----:B0-----:R-:W-:Y:S01]  /*ae230*/  IMAD.WIDE R6, R5, 0x2, R38 ;  /* 0x0000000205067825 */ /* 0x001fe200078e0226 */
[----:B------:R-:W-:Y:S02]  /*ae240*/  PRMT R11, R20, 0x7632, R11 ;  /* 0x00007632140b7816 */ /* 0x000fe4000000000b */
[----:B------:R-:W-:-:S02]  /*ae250*/  PRMT R13, R24, 0x7632, R13 ;  /* 0x00007632180d7816 */ /* 0x000fc4000000000d */
[----:B------:R-:W-:Y:S02]  /*ae260*/  PRMT R12, R28, 0x7632, R12 ;  /* 0x000076321c0c7816 */ /* 0x000fe4000000000c */
[----:B--2---:R-:W-:Y:S01]  /*ae270*/  PRMT R4, R19, 0x7632, R4 ;  /* 0x0000763213047816 */ /* 0x004fe20000000004 */
[----:B------:R-:W-:Y:S01]  /*ae280*/  @P4 STG.E.U16 desc[UR66][R8.64], R19 ;  /* 0x0000001308004986 */ /* 0x000fe2000c101542 */
[----:B------:R-:W-:-:S03]  /*ae290*/  ISETP.LT.AND P4, PT, R36, UR4, !P0 ;  /* 0x0000000424007c0c */ /* 0x000fc6000c781270 */
[----:B------:R0:W-:Y:S01]  /*ae2a0*/  @P2 STG.E.U16 desc[UR66][R6.64], R4 ;  /* 0x0000000406002986 */ /* 0x0001e2000c101542 */
[----:B------:R-:W-:Y:S02]  /*ae2b0*/  ISETP.LT.AND P2, PT, R3, UR4, !P0 ;  /* 0x0000000403007c0c */ /* 0x000fe4000c741270 */
[----:B------:R-:W-:Y:S01]  /*ae2c0*/  ISETP.LT.AND P0, PT, R0, UR4, !P0 ;  /* 0x0000000400007c0c */ /* 0x000fe2000c701270 */
[----:B0-----:R-:W-:-:S04]  /*ae2d0*/  IMAD.WIDE R4, R10, 0x2, R44 ;  /* 0x000000020a047825 */ /* 0x001fc800078e022c */
[----:B------:R-:W-:Y:S01]  /*ae2e0*/  IMAD.WIDE R6, R10, 0x2, R42 ;  /* 0x000000020a067825 */ /* 0x000fe200078e022a */
[----:B------:R-:W-:Y:S01]  /*ae2f0*/  @P3 STG.E.U16 desc[UR66][R4.64], R20 ;  /* 0x0000001404003986 */ /* 0x000fe2000c101542 */
[----:B------:R-:W-:Y:S02]  /*ae300*/  ISETP.LT.AND P3, PT, R50, UR4, !P1 ;  /* 0x0000000432007c0c */ /* 0x000fe4000cf61270 */
[----:B------:R-:W-:Y:S01]  /*ae310*/  IMAD.WIDE R8, R10, 0x2, R40 ;  /* 0x000000020a087825 */ /* 0x000fe200078e0228 */
[----:B------:R1:W-:Y:S01]  /*ae320*/  @P4 STG.E.U16 desc[UR66][R6.64], R11 ;  /* 0x0000000b06004986 */ /* 0x0003e2000c101542 */
[----:B------:R-:W-:-:S03]  /*ae330*/  ISETP.LT.AND P4, PT, R36, UR4, !P1 ;  /* 0x0000000424007c0c */ /* 0x000fc6000cf81270 */
[----:B------:R0:W-:Y:S01]  /*ae340*/  @P2 STG.E.U16 desc[UR66][R8.64], R24 ;  /* 0x0000001808002986 */ /* 0x0001e2000c101542 */
[----:B------:R-:W-:Y:S01]  /*ae350*/  ISETP.LT.AND P2, PT, R3, UR4, !P1 ;  /* 0x0000000403007c0c */ /* 0x000fe2000cf41270 */
[C---:B-1----:R-:W-:Y:S01]  /*ae360*/  VIADD R11, R10.reuse, UR5 ;  /* 0x000000050a0b7c36 */ /* 0x042fe20008000000 */
[----:B------:R-:W1:Y:S01]  /*ae370*/  LDCU UR5, c[0x0][0x3b8] ;  /* 0x00007700ff0577ac */ /* 0x000e620008000800 */
[----:B0-----:R-:W-:-:S04]  /*ae380*/  IMAD.WIDE R8, R10, 0x2, R38 ;  /* 0x000000020a087825 */ /* 0x001fc800078e0226 */
[----:B------:R-:W-:Y:S01]  /*ae390*/  VIADD R10, R57, 0xaa ;  /* 0x000000aa390a7836 */ /* 0x000fe20000000000 */
[----:B------:R0:W-:Y:S01]  /*ae3a0*/  @P0 STG.E.U16 desc[UR66][R8.64], R13 ;  /* 0x0000000d08000986 */ /* 0x0001e2000c101542 */
[C---:B------:R-:W-:Y:S01]  /*ae3b0*/  IMAD.WIDE R6, R11.reuse, 0x2, R44 ;  /* 0x000000020b067825 */ /* 0x040fe200078e022c */
[----:B------:R-:W-:Y:S02]  /*ae3c0*/  ISETP.LT.AND P1, PT, R0, UR4, !P1 ;  /* 0x0000000400007c0c */ /* 0x000fe4000cf21270 */
[----:B------:R-:W-:Y:S01]  /*ae3d0*/  ISETP.GE.AND P0, PT, R10, UR6, PT ;  /* 0x000000060a007c0c */ /* 0x000fe2000bf06270 */
[C---:B------:R-:W-:Y:S01]  /*ae3e0*/  IMAD.WIDE R4, R11.reuse, 0x2, R42 ;  /* 0x000000020b047825 */ /* 0x040fe200078e022a */
[----:B------:R2:W-:Y:S01]  /*ae3f0*/  @P3 STG.E.U16 desc[UR66][R6.64], R28 ;  /* 0x0000001c06003986 */ /* 0x0005e2000c101542 */
[----:B------:R-:W3:Y:S01]  /*ae400*/  LDCU UR6, c[0x0][0x3b8] ;  /* 0x00007700ff0677ac */ /* 0x000ee20008000800 */
[----:B------:R-:W-:Y:S02]  /*ae410*/  ISETP.LT.AND P3, PT, R50, UR4, !P0 ;  /* 0x0000000432007c0c */ /* 0x000fe4000c761270 */
[----:B------:R4:W-:Y:S01]  /*ae420*/  @P4 STG.E.U16 desc[UR66][R4.64], R12 ;  /* 0x0000000c04004986 */ /* 0x0009e2000c101542 */
[----:B0-----:R-:W-:Y:S01]  /*ae430*/  IMAD.WIDE R8, R11, 0x2, R40 ;  /* 0x000000020b087825 */ /* 0x001fe200078e0228 */
[----:B------:R-:W-:-:S02]  /*ae440*/  ISETP.LT.AND P4, PT, R36, UR4, !P0 ;  /* 0x0000000424007c0c */ /* 0x000fc4000c781270 */
[----:B------:R-:W-:Y:S01]  /*ae450*/  PRMT R13, R32, 0x7632, R13 ;  /* 0x00007632200d7816 */ /* 0x000fe2000000000d */
[----:B-1----:R-:W-:Y:S01]  /*ae460*/  VIADD R10, R11, UR5 ;  /* 0x000000050b0a7c36 */ /* 0x002fe20008000000 */
[----:B------:R0:W-:Y:S01]  /*ae470*/  @P2 STG.E.U16 desc[UR66][R8.64], R32 ;  /* 0x0000002008002986 */ /* 0x0001e2000c101542 */
[----:B------:R-:W-:Y:S01]  /*ae480*/  ISETP.LT.AND P2, PT, R3, UR4, !P0 ;  /* 0x0000000403007c0c */ /* 0x000fe2000c741270 */
[----:B------:R-:W1:Y:S01]  /*ae490*/  LDCU UR5, c[0x0][0x3b8] ;  /* 0x00007700ff0577ac */ /* 0x000e620008000800 */
[----:B--2---:R-:W-:Y:S01]  /*ae4a0*/  IMAD.WIDE R6, R10, 0x2, R44 ;  /* 0x000000020a067825 */ /* 0x004fe200078e022c */
[----:B------:R-:W-:Y:S02]  /*ae4b0*/  ISETP.LT.AND P0, PT, R0, UR4, !P0 ;  /* 0x0000000400007c0c */ /* 0x000fe4000c701270 */
[----:B----4-:R-:W-:Y:S01]  /*ae4c0*/  PRMT R12, R21, 0x7632, R12 ;  /* 0x00007632150c7816 */ /* 0x010fe2000000000c */
[----:B------:R-:W-:-:S04]  /*ae4d0*/  IMAD.WIDE R4, R10, 0x2, R42 ;  /* 0x000000020a047825 */ /* 0x000fc800078e022a */
[----:B0-----:R-:W-:-:S04]  /*ae4e0*/  IMAD.WIDE R8, R11, 0x2, R38 ;  /* 0x000000020b087825 */ /* 0x001fc800078e0226 */
[----:B------:R-:W-:Y:S01]  /*ae4f0*/  VIADD R11, R57, 0xab ;  /* 0x000000ab390b7836 */ /* 0x000fe20000000000 */
[----:B------:R0:W-:Y:S04]  /*ae500*/  @P1 STG.E.U16 desc[UR66][R8.64], R13 ;  /* 0x0000000d08001986 */ /* 0x0001e8000c101542 */
[----:B------:R-:W-:Y:S01]  /*ae510*/  ISETP.GE.AND P1, PT, R11, UR22, PT ;  /* 0x000000160b007c0c */ /* 0x000fe2000bf26270 */
[----:B------:R2:W-:Y:S01]  /*ae520*/  @P3 STG.E.U16 desc[UR66][R6.64], R21 ;  /* 0x0000001506003986 */ /* 0x0005e2000c101542 */
[----:B---3--:R-:W-:Y:S01]  /*ae530*/  VIADD R11, R10, UR6 ;  /* 0x000000060a0b7c36 */ /* 0x008fe20008000000 */
[----:B------:R-:W3:Y:S01]  /*ae540*/  LDCU UR6, c[0x0][0x3b8] ;  /* 0x00007700ff0677ac */ /* 0x000ee20008000800 */
[----:B------:R-:W-:Y:S01]  /*ae550*/  ISETP.LT.AND P3, PT, R50, UR4, !P1 ;  /* 0x0000000432007c0c */ /* 0x000fe2000cf61270 */
[----:B------:R4:W-:Y:S01]  /*ae560*/  @P4 STG.E.U16 desc[UR66][R4.64], R12 ;  /* 0x0000000c04004986 */ /* 0x0009e2000c101542 */
[----:B0-----:R-:W-:Y:S01]  /*ae570*/  IMAD.WIDE R8, R10, 0x2, R40 ;  /* 0x000000020a087825 */ /* 0x001fe200078e0228 */
[----:B------:R-:W-:Y:S01]  /*ae580*/  ISETP.LT.AND P4, PT, R36, UR4, !P1 ;  /* 0x0000000424007c0c */ /* 0x000fe2000cf81270 */
[----:B------:R-:W0:Y:S01]  /*ae590*/  LDCU UR22, c[0x0][0x3b8] ;  /* 0x00007700ff1677ac */ /* 0x000e220008000800 */
[----:B------:R-:W-:-:S02]  /*ae5a0*/  PRMT R13, R25, 0x7632, R13 ;  /* 0x00007632190d7816 */ /* 0x000fc4000000000d */
[----:B------:R1:W-:Y:S01]  /*ae5b0*/  @P2 STG.E.U16 desc[UR66][R8.64], R25 ;  /* 0x0000001908002986 */ /* 0x0003e2000c101542 */
[----:B------:R-:W-:Y:S01]  /*ae5c0*/  ISETP.LT.AND P2, PT, R3, UR4, !P1 ;  /* 0x0000000403007c0c */ /* 0x000fe2000cf41270 */
[----:B--2---:R-:W-:Y:S01]  /*ae5d0*/  IMAD.WIDE R6, R11, 0x2, R44 ;  /* 0x000000020b067825 */ /* 0x004fe200078e022c */
[----:B------:R-:W-:Y:S02]  /*ae5e0*/  ISETP.LT.AND P1, PT, R0, UR4, !P1 ;  /* 0x0000000400007c0c */ /* 0x000fe4000cf21270 */
[----:B----4-:R-:W-:Y:S01]  /*ae5f0*/  PRMT R12, R29, 0x7632, R12 ;  /* 0x000076321d0c7816 */ /* 0x010fe2000000000c */
[----:B------:R-:W-:-:S04]  /*ae600*/  IMAD.WIDE R4, R11, 0x2, R42 ;  /* 0x000000020b047825 */ /* 0x000fc800078e022a */
[----:B-1----:R-:W-:-:S04]  /*ae610*/  IMAD.WIDE R8, R10, 0x2, R38 ;  /* 0x000000020a087825 */ /* 0x002fc800078e0226 */
[----:B------:R-:W-:Y:S01]  /*ae620*/  VIADD R10, R57, 0xac ;  /* 0x000000ac390a7836 */ /* 0x000fe20000000000 */
[----:B------:R1:W-:Y:S04]  /*ae630*/  @P0 STG.E.U16 desc[UR66][R8.64], R13 ;  /* 0x0000000d08000986 */ /* 0x0003e8000c101542 */
[----:B------:R-:W-:Y:S01]  /*ae640*/  ISETP.GE.AND P0, PT, R10, UR20, PT ;  /* 0x000000140a007c0c */ /* 0x000fe2000bf06270 */
[----:B------:R2:W-:Y:S01]  /*ae650*/  @P3 STG.E.U16 desc[UR66][R6.64], R29 ;  /* 0x0000001d06003986 */ /* 0x0005e2000c101542 */
[C---:B------:R-:W-:Y:S01]  /*ae660*/  VIADD R10, R11.reuse, UR5 ;  /* 0x000000050b0a7c36 */ /* 0x040fe20008000000 */
[----:B------:R-:W4:Y:S01]  /*ae670*/  LDCU UR5, c[0x0][0x3b8] ;  /* 0x00007700ff0577ac */ /* 0x000f220008000800 */
[----:B------:R-:W-:Y:S01]  /*ae680*/  ISETP.LT.AND P3, PT, R50, UR4, !P0 ;  /* 0x0000000432007c0c */ /* 0x000fe2000c761270 */
[----:B------:R0:W-:Y:S01]  /*ae690*/  @P4 STG.E.U16 desc[UR66][R4.64], R12 ;  /* 0x0000000c04004986 */ /* 0x0001e2000c101542 */
[----:B-1----:R-:W-:Y:S01]  /*ae6a0*/  IMAD.WIDE R8, R11, 0x2, R40 ;  /* 0x000000020b087825 */ /* 0x002fe200078e0228 */
[----:B------:R-:W-:Y:S01]  /*ae6b0*/  ISETP.LT.AND P4, PT, R36, UR4, !P0 ;  /* 0x0000000424007c0c */ /* 0x000fe2000c781270 */
[----:B------:R-:W1:Y:S01]  /*ae6c0*/  LDCU UR20, c[0x0][0x3b8] ;  /* 0x00007700ff1477ac */ /* 0x000e620008000800 */
[----:B------:R-:W-:-:S02]  /*ae6d0*/  PRMT R13, R33, 0x7632, R13 ;  /* 0x00007632210d7816 */ /* 0x000fc4000000000d */
[----:B------:R3:W-:Y:S01]  /*ae6e0*/  @P2 STG.E.U16 desc[UR66][R8.64], R33 ;  /* 0x0000002108002986 */ /* 0x0007e2000c101542 */
[----:B------:R-:W-:Y:S01]  /*ae6f0*/  ISETP.LT.AND P2, PT, R3, UR4, !P0 ;  /* 0x0000000403007c0c */ /* 0x000fe2000c741270 */
[----:B--2---:R-:W-:Y:S01]  /*ae700*/  IMAD.WIDE R6, R10, 0x2, R44 ;  /* 0x000000020a067825 */ /* 0x004fe200078e022c */
[----:B------:R-:W-:Y:S02]  /*ae710*/  ISETP.LT.AND P0, PT, R0, UR4, !P0 ;  /* 0x0000000400007c0c */ /* 0x000fe4000c701270 */
[----:B0-----:R-:W-:Y:S01]  /*ae720*/  PRMT R12, R22, 0x7632, R12 ;  /* 0x00007632160c7816 */ /* 0x001fe2000000000c */
[----:B------:R-:W-:-:S04]  /*ae730*/  IMAD.WIDE R4, R10, 0x2, R42 ;  /* 0x000000020a047825 */ /* 0x000fc800078e022a */
[----:B---3--:R-:W-:-:S04]  /*ae740*/  IMAD.WIDE R8, R11, 0x2, R38 ;  /* 0x000000020b087825 */ /* 0x008fc800078e0226 */
[----:B------:R-:W-:Y:S01]  /*ae750*/  VIADD R11, R57, 0xad ;  /* 0x000000ad390b7836 */ /* 0x000fe20000000000 */
[----:B------:R0:W-:Y:S04]  /*ae760*/  @P1 STG.E.U16 desc[UR66][R8.64], R13 ;  /* 0x0000000d08001986 */ /* 0x0001e8000c101542 */
[----:B------:R-:W-:Y:S01]  /*ae770*/  ISETP.GE.AND P1, PT, R11, UR14, PT ;  /* 0x0000000e0b007c0c */ /* 0x000fe2000bf26270 */
[----:B------:R2:W-:Y:S01]  /*ae780*/  @P3 STG.E.U16 desc[UR66][R6.64], R22 ;  /* 0x0000001606003986 */ /* 0x0005e2000c101542 */
[----:B------:R-:W-:Y:S01]  /*ae790*/  VIADD R11, R10, UR6 ;  /* 0x000000060a0b7c36 */ /* 0x000fe20008000000 */
        /* <DEDUP_REMOVED lines=9> */
[C---:B--2---:R-:W-:Y:S01]  /*ae830*/  IMAD.WIDE R6, R11.reuse, 0x2, R44 ;  /* 0x000000020b067825 */ /* 0x044fe200078e022c */
[----:B------:R-:W-:Y:S02]  /*ae840*/  ISETP.LT.AND P1, PT, R0, UR4, !P1 ;  /* 0x0000000400007c0c */ /* 0x000fe4000cf21270 */
[----:B-1----:R-:W-:Y:S01]  /*ae850*/  PRMT R12, R30, 0x7632, R12 ;  /* 0x000076321e0c7816 */ /* 0x002fe2000000000c */
[----:B------:R-:W-:-:S04]  /*ae860*/  IMAD.WIDE R4, R11, 0x2, R42 ;  /* 0x000000020b047825 */ /* 0x000fc800078e022a */
[----:B---3--:R-:W-:-:S04]  /*ae870*/  IMAD.WIDE R8, R10, 0x2, R38 ;  /* 0x000000020a087825 */ /* 0x008fc800078e0226 */
[----:B------:R-:W-:Y:S01]  /*ae880*/  VIADD R10, R57, 0xae ;  /* 0x000000ae390a7836 */ /* 0x000fe20000000000 */
[----:B------:R1:W-:Y:S04]  /*ae890*/  @P0 STG.E.U16 desc[UR66][R8.64], R13 ;  /* 0x0000000d08000986 */ /* 0x0003e8000c101542 */
[----:B------:R-:W-:Y:S01]  /*ae8a0*/  ISETP.GE.AND P0, PT, R10, UR12, PT ;  /* 0x0000000c0a007c0c */ /* 0x000fe2000bf06270 */
[----:B------:R2:W-:Y:S01]  /*ae8b0*/  @P3 STG.E.U16 desc[UR66][R6.64], R30 ;  /* 0x0000001e06003986 */ /* 0x0005e2000c101542 */
[----:B----4-:R-:W-:Y:S01]  /*ae8c0*/  VIADD R10, R11, UR5 ;  /* 0x000000050b0a7c36 */ /* 0x010fe20008000000 */
[----:B------:R-:W3:Y:S01]  /*ae8d0*/  LDCU UR12, c[0x0][0x3b8] ;  /* 0x00007700ff0c77ac */ /* 0x000ee20008000800 */
[----:B------:R-:W-:Y:S01]  /*ae8e0*/  ISETP.LT.AND P3, PT, R50, UR4, !P0 ;  /* 0x0000000432007c0c */ /* 0x000fe2000c761270 */
[----:B------:R4:W-:Y:S01]  /*ae8f0*/  @P4 STG.E.U16 desc[UR66][R4.64], R12 ;  /* 0x0000000c04004986 */ /* 0x0009e2000c101542 */
[----:B------:R-:W-:-:S02]  /*ae900*/  ISETP.LT.AND P4, PT, R36, UR4, !P0 ;  /* 0x0000000424007c0c */ /* 0x000fc4000c781270 */
[----:B------:R-:W-:Y:S01]  /*ae910*/  R2UR.FILL UR7, R61 ;  /* 0x000000003d0772ca */ /* 0x000fe200004e0000 */
[----:B-1----:R-:W-:Y:S01]  /*ae920*/  IMAD.WIDE R8, R11, 0x2, R40 ;  /* 0x000000020b087825 */ /* 0x002fe200078e0228 */
[----:B------:R-:W-:Y:S01]  /*ae930*/  LOP3.LUT R2, R2, 0xffffff7f, RZ, 0xc0, !PT ;  /* 0xffffff7f02027812 */ /* 0x000fe200078ec0ff */
[----:B------:R-:W1:Y:S02]  /*ae940*/  LDCU UR5, c[0x0][0x39c] ;  /* 0x00007380ff0577ac */ /* 0x000e640008000800 */
[----:B--2---:R-:W-:Y:S01]  /*ae950*/  VIADD R6, R57, 0xaf ;  /* 0x000000af39067836 */ /* 0x004fe20000000000 */
[----:B----4-:R-:W-:Y:S01]  /*ae960*/  PRMT R12, R34, 0x7632, R12 ;  /* 0x00007632220c7816 */ /* 0x010fe2000000000c */
[----:B------:R-:W-:Y:S01]  /*ae970*/  IMAD.WIDE R4, R11, 0x2, R38 ;  /* 0x000000020b047825 */ /* 0x000fe200078e0226 */
[----:B------:R2:W-:Y:S02]  /*ae980*/  @P2 STG.E.U16 desc[UR66][R8.64], R34 ;  /* 0x0000002208002986 */ /* 0x0005e4000c101542 */
[----:B------:R-:W-:Y:S01]  /*ae990*/  ISETP.GE.AND P2, PT, R6, UR10, PT ;  /* 0x0000000a06007c0c */ /* 0x000fe2000bf46270 */
[----:B------:R-:W4:Y:S01]  /*ae9a0*/  LDCU UR10, c[0x0][0x3b8] ;  /* 0x00007700ff0a77ac */ /* 0x000f220008000800 */
[----:B------:R0:W-:Y:S01]  /*ae9b0*/  @P1 STG.E.U16 desc[UR66][R4.64], R12 ;  /* 0x0000000c04001986 */ /* 0x0001e2000c101542 */
[----:B------:R-:W-:Y:S01]  /*ae9c0*/  ISETP.LT.AND P1, PT, R3, UR4, !P0 ;  /* 0x0000000403007c0c */ /* 0x000fe2000c721270 */
[----:B------:R-:W-:Y:S01]  /*ae9d0*/  IMAD.WIDE R6, R10, 0x2, R44 ;  /* 0x000000020a067825 */ /* 0x000fe200078e022c */
[----:B------:R-:W-:-:S02]  /*ae9e0*/  ISETP.LT.AND P0, PT, R0, UR4, !P0 ;  /* 0x0000000400007c0c */ /* 0x000fc4000c701270 */
[----:B------:R-:W-:Y:S01]  /*ae9f0*/  PRMT R11, R23, 0x7632, R11 ;  /* 0x00007632170b7816 */ /* 0x000fe2000000000b */
[----:B--2---:R-:W-:Y:S01]  /*aea00*/  IMAD.WIDE R8, R10, 0x2, R42 ;  /* 0x000000020a087825 */ /* 0x004fe200078e022a */
[----:B------:R2:W-:Y:S01]  /*aea10*/  @P3 STG.E.U16 desc[UR66][R6.64], R23 ;  /* 0x0000001706003986 */ /* 0x0005e2000c101542 */
[----:B------:R-:W-:-:S03]  /*aea20*/  ISETP.LT.AND P3, PT, R36, UR4, !P2 ;  /* 0x0000000424007c0c */ /* 0x000fc6000d761270 */
[----:B------:R1:W-:Y:S01]  /*aea30*/  @P4 STG.E.U16 desc[UR66][R8.64], R11 ;  /* 0x0000000b08004986 */ /* 0x0003e2000c101542 */
[----:B------:R-:W-:Y:S01]  /*aea40*/  ISETP.LT.AND P4, PT, R50, UR4, !P2 ;  /* 0x0000000432007c0c */ /* 0x000fe2000d781270 */
[----:B0-----:R-:W-:-:S04]  /*aea50*/  IMAD.WIDE R4, R10, 0x2, R38 ;  /* 0x000000020a047825 */ /* 0x001fc800078e0226 */
[----:B--2---:R-:W-:Y:S01]  /*aea60*/  IMAD.WIDE R6, R10, 0x2, R40 ;  /* 0x000000020a067825 */ /* 0x004fe200078e0228 */
[----:B-1----:R-:W-:-:S03]  /*aea70*/  PRMT R9, R27, 0x7632, R9 ;  /* 0x000076321b097816 */ /* 0x002fc60000000009 */
[----:B------:R-:W-:Y:S01]  /*aea80*/  VIADD R8, R10, UR6 ;  /* 0x000000060a087c36 */ /* 0x000fe20008000000 */
[----:B------:R0:W-:Y:S01]  /*aea90*/  @P1 STG.E.U16 desc[UR66][R6.64], R27 ;  /* 0x0000001b06001986 */ /* 0x0001e2000c101542 */
[----:B------:R-:W-:Y:S01]  /*aeaa0*/  VIADD R11, R57, 0xb0 ;  /* 0x000000b0390b7836 */ /* 0x000fe20000000000 */
[----:B------:R-:W1:Y:S02]  /*aeab0*/  LDCU UR6, c[0x0][0x3b8] ;  /* 0x00007700ff0677ac */ /* 0x000e640008000800 */
[----:B------:R2:W-:Y:S01]  /*aeac0*/  @P0 STG.E.U16 desc[UR66][R4.64], R9 ;  /* 0x0000000904000986 */ /* 0x0005e2000c101542 */
[----:B------:R-:W-:Y:S02]  /*aead0*/  ISETP.LT.AND P0, PT, R3, UR4, !P2 ;  /* 0x0000000403007c0c */ /* 0x000fe4000d701270 */
[----:B------:R-:W-:Y:S02]  /*aeae0*/  ISETP.LT.AND P2, PT, R0, UR4, !P2 ;  /* 0x0000000400007c0c */ /* 0x000fe4000d741270 */
[----:B------:R-:W-:Y:S01]  /*aeaf0*/  ISETP.GE.AND P1, PT, R11, UR8, PT ;  /* 0x000000080b007c0c */ /* 0x000fe2000bf26270 */
[C---:B0-----:R-:W-:Y:S01]  /*aeb00*/  IMAD.WIDE R6, R8.reuse, 0x2, R44 ;  /* 0x0000000208067825 */ /* 0x041fe200078e022c */
[----:B------:R-:W-:Y:S01]  /*aeb10*/  PRMT R12, R35, 0x7632, R12 ;  /* 0x00007632230c7816 */ /* 0x000fe2000000000c */
[----:B------:R-:W0:Y:S02]  /*aeb20*/  LDCU UR8, c[0x0][0x3b8] ;  /* 0x00007700ff0877ac */ /* 0x000e240008000800 */
[----:B--2---:R-:W-:Y:S01]  /*aeb30*/  IMAD.WIDE R4, R8, 0x2, R42 ;  /* 0x0000000208047825 */ /* 0x004fe200078e022a */
[----:B------:R-:W-:Y:S01]  /*aeb40*/  PRMT R9, R31, 0x7632, R9 ;  /* 0x000076321f097816 */ /* 0x000fe20000000009 */
[----:B------:R2:W-:Y:S01]  /*aeb50*/  @P4 STG.E.U16 desc[UR66][R6.64], R31 ;  /* 0x0000001f06004986 */ /* 0x0005e2000c101542 */
[----:B------:R-:W-:-:S03]  /*aeb60*/  ISETP.LT.AND P4, PT, R50, UR4, !P1 ;  /* 0x0000000432007c0c */ /* 0x000fc6000cf81270 */
[----:B------:R0:W-:Y:S01]  /*aeb70*/  @P3 STG.E.U16 desc[UR66][R4.64], R9 ;  /* 0x0000000904003986 */ /* 0x0001e2000c101542 */
[----:B------:R-:W-:Y:S01]  /*aeb80*/  ISETP.LT.AND P3, PT, R36, UR4, !P1 ;  /* 0x0000000424007c0c */ /* 0x000fe2000cf61270 */
[C---:B------:R-:W-:Y:S01]  /*aeb90*/  VIADD R10, R8.reuse, UR14 ;  /* 0x0000000e080a7c36 */ /* 0x040fe20008000000 */
[----:B------:R-:W1:Y:S01]  /*aeba0*/  LDCU UR14, c[0x0][0x3b8] ;  /* 0x00007700ff0e77ac */ /* 0x000e620008000800 */
[----:B--2---:R-:W-:-:S04]  /*aebb0*/  IMAD.WIDE R6, R8, 0x2, R38 ;  /* 0x0000000208067825 */ /* 0x004fc800078e0226 */
[----:B0-----:R-:W-:-:S05]  /*aebc0*/  IMAD.WIDE R4, R8, 0x2, R40 ;  /* 0x0000000208047825 */ /* 0x001fca00078e0228 */
[----:B------:R0:W-:Y:S01]  /*aebd0*/  @P0 STG.E.U16 desc[UR66][R4.64], R35 ;  /* 0x0000002304000986 */ /* 0x0001e2000c101542 */
[----:B------:R-:W-:-:S03]  /*aebe0*/  IMAD.WIDE R8, R10, 0x2, R44 ;  /* 0x000000020a087825 */ /* 0x000fc600078e022c */
[----:B------:R2:W-:Y:S01]  /*aebf0*/  @P2 STG.E.U16 desc[UR66][R6.64], R12 ;  /* 0x0000000c06002986 */ /* 0x0005e2000c101542 */
[----:B------:R-:W-:Y:S01]  /*aec00*/  ISETP.LT.AND P2, PT, R3, UR4, !P1 ;  /* 0x0000000403007c0c */ /* 0x000fe2000cf41270 */
[----:B------:R-:W-:Y:S01]  /*aec10*/  VIADD R11, R57, 0xb1 ;  /* 0x000000b1390b7836 */ /* 0x000fe20000000000 */
[----:B------:R-:W-:Y:S01]  /*aec20*/  ISETP.LT.AND P1, PT, R0, UR4, !P1 ;  /* 0x0000000400007c0c */ /* 0x000fe2000cf21270 */
[----:B------:R-:W-:Y:S01]  /*aec30*/  @P4 STG.E.U16 desc[UR66][R8.64], R53 ;  /* 0x0000003508004986 */ /* 0x000fe2000c101542 */
[----:B0-----:R-:W-:Y:S01]  /*aec40*/  IMAD.WIDE R4, R10, 0x2, R42 ;  /* 0x000000020a047825 */ /* 0x001fe200078e022a */
[----:B--2---:R-:W-:-:S03]  /*aec50*/  PRMT R6, R53, 0x7632, R6 ;  /* 0x0000763235067816 */ /* 0x004fc60000000006 */
[----:B------:R-:W-:Y:S01]  /*aec60*/  VIADD R7, R57, 0xbc ;  /* 0x000000bc39077836 */ /* 0x000fe20000000000 */
[----:B------:R-:W-:Y:S01]  /*aec70*/  ISETP.GE.AND P0, PT, R11, UR16, PT ;  /* 0x000000100b007c0c */ /* 0x000fe2000bf06270 */
[C---:B-1----:R-:W-:Y:S01]  /*aec80*/  VIADD R11, R10.reuse, UR6 ;  /* 0x000000060a0b7c36 */ /* 0x042fe20008000000 */
[----:B------:R-:W0:Y:S01]  /*aec90*/  LDCU UR16, c[0x0][0x3b8] ;  /* 0x00007700ff1077ac */ /* 0x000e220008000800 */
[----:B------:R1:W-:Y:S01]  /*aeca0*/  @P3 STG.E.U16 desc[UR66][R4.64], R6 ;  /* 0x0000000604003986 */ /* 0x0003e2000c101542 */
[----:B------:R-:W-:Y:S01]  /*aecb0*/  ISETP.GE.AND P4, PT, R7, UR18, PT ;  /* 0x0000001207007c0c */ /* 0x000fe2000bf86270 */
[----:B------:R-:W2:Y:S01]  /*aecc0*/  LDCU UR6, c[0x0][0x3b8] ;  /* 0x00007700ff0677ac */ /* 0x000ea20008000800 */
[----:B-1----:R-:W-:Y:S01]  /*aecd0*/  IMAD.WIDE R4, R10, 0x2, R40 ;  /* 0x000000020a047825 */ /* 0x002fe200078e0228 */
[----:B------:R-:W-:Y:S01]  /*aece0*/  ISETP.LT.AND P3, PT, R50, UR4, !P0 ;  /* 0x0000000432007c0c */ /* 0x000fe2000c761270 */
[----:B------:R-:W1:Y:S02]  /*aecf0*/  LDCU UR18, c[0x0][0x3b8] ;  /* 0x00007700ff1277ac */ /* 0x000e640008000800 */
[----:B------:R-:W-:Y:S01]  /*aed00*/  IMAD.WIDE R6, R10, 0x2, R38 ;  /* 0x000000020a067825 */ /* 0x000fe200078e0226 */
[----:B------:R-:W-:Y:S01]  /*aed10*/  PRMT R10, R51, 0x7632, R10 ;  /* 0x00007632330a7816 */ /* 0x000fe2000000000a */
[----:B------:R-:W-:Y:S01]  /*aed20*/  @P2 STG.E.U16 desc[UR66][R4.64], R51 ;  /* 0x0000003304002986 */ /* 0x000fe2000c101542 */
[----:B------:R-:W-:-:S03]  /*aed30*/  ISETP.LT.AND P2, PT, R36, UR4, !P0 ;  /* 0x0000000424007c0c */ /* 0x000fc6000c741270 */
[----:B------:R0:W-:Y:S01]  /*aed40*/  @P1 STG.E.U16 desc[UR66][R6.64], R10 ;  /* 0x0000000a06001986 */ /* 0x0001e2000c101542 */
[----:B------:R-:W-:-:S03]  /*aed50*/  ISETP.LT.AND P1, PT, R3, UR4, !P0 ;  /* 0x0000000403007c0c */ /* 0x000fc6000c721270 */
[----:B------:R-:W2:Y:S04]  /*aed60*/  LDL.LU R36, [R1+0x32d4] ;  /* 0x0032d40001247983 */ /* 0x000ea80000300800 */
[----:B------:R-:W2:Y:S01]  /*aed70*/  LDL.LU R3, [R1+0x32d0] ;  /* 0x0032d00001037983 */ /* 0x000ea20000300800 */
[C---:B---3--:R-:W-:Y:S02]  /*aed80*/  VIADD R47, R11.reuse, UR12 ;  /* 0x0000000c0b2f7c36 */ /* 0x048fe40008000000 */
[----:B------:R-:W-:Y:S01]  /*aed90*/  IMAD.WIDE R8, R11, 0x2, R44 ;  /* 0x000000020b087825 */ /* 0x000fe200078e022c */
[----:B0-----:R-:W-:Y:S01]  /*aeda0*/  IADD3 R7, PT, PT, R57, 0xbd, RZ ;  /* 0x000000bd39077810 */ /* 0x001fe20007ffe0ff */
[----:B------:R-:W0:Y:S02]  /*aedb0*/  LDCU UR12, c[0x0][0x3b8] ;  /* 0x00007700ff0c77ac */ /* 0x000e240008000800 */
[----:B----4-:R-:W-:Y:S01]  /*aedc0*/  VIADD R35, R47, UR10 ;  /* 0x0000000a2f237c36 */ /* 0x010fe20008000000 */
[----:B------:R-:W-:Y:S01]  /*aedd0*/  PRMT R6, R54, 0x7632, R6 ;  /* 0x0000763236067816 */ /* 0x000fe20000000006 */
[----:B------:R-:W-:Y:S01]  /*aede0*/  IMAD.WIDE R4, R11, 0x2, R42 ;  /* 0x000000020b047825 */ /* 0x000fe200078e022a */
[----:B------:R3:W-:Y:S01]  /*aedf0*/  @P3 STG.E.U16 desc[UR66][R8.64], R54 ;  /* 0x0000003608003986 */ /* 0x0007e2000c101542 */
[----:B------:R-:W-:Y:S01]  /*aee00*/  ISETP.LT.AND P0, PT, R0, UR4, !P0 ;  /* 0x0000000400007c0c */ /* 0x000fe2000c701270 */
[----:B------:R-:W4:Y:S01]  /*aee10*/  LDCU UR10, c[0x0][0x3b8] ;  /* 0x00007700ff0a77ac */ /* 0x000f220008000800 */
[----:B------:R-:W-:Y:S01]  /*aee20*/  VIADD R32, R35, UR8 ;  /* 0x0000000823207c36 */ /* 0x000fe20008000000 */
[----:B------:R-:W-:Y:S01]  /*aee30*/  ISETP.GE.AND P3, PT, R7, UR24, PT ;  /* 0x0000001807007c0c */ /* 0x000fe2000bf66270 */
[----:B------:R0:W-:Y:S01]  /*aee40*/  @P2 STG.E.U16 desc[UR66][R4.64], R6 ;  /* 0x0000000604002986 */ /* 0x0001e2000c101542 */
[----:B------:R-:W2:Y:S01]  /*aee50*/  LDCU UR8, c[0x0][0x3b8] ;  /* 0x00007700ff0877ac */ /* 0x000ea20008000800 */
[----:B------:R-:W-:-:S02]  /*aee60*/  VIADD R31, R32, UR16 ;  /* 0x00000010201f7c36 */ /* 0x000fc40008000000 */
[----:B------:R-:W-:Y:S01]  /*aee70*/  VIADD R7, R57, 0xbe ;  /* 0x000000be39077836 */ /* 0x000fe20000000000 */
[----:B------:R-:W2:Y:S01]  /*aee80*/  LDCU UR24, c[0x0][0x3b8] ;  /* 0x00007700ff1877ac */ /* 0x000ea20008000800 */
[----:B------:R-:W-:Y:S02]  /*aee90*/  VIADD R30, R31, UR14 ;  /* 0x0000000e1f1e7c36 */ /* 0x000fe40008000000 */
[----:B---3--:R-:W-:Y:S01]  /*aeea0*/  VIADD R9, R57, 0xbf ;  /* 0x000000bf39097836 */ /* 0x008fe20000000000 */
[----:B------:R-:W-:Y:S01]  /*aeeb0*/  ISETP.GE.AND P2, PT, R7, UR26, PT ;  /* 0x0000001a07007c0c */ /* 0x000fe2000bf46270 */
[----:B-1----:R-:W-:Y:S01]  /*aeec0*/  VIADD R29, R30, UR18 ;  /* 0x000000121e1d7c36 */ /* 0x002fe20008000000 */
[----:B------:R-:W1:Y:S01]  /*aeed0*/  LDCU UR26, c[0x0][0x3b8] ;  /* 0x00007700ff1a77ac */ /* 0x000e620008000800 */
[C---:B0-----:R-:W-:Y:S01]  /*aeee0*/  IMAD.WIDE R4, R11.reuse, 0x2, R40 ;  /* 0x000000020b047825 */ /* 0x041fe200078e0228 */
[----:B------:R-:W0:Y:S03]  /*aeef0*/  LDCU UR16, c[0x0][0x3b8] ;  /* 0x00007700ff1077ac */ /* 0x000e260008000800 */
[----:B------:R-:W-:Y:S01]  /*aef00*/  IMAD.WIDE R6, R11, 0x2, R38 ;  /* 0x000000020b067825 */ /* 0x000fe200078e0226 */
[----:B------:R-:W-:Y:S01]  /*aef10*/  STL [R1+0x3214], R42 ;  /* 0x0032142a01007387 */ /* 0x000fe20000100800 */
[----:B------:R-:W3:Y:S02]  /*aef20*/  LDCU UR14, c[0x0][0x3b8] ;  /* 0x00007700ff0e77ac */ /* 0x000ee40008000800 */
[----:B------:R-:W-:Y:S01]  /*aef30*/  VIADD R28, R29, UR22 ;  /* 0x000000161d1c7c36 */ /* 0x000fe20008000000 */
[----:B------:R-:W-:Y:S01]  /*aef40*/  STL [R1+0x3210], R43 ;  /* 0x0032102b01007387 */ /* 0x000fe20000100800 */
[----:B------:R-:W0:Y:S02]  /*aef50*/  LDCU UR18, c[0x0][0x3b8] ;  /* 0x00007700ff1277ac */ /* 0x000e240008000800 */
[----:B------:R-:W-:Y:S01]  /*aef60*/  VIADD R25, R28, UR20 ;  /* 0x000000141c197c36 */ /* 0x000fe20008000000 */
[----:B------:R-:W-:Y:S01]  /*aef70*/  STL [R1+0x321c], R40 ;  /* 0x00321c2801007387 */ /* 0x000fe20000100800 */
[----:B------:R-:W0:Y:S02]  /*aef80*/  LDCU UR22, c[0x0][0x3b8] ;  /* 0x00007700ff1677ac */ /* 0x000e240008000800 */
[----:B--2---:R-:W-:Y:S01]  /*aef90*/  VIADD R33, R25, UR6 ;  /* 0x0000000619217c36 */ /* 0x004fe20008000000 */
[----:B------:R-:W-:Y:S01]  /*aefa0*/  STL [R1+0x3218], R41 ;  /* 0x0032182901007387 */ /* 0x000fe20000100800 */
[----:B------:R-:W2:Y:S02]  /*aefb0*/  LDCU UR20, c[0x0][0x3b8] ;  /* 0x00007700ff1477ac */ /* 0x000ea40008000800 */
[----:B------:R-:W-:Y:S01]  /*aefc0*/  VIADD R34, R33, UR24 ;  /* 0x0000001821227c36 */ /* 0x000fe20008000000 */
[----:B------:R-:W-:Y:S01]  /*aefd0*/  STL [R1+0x3224], R38 ;  /* 0x0032242601007387 */ /* 0x000fe20000100800 */
[----:B------:R-:W0:Y:S02]  /*aefe0*/  LDCU UR6, c[0x0][0x3b8] ;  /* 0x00007700ff0677ac */ /* 0x000e240008000800 */
[----:B-1----:R-:W-:Y:S01]  /*aeff0*/  VIADD R24, R34, UR26 ;  /* 0x0000001a22187c36 */ /* 0x002fe20008000000 */
[----:B------:R-:W-:Y:S01]  /*af000*/  STL [R1+0x3220], R39 ;  /* 0x0032202701007387 */ /* 0x000fe20000100800 */
[----:B------:R-:W1:Y:S03]  /*af010*/  LDCU UR24, c[0x0][0x3b8] ;  /* 0x00007700ff1877ac */ /* 0x000e660008000800 */
[----:B------:R-:W-:Y:S01]  /*af020*/  STL [R1+0x3228], R35 ;  /* 0x0032282301007387 */ /* 0x000fe20000100800 */
[----:B------:R-:W0:Y:S03]  /*af030*/  LDCU UR26, c[0x0][0x3b8] ;  /* 0x00007700ff1a77ac */ /* 0x000e260008000800 */
        /* <DEDUP_REMOVED lines=9> */
[----:B------:R-:W-:-:S03]  /*af0d0*/  PRMT R8, R3, 0x7632, R8 ;  /* 0x0000763203087816 */ /* 0x000fc60000000008 */
[----:B------:R0:W-:Y:S01]  /*af0e0*/  @P1 STG.E.U16 desc[UR66][R4.64], R3 ;  /* 0x0000000304001986 */ /* 0x0001e2000c101542 */
[----:B------:R-:W-:Y:S01]  /*af0f0*/  ISETP.GE.AND P1, PT, R9, UR28, PT ;  /* 0x0000001c09007c0c */ /* 0x000fe2000bf26270 */
[----:B------:R-:W1:Y:S02]  /*af100*/  LDCU UR28, c[0x0][0x3b8] ;  /* 0x00007700ff1c77ac */ /* 0x000e640008000800 */
[----:B------:R-:W-:Y:S01]  /*af110*/  @P0 STG.E.U16 desc[UR66][R6.64], R8 ;  /* 0x0000000806000986 */ /* 0x000fe2000c101542 */
[----:B0-----:R-:W-:-:S05]  /*af120*/  VIADD R4, R57, 0xc0 ;  /* 0x000000c039047836 */ /* 0x001fca0000000000 */
[----:B------:R-:W-:Y:S01]  /*af130*/  ISETP.GE.AND P0, PT, R4, UR30, PT ;  /* 0x0000001e04007c0c */ /* 0x000fe2000bf06270 */
[----:B------:R-:W0:Y:S01]  /*af140*/  LDCU UR30, c[0x0][0x3b8] ;  /* 0x00007700ff1e77ac */ /* 0x000e220008000800 */
[----:B-1----:R-:W-:Y:S01]  /*af150*/  VIADD R23, R24, UR28 ;  /* 0x0000001c18177c36 */ /* 0x002fe20008000000 */
[----:B------:R-:W1:Y:S03]  /*af160*/  LDCU UR28, c[0x0][0x3b8] ;  /* 0x00007700ff1c77ac */ /* 0x000e660008000800 */
[----:B0-----:R-:W-:Y:S01]  /*af170*/  VIADD R22, R23, UR30 ;  /* 0x0000001e17167c36 */ /* 0x001fe20008000000 */
[----:B------:R-:W-:Y:S01]  /*af180*/  STL [R1+0x3250], R23 ;  /* 0x0032501701007387 */ /* 0x000fe20000100800 */
[----:B------:R-:W0:Y:S02]  /*af190*/  LDCU UR30, c[0x0][0x3b8] ;  /* 0x00007700ff1e77ac */ /* 0x000e240008000800 */
[----:B------:R-:W-:Y:S01]  /*af1a0*/  VIADD R21, R22, UR12 ;  /* 0x0000000c16157c36 */ /* 0x000fe20008000000 */
[----:B------:R-:W-:Y:S01]  /*af1b0*/  STL [R1+0x3254], R22 ;  /* 0x0032541601007387 */ /* 0x000fe20000100800 */
[----:B------:R-:W0:Y:S02]  /*af1c0*/  LDCU UR12, c[0x0][0x3b8] ;  /* 0x00007700ff0c77ac */ /* 0x000e240008000800 */
[----:B----4-:R-:W-:Y:S01]  /*af1d0*/  VIADD R37, R21, UR10 ;  /* 0x0000000a15257c36 */ /* 0x010fe20008000000 */
[----:B------:R-:W-:Y:S01]  /*af1e0*/  STL [R1+0x3258], R21 ;  /* 0x0032581501007387 */ /* 0x000fe20000100800 */
[----:B------:R-:W4:Y:S02]  /*af1f0*/  LDCU UR10, c[0x0][0x3b8] ;  /* 0x00007700ff0a77ac */ /* 0x000f240008000800 */
[----:B------:R-:W-:Y:S01]  /*af200*/  VIADD R46, R37, UR8 ;  /* 0x00000008252e7c36 */ /* 0x000fe20008000000 */
[----:B------:R-:W-:Y:S01]  /*af210*/  STL [R1+0x325c], R37 ;  /* 0x00325c2501007387 */ /* 0x000fe20000100800 */
[----:B------:R-:W0:Y:S02]  /*af220*/  LDCU UR8, c[0x0][0x3b8] ;  /* 0x00007700ff0877ac */ /* 0x000e240008000800 */
[----:B------:R-:W-:Y:S01]  /*af230*/  VIADD R61, R46, UR16 ;  /* 0x000000102e3d7c36 */ /* 0x000fe20008000000 */
[----:B------:R-:W-:Y:S01]  /*af240*/  STL [R1+0x3260], R46 ;  /* 0x0032602e01007387 */ /* 0x000fe20000100800 */
[----:B------:R-:W0:Y:S02]  /*af250*/  LDCU UR16, c[0x0][0x3b8] ;  /* 0x00007700ff1077ac */ /* 0x000e240008000800 */
[----:B---3--:R-:W-:Y:S01]  /*af260*/  VIADD R0, R61, UR14 ;  /* 0x0000000e3d007c36 */ /* 0x008fe20008000000 */
[----:B------:R-:W-:Y:S01]  /*af270*/  STL [R1+0x3264], R61 ;  /* 0x0032643d01007387 */ /* 0x000fe20000100800 */
[----:B------:R-:W3:Y:S03]  /*af280*/  LDCU UR14, c[0x0][0x3b8] ;  /* 0x00007700ff0e77ac */ /* 0x000ee60008000800 */
[----:B------:R1:W-:Y:S02]  /*af290*/  STL [R1+0xc], R0 ;  /* 0x00000c0001007387 */ /* 0x0003e40000100800 */
[----:B-1----:R-:W-:Y:S01]  /*af2a0*/  VIADD R0, R0, UR18 ;  /* 0x0000001200007c36 */ /* 0x002fe20008000000 */
[----:B------:R-:W1:Y:S04]  /*af2b0*/  LDCU UR18, c[0x0][0x3b8] ;  /* 0x00007700ff1277ac */ /* 0x000e680008000800 */
[----:B------:R0:W-:Y:S02]  /*af2c0*/  STL [R1+0x1c], R0 ;  /* 0x00001c0001007387 */ /* 0x0001e40000100800 */
[----:B0-----:R-:W-:Y:S01]  /*af2d0*/  IADD3 R0, PT, PT, R0, UR22, RZ ;  /* 0x0000001600007c10 */ /* 0x001fe2000fffe0ff */
[----:B------:R-:W0:Y:S04]  /*af2e0*/  LDCU UR22, c[0x0][0x3b8] ;  /* 0x00007700ff1677ac */ /* 0x000e280008000800 */
[----:B------:R2:W-:Y:S02]  /*af2f0*/  STL [R1+0x2c], R0 ;  /* 0x00002c0001007387 */ /* 0x0005e40000100800 */
[----:B--2---:R-:W-:Y:S01]  /*af300*/  VIADD R0, R0, UR20 ;  /* 0x0000001400007c36 */ /* 0x004fe20008000000 */
[----:B------:R-:W2:Y:S04]  /*af310*/  LDCU UR20, c[0x0][0x3b8] ;  /* 0x00007700ff1477ac */ /* 0x000ea80008000800 */
[----:B------:R0:W-:Y:S02]  /*af320*/  STL [R1+0x3c], R0 ;  /* 0x00003c0001007387 */ /* 0x0001e40000100800 */
[----:B0-----:R-:W-:Y:S01]  /*af330*/  VIADD R0, R0, UR6 ;  /* 0x0000000600007c36 */ /* 0x001fe20008000000 */
[----:B------:R-:W0:Y:S04]  /*af340*/  LDCU UR6, c[0x0][0x3b8] ;  /* 0x00007700ff0677ac */ /* 0x000e280008000800 */
[----:B------:R1:W-:Y:S02]  /*af350*/  STL [R1+0x50], R0 ;  /* 0x0000500001007387 */ /* 0x0003e40000100800 */
[----:B-1----:R-:W-:Y:S01]  /*af360*/  VIADD R0, R0, UR24 ;  /* 0x0000001800007c36 */ /* 0x002fe20008000000 */
[----:B------:R-:W1:Y:S04]  /*af370*/  LDCU UR24, c[0x0][0x3b8] ;  /* 0x00007700ff1877ac */ /* 0x000e680008000800 */
        /* <DEDUP_REMOVED lines=13> */
[----:B----4-:R-:W-:Y:S01]  /*af450*/  VIADD R0, R0, UR10 ;  /* 0x0000000a00007c36 */ /* 0x010fe20008000000 */
[----:B------:R-:W4:Y:S04]  /*af460*/  LDCU UR10, c[0x0][0x3b8] ;  /* 0x00007700ff0a77ac */ /* 0x000f280008000800 */
[----:B------:R0:W-:Y:S02]  /*af470*/  STL [R1+0xb8], R0 ;  /* 0x0000b80001007387 */ /* 0x0001e40000100800 */
[----:B0-----:R-:W-:Y:S01]  /*af480*/  VIADD R0, R0, UR8 ;  /* 0x0000000800007c36 */ /* 0x001fe20008000000 */
[----:B------:R-:W0:Y:S04]  /*af490*/  LDCU UR8, c[0x0][0x3b8] ;  /* 0x00007700ff0877ac */ /* 0x000e280008000800 */
[----:B------:R1:W-:Y:S02]  /*af4a0*/  STL [R1+0xd0], R0 ;  /* 0x0000d00001007387 */ /* 0x0003e40000100800 */
[----:B-1----:R-:W-:Y:S01]  /*af4b0*/  VIADD R0, R0, UR16 ;  /* 0x0000001000007c36 */ /* 0x002fe20008000000 */
[----:B------:R-:W1:Y:S04]  /*af4c0*/  LDCU UR16, c[0x0][0x3b8] ;  /* 0x00007700ff1077ac */ /* 0x000e680008000800 */
[----:B------:R3:W-:Y:S02]  /*af4d0*/  STL [R1+0xe0], R0 ;  /* 0x0000e00001007387 */ /* 0x0007e40000100800 */
[----:B---3--:R-:W-:Y:S01]  /*af4e0*/  VIADD R0, R0, UR14 ;  /* 0x0000000e00007c36 */ /* 0x008fe20008000000 */
[----:B------:R-:W3:Y:S04]  /*af4f0*/  LDCU UR14, c[0x0][0x3b8] ;  /* 0x00007700ff0e77ac */ /* 0x000ee80008000800 */
[----:B------:R0:W-:Y:S02]  /*af500*/  STL [R1+0xf8], R0 ;  /* 0x0000f80001007387 */ /* 0x0001e40000100800 */
[----:B0-----:R-:W-:Y:S01]  /*af510*/  VIADD R0, R0, UR18 ;  /* 0x0000001200007c36 */ /* 0x001fe20008000000 */
[----:B------:R-:W0:Y:S04]  /*af520*/  LDCU UR18, c[0x0][0x3b8] ;  /* 0x00007700ff1277ac */ /* 0x000e280008000800 */
[----:B------:R1:W-:Y:S02]  /*af530*/  STL [R1+0x108], R0 ;  /* 0x0001080001007387 */ /* 0x0003e40000100800 */
[----:B-1----:R-:W-:Y:S01]  /*af540*/  VIADD R0, R0, UR22 ;  /* 0x0000001600007c36 */ /* 0x002fe20008000000 */
[----:B------:R-:W1:Y:S04]  /*af550*/  LDCU UR22, c[0x0][0x3b8] ;  /* 0x00007700ff1677ac */ /* 0x000e680008000800 */
        /* <DEDUP_REMOVED lines=28> */
[----:B-1----:R-:W-:Y:S01]  /*af720*/  IADD3 R0, PT, PT, R0, UR16, RZ ;  /* 0x0000001000007c10 */ /* 0x002fe2000fffe0ff */
        /* <DEDUP_REMOVED lines=45> */
[----:B------:R-:W0:Y:S03]  /*afa00*/  LDCU UR18, c[0x0][0x3b8] ;  /* 0x00007700ff1277ac */ /* 0x000e260008000800 */
[----:B------:R-:W-:Y:S01]  /*afa10*/  VIADD R20, R0, UR22 ;  /* 0x0000001600147c36 */ /* 0x000fe20008000000 */
[----:B------:R-:W-:Y:S01]  /*afa20*/  STL [R1+0x188], R0 ;  /* 0x0001880001007387 */ /* 0x000fe20000100800 */
[C---:B------:R-:W-:Y:S01]  /*afa30*/  VIADD R7, R57.reuse, 0xc6 ;  /* 0x000000c639077836 */ /* 0x040fe20000000000 */
[----:B------:R-:W0:Y:S01]  /*afa40*/  LDCU UR22, c[0x0][0x3b8] ;  /* 0x00007700ff1677ac */ /* 0x000e220008000800 */
[----:B--2---:R-:W-:Y:S01]  /*afa50*/  VIADD R19, R20, UR20 ;  /* 0x0000001414137c36 */ /* 0x004fe20008000000 */
[----:B------:R2:W-:Y:S01]  /*afa60*/  STL [R1+0x3268], R20 ;  /* 0x0032681401007387 */ /* 0x0005e20000100800 */
[----:B------:R-:W-:Y:S01]  /*afa70*/  VIADD R3, R57, 0xc7 ;  /* 0x000000c739037836 */ /* 0x000fe20000000000 */
[----:B------:R-:W0:Y:S01]  /*afa80*/  LDCU UR20, c[0x0][0x3b8] ;  /* 0x00007700ff1477ac */ /* 0x000e220008000800 */
[----:B------:R-:W-:Y:S01]  /*afa90*/  VIADD R18, R19, UR6 ;  /* 0x0000000613127c36 */ /* 0x000fe20008000000 */
[----:B------:R1:W-:Y:S01]  /*afaa0*/  STL [R1+0x326c], R19 ;  /* 0x00326c1301007387 */ /* 0x0003e20000100800 */
[C---:B------:R-:W-:Y:S01]  /*afab0*/  VIADD R8, R57.reuse, 0xc8 ;  /* 0x000000c839087836 */ /* 0x040fe20000000000 */
[----:B------:R-:W-:Y:S01]  /*afac0*/  @P6 LOP3.LUT R2, R2, 0x80, RZ, 0xfc, !PT ;  /* 0x0000008002026812 */ /* 0x000fe200078efcff */
[----:B------:R-:W-:Y:S01]  /*afad0*/  VIADD R17, R18, UR24 ;  /* 0x0000001812117c36 */ /* 0x000fe20008000000 */
[----:B------:R3:W-:Y:S01]  /*afae0*/  STL [R1+0x3270], R18 ;  /* 0x0032701201007387 */ /* 0x0007e20000100800 */
[----:B------:R-:W-:Y:S01]  /*afaf0*/  VIADD R61, R57, 0xe4 ;  /* 0x000000e4393d7836 */ /* 0x000fe20000000000 */
[----:B------:R-:W0:Y:S01]  /*afb00*/  LDCU UR6, c[0x0][0x3b8] ;  /* 0x00007700ff0677ac */ /* 0x000e220008000800 */
[----:B------:R-:W-:Y:S01]  /*afb10*/  VIADD R16, R17, UR26 ;  /* 0x0000001a11107c36 */ /* 0x000fe20008000000 */
[----:B------:R4:W-:Y:S01]  /*afb20*/  STL [R1+0x3274], R17 ;  /* 0x0032741101007387 */ /* 0x0009e20000100800 */
[----:B--2---:R-:W-:-:S02]  /*afb30*/  VIADD R20, R57, 0xe3 ;  /* 0x000000e339147836 */ /* 0x004fc40000000000 */
[C---:B-1----:R-:W-:Y:S01]  /*afb40*/  VIADD R19, R57.reuse, 0xe2 ;  /* 0x000000e239137836 */ /* 0x042fe20000000000 */
[----:B------:R-:W-:Y:S01]  /*afb50*/  LOP3.LUT R2, R2, 0xfffffdff, RZ, 0xc0, !PT ;  /* 0xfffffdff02027812 */ /* 0x000fe200078ec0ff */
[----:B------:R-:W-:Y:S01]  /*afb60*/  VIADD R15, R16, UR28 ;  /* 0x0000001c100f7c36 */ /* 0x000fe20008000000 */
[----:B------:R-:W-:Y:S01]  /*afb70*/  STL [R1+0x3278], R16 ;  /* 0x0032781001007387 */ /* 0x000fe20000100800 */
[C---:B---3--:R-:W-:Y:S01]  /*afb80*/  VIADD R18, R57.reuse, 0xe1 ;  /* 0x000000e139127836 */ /* 0x048fe20000000000 */
[----:B------:R-:W1:Y:S02]  /*afb90*/  LDCU UR24, c[0x0][0x3b8] ;  /* 0x00007700ff1877ac */ /* 0x000e640008000800 */
[----:B------:R-:W-:Y:S01]  /*afba0*/  STL [R1+0x327c], R15 ;  /* 0x00327c0f01007387 */ /* 0x000fe20000100800 */
[C---:B----4-:R-:W-:Y:S02]  /*afbb0*/  VIADD R17, R57.reuse, 0xe0 ;  /* 0x000000e039117836 */ /* 0x050fe40000000000 */
[C---:B------:R-:W-:Y:S01]  /*afbc0*/  VIADD R46, R57.reuse, 0xe5 ;  /* 0x000000e5392e7836 */ /* 0x040fe20000000000 */
[----:B------:R2:W-:Y:S01]  /*afbd0*/  STL [R1+0xe4], R7 ;  /* 0x0000e40701007387 */ /* 0x0005e20000100800 */
[----:B------:R-:W-:-:S02]  /*afbe0*/  VIADD R37, R57, 0xe6 ;  /* 0x000000e639257836 */ /* 0x000fc40000000000 */
[C---:B------:R-:W-:Y:S01]  /*afbf0*/  VIADD R21, R57.reuse, 0xe7 ;  /* 0x000000e739157836 */ /* 0x040fe20000000000 */
[----:B------:R3:W-:Y:S01]  /*afc00*/  STL [R1+0xdc], R3 ;  /* 0x0000dc0301007387 */ /* 0x0007e20000100800 */
[----:B------:R-:W-:Y:S01]  /*afc10*/  @P5 LOP3.LUT R2, R2, 0x200, RZ, 0xfc, !PT ;  /* 0x0000020002025812 */ /* 0x000fe200078efcff */
[C---:B------:R-:W-:Y:S01]  /*afc20*/  VIADD R22, R57.reuse, 0xe8 ;  /* 0x000000e839167836 */ /* 0x040fe20000000000 */
[----:B------:R-:W4:Y:S01]  /*afc30*/  LDCU UR26, c[0x0][0x3b8] ;  /* 0x00007700ff1a77ac */ /* 0x000f220008000800 */
[C---:B--2---:R-:W-:Y:S01]  /*afc40*/  VIADD R7, R57.reuse, 0xc9 ;  /* 0x000000c939077836 */ /* 0x044fe20000000000 */
[----:B------:R2:W-:Y:S01]  /*afc50*/  STL [R1+0xd8], R8 ;  /* 0x0000d80801007387 */ /* 0x0005e20000100800 */
[C---:B------:R-:W-:Y:S01]  /*afc60*/  VIADD R23, R57.reuse, 0xe9 ;  /* 0x000000e939177836 */ /* 0x040fe20000000000 */
[----:B------:R-:W0:Y:S01]  /*afc70*/  LDCU UR28, c[0x0][0x3b8] ;  /* 0x00007700ff1c77ac */ /* 0x000e220008000800 */
[C---:B---3--:R-:W-:Y:S01]  /*afc80*/  VIADD R3, R57.reuse, 0xca ;  /* 0x000000ca39037836 */ /* 0x048fe20000000000 */
[----:B------:R3:W-:Y:S04]  /*afc90*/  STL [R1+0xd4], R7 ;  /* 0x0000d40701007387 */ /* 0x0007e80000100800 */
[----:B------:R1:W-:Y:S01]  /*afca0*/  STL [R1+0xcc], R3 ;  /* 0x0000cc0301007387 */ /* 0x0003e20000100800 */
[----:B--2---:R-:W-:-:S02]  /*afcb0*/  VIADD R8, R57, 0xcb ;  /* 0x000000cb39087836 */ /* 0x004fc40000000000 */
[----:B---3--:R-:W-:-:S03]  /*afcc0*/  VIADD R7, R57, 0xcc ;  /* 0x000000cc39077836 */ /* 0x008fc60000000000 */
[----:B------:R2:W-:Y:S01]  /*afcd0*/  STL [R1+0xc8], R8 ;  /* 0x0000c80801007387 */ /* 0x0005e20000100800 */
[----:B-1----:R-:W-:-:S03]  /*afce0*/  VIADD R3, R57, 0xcd ;  /* 0x000000cd39037836 */ /* 0x002fc60000000000 */
[----:B------:R1:W-:Y:S04]  /*afcf0*/  STL [R1+0xc4], R7 ;  /* 0x0000c40701007387 */ /* 0x0003e80000100800 */
[----:B------:R3:W-:Y:S01]  /*afd00*/  STL [R1+0xc0], R3 ;  /* 0x0000c00301007387 */ /* 0x0007e20000100800 */
[C---:B--2---:R-:W-:Y:S02]  /*afd10*/  VIADD R8, R57.reuse, 0xce ;  /* 0x000000ce39087836 */ /* 0x044fe40000000000 */
[----:B-1----:R-:W-:-:S03]  /*afd20*/  VIADD R7, R57, 0xcf ;  /* 0x000000cf39077836 */ /* 0x002fc60000000000 */
[----:B------:R1:W-:Y:S01]  /*afd30*/  STL [R1+0xbc], R8 ;  /* 0x0000bc0801007387 */ /* 0x0003e20000100800 */
[----:B---3--:R-:W-:-:S03]  /*afd40*/  VIADD R3, R57, 0xd0 ;  /* 0x000000d039037836 */ /* 0x008fc60000000000 */
[----:B------:R2:W-:Y:S04]  /*afd50*/  STL [R1+0xb4], R7 ;  /* 0x0000b40701007387 */ /* 0x0005e80000100800 */
[----:B------:R3:W-:Y:S01]  /*afd60*/  STL [R1+0xb0], R3 ;  /* 0x0000b00301007387 */ /* 0x0007e20000100800 */
[C---:B-1----:R-:W-:Y:S02]  /*afd70*/  VIADD R8, R57.reuse, 0xd1 ;  /* 0x000000d139087836 */ /* 0x042fe40000000000 */
[C---:B--2---:R-:W-:Y:S02]  /*afd80*/  VIADD R7, R57.reuse, 0xd2 ;  /* 0x000000d239077836 */ /* 0x044fe40000000000 */
[----:B---3--:R-:W-:Y:S01]  /*afd90*/  VIADD R3, R57, 0xd3 ;  /* 0x000000d339037836 */ /* 0x008fe20000000000 */
[----:B------:R1:W-:Y:S04]  /*afda0*/  STL [R1+0xac], R8 ;  /* 0x0000ac0801007387 */ /* 0x0003e80000100800 */
[----:B------:R2:W-:Y:S01]  /*afdb0*/  STL [R1+0x32ac], R3 ;  /* 0x0032ac0301007387 */ /* 0x0005e20000100800 */
[----:B------:R-:W-:-:S02]  /*afdc0*/  VIADD R14, R15, UR30 ;  /* 0x0000001e0f0e7c36 */ /* 0x000fc40008000000 */
[C---:B------:R-:W-:Y:S01]  /*afdd0*/  VIADD R16, R57.reuse, 0xdf ;  /* 0x000000df39107836 */ /* 0x040fe20000000000 */
[----:B------:R3:W-:Y:S01]  /*afde0*/  STL [R1+0xa4], R7 ;  /* 0x0000a40701007387 */ /* 0x0007e20000100800 */
[C---:B-1----:R-:W-:Y:S02]  /*afdf0*/  VIADD R8, R57.reuse, 0xd5 ;  /* 0x000000d539087836 */ /* 0x042fe40000000000 */
[C---:B------:R-:W-:Y:S01]  /*afe00*/  VIADD R24, R57.reuse, 0xea ;  /* 0x000000ea39187836 */ /* 0x040fe20000000000 */
[----:B------:R-:W-:Y:S01]  /*afe10*/  LOP3.LUT R2, R2, 0xfffffbff, RZ, 0xc0, !PT ;  /* 0xfffffbff02027812 */ /* 0x000fe200078ec0ff */
[C---:B--2---:R-:W-:Y:S01]  /*afe20*/  VIADD R3, R57.reuse, 0xd4 ;  /* 0x000000d439037836 */ /* 0x044fe20000000000 */
[----:B------:R-:W1:Y:S01]  /*afe30*/  LDCU UR30, c[0x0][0x3b8] ;  /* 0x00007700ff1e77ac */ /* 0x000e620008000800 */
[----:B---3--:R-:W-:-:S03]  /*afe40*/  VIADD R7, R57, 0xd6 ;  /* 0x000000d639077836 */ /* 0x008fc60000000000 */
[----:B------:R2:W-:Y:S01]  /*afe50*/  STL [R1+0x9c], R3 ;  /* 0x00009c0301007387 */ /* 0x0005e20000100800 */
[----:B------:R-:W-:-:S03]  /*afe60*/  VIADD R13, R14, UR12 ;  /* 0x0000000c0e0d7c36 */ /* 0x000fc60008000000 */
[----:B------:R3:W-:Y:S01]  /*afe70*/  STL [R1+0x98], R8 ;  /* 0x0000980801007387 */ /* 0x0007e20000100800 */
[----:B------:R-:W-:Y:S02]  /*afe80*/  VIADD R12, R13, UR10 ;  /* 0x0000000a0d0c7c36 */ /* 0x000fe40008000000 */
[C---:B--2---:R-:W-:Y:S01]  /*afe90*/  VIADD R3, R57.reuse, 0xd7 ;  /* 0x000000d739037836 */ /* 0x044fe20000000000 */
[----:B------:R2:W-:Y:S01]  /*afea0*/  STL [R1+0x94], R7 ;  /* 0x0000940701007387 */ /* 0x0005e20000100800 */
[----:B---3--:R-:W-:-:S03]  /*afeb0*/  IADD3 R8, PT, PT, R57, 0xd8, RZ ;  /* 0x000000d839087810 */ /* 0x008fc60007ffe0ff */
[----:B------:R3:W-:Y:S01]  /*afec0*/  STL [R1+0x8c], R3 ;  /* 0x00008c0301007387 */ /* 0x0007e20000100800 */
[----:B--2---:R-:W-:-:S03]  /*afed0*/  VIADD R7, R57, 0xd9 ;  /* 0x000000d939077836 */ /* 0x004fc60000000000 */
[----:B------:R2:W-:Y:S01]  /*afee0*/  STL [R1+0x88], R8 ;  /* 0x0000880801007387 */ /* 0x0005e20000100800 */
[----:B---3--:R-:W-:-:S03]  /*afef0*/  VIADD R3, R57, 0xda ;  /* 0x000000da39037836 */ /* 0x008fc60000000000 */
[----:B------:R3:W-:Y:S01]  /*aff00*/  STL [R1+0x84], R7 ;  /* 0x0000840701007387 */ /* 0x0007e20000100800 */
[----:B------:R-:W-:Y:S01]  /*aff10*/  IADD3 R11, PT, PT, R12, UR8, RZ ;  /* 0x000000080c0b7c10 */ /* 0x000fe2000fffe0ff */
[C---:B------:R-:W-:Y:S02]  /*aff20*/  VIADD R15, R57.reuse, 0xde ;  /* 0x000000de390f7836 */ /* 0x040fe40000000000 */
[----:B------:R0:W-:Y:S01]  /*aff30*/  STL [R1+0x7c], R3 ;  /* 0x00007c0301007387 */ /* 0x0001e20000100800 */
[C---:B--2---:R-:W-:Y:S02]  /*aff40*/  VIADD R8, R57.reuse, 0xdb ;  /* 0x000000db39087836 */ /* 0x044fe40000000000 */
[----:B---3--:R-:W-:-:S03]  /*aff50*/  VIADD R7, R57, 0xdc ;  /* 0x000000dc39077836 */ /* 0x008fc60000000000 */
[----:B------:R2:W-:Y:S01]  /*aff60*/  STL [R1+0x78], R8 ;  /* 0x0000780801007387 */ /* 0x0005e20000100800 */
[----:B0-----:R-:W-:-:S03]  /*aff70*/  VIADD R3, R57, 0xdd ;  /* 0x000000dd39037836 */ /* 0x001fc60000000000 */
[----:B------:R-:W-:Y:S01]  /*aff80*/  STL [R1+0x74], R7 ;  /* 0x0000740701007387 */ /* 0x000fe20000100800 */
[----:B------:R-:W-:-:S03]  /*aff90*/  VIADD R10, R11, UR16 ;  /* 0x000000100b0a7c36 */ /* 0x000fc60008000000 */
[----:B------:R-:W-:Y:S01]  /*affa0*/  STL [R1+0x3280], R15 ;  /* 0x0032800f01007387 */ /* 0x000fe20000100800 */
[----:B------:R-:W-:-:S03]  /*affb0*/  VIADD R9, R10, UR14 ;  /* 0x0000000e0a097c36 */ /* 0x000fc60008000000 */
[----:B------:R0:W-:Y:S04]  /*affc0*/  STL [R1+0x6c], R3 ;  /* 0x00006c0301007387 */ /* 0x0001e80000100800 */
[----:B------:R-:W-:Y:S04]  /*affd0*/  STL [R1+0x3284], R16 ;  /* 0x0032841001007387 */ /* 0x000fe80000100800 */
[----:B------:R-:W-:Y:S01]  /*affe0*/  STL [R1+0x3288], R17 ;  /* 0x0032881101007387 */ /* 0x000fe20000100800 */
[----:B--2---:R-:W-:-:S03]  /*afff0*/  VIADD R8, R9, UR18 ;  /* 0x0000001209087c36 */ /* 0x004fc60008000000 */
[----:B------:R-:W-:Y:S04]  /*b0000*/  STL [R1+0x328c], R18 ;  /* 0x00328c1201007387 */ /* 0x000fe80000100800 */
[----:B------:R-:W-:Y:S04]  /*b0010*/  STL [R1+0x3290], R19 ;  /* 0x0032901301007387 */ /* 0x000fe80000100800 */
[----:B------:R-:W-:Y:S04]  /*b0020*/  STL [R1+0x3294], R20 ;  /* 0x0032941401007387 */ /* 0x000fe80000100800 */
[----:B------:R-:W-:Y:S01]  /*b0030*/  STL [R1+0x3298], R61 ;  /* 0x0032983d01007387 */ /* 0x000fe20000100800 */
[----:B0-----:R-:W-:-:S03]  /*b0040*/  VIADD R3, R8, UR22 ;  /* 0x0000001608037c36 */ /* 0x001fc60008000000 */
[----:B------:R-:W-:Y:S04]  /*b0050*/  STL [R1+0x329c], R14 ;  /* 0x00329c0e01007387 */ /* 0x000fe80000100800 */
[----:B------:R-:W-:Y:S04]  /*b0060*/  STL [R1+0x32a0], R46 ;  /* 0x0032a02e01007387 */ /* 0x000fe80000100800 */
[----:B------:R-:W-:Y:S04]  /*b0070*/  STL [R1+0x32a4], R37 ;  /* 0x0032a42501007387 */ /* 0x000fe80000100800 */
[----:B------:R-:W-:Y:S04]  /*b0080*/  STL [R1+0x32b0], R21 ;  /* 0x0032b01501007387 */ /* 0x000fe80000100800 */
[----:B------:R-:W-:Y:S01]  /*b0090*/  STL [R1+0x32b4], R13 ;  /* 0x0032b40d01007387 */ /* 0x000fe20000100800 */
[----:B------:R-:W-:-:S03]  /*b00a0*/  @P4 LOP3.LUT R2, R2, 0x400, RZ, 0xfc, !PT ;  /* 0x0000040002024812 */ /* 0x000fc600078efcff */
[----:B------:R-:W-:Y:S04]  /*b00b0*/  STL [R1+0x32b8], R22 ;  /* 0x0032b81601007387 */ /* 0x000fe80000100800 */
[----:B------:R-:W-:Y:S04]  /*b00c0*/  STL [R1+0x32bc], R23 ;  /* 0x0032bc1701007387 */ /* 0x000fe80000100800 */
[----:B------:R-:W-:Y:S04]  /*b00d0*/  STL [R1+0x32c0], R24 ;  /* 0x0032c01801007387 */ /* 0x000fe80000100800 */
[----:B------:R0:W-:Y:S01]  /*b00e0*/  STL [R1+0x190], R3 ;  /* 0x0001900301007387 */ /* 0x0001e20000100800 */
[----:B------:R-:W-:Y:S01]  /*b00f0*/  LOP3.LUT R2, R2, 0xfffff7ff, RZ, 0xc0, !PT ;  /* 0xfffff7ff02027812 */ /* 0x000fe200078ec0ff */
[C---:B------:R-:W-:Y:S01]  /*b0100*/  VIADD R6, R57.reuse, 0xc2 ;  /* 0x000000c239067836 */ /* 0x040fe20000000000 */
[C---:B------:R-:W-:Y:S01]  /*b0110*/  IADD3 R5, PT, PT, R57.reuse, 0xc1, RZ ;  /* 0x000000c139057810 */ /* 0x040fe20007ffe0ff */
[----:B------:R-:W-:-:S02]  /*b0120*/  VIADD R4, R57, 0xc4 ;  /* 0x000000c439047836 */ /* 0x000fc40000000000 */
[----:B0-----:R-:W-:Y:S01]  /*b0130*/  VIADD R3, R3, UR20 ;  /* 0x0000001403037c36 */ /* 0x001fe20008000000 */
[----:B------:R-:W-:Y:S01]  /*b0140*/  @P3 LOP3.LUT R2, R2, 0x800, RZ, 0xfc, !PT ;  /* 0x0000080002023812 */ /* 0x000fe200078efcff */
[----:B------:R-:W2:Y:S02]  /*b0150*/  LDL.LU R16, [R1+0x7a4] ;  /* 0x0007a40001107983 */ /* 0x000ea40000300800 */
[----:B------:R-:W-:Y:S02]  /*b0160*/  VIADD R7, R3, UR6 ;  /* 0x0000000603077c36 */ /* 0x000fe40008000000 */
[----:B------:R-:W-:Y:S02]  /*b0170*/  IMAD.MOV.U32 R17, RZ, RZ, R6 ;  /* 0x000000ffff117224 */ /* 0x000fe400078e0006 */
[----:B------:R-:W-:Y:S01]  /*b0180*/  VIADD R6, R7, UR24 ;  /* 0x0000001807067c36 */ /* 0x000fe20008000000 */
[----:B------:R-:W-:Y:S01]  /*b0190*/  LOP3.LUT R2, R2, 0xffffefff, RZ, 0xc0, !PT ;  /* 0xffffefff02027812 */ /* 0x000fe200078ec0ff */
[----:B------:R-:W-:-:S02]  /*b01a0*/  IMAD.MOV.U32 R18, RZ, RZ, R5 ;  /* 0x000000ffff127224 */ /* 0x000fc400078e0005 */
[----:B----4-:R-:W-:Y:S01]  /*b01b0*/  VIADD R5, R6, UR26 ;  /* 0x0000001a06057c36 */ /* 0x010fe20008000000 */
[----:B------:R0:W-:Y:S01]  /*b01c0*/  STL [R1+0x18c], R3 ;  /* 0x00018c0301007387 */ /* 0x0001e20000100800 */
[----:B------:R-:W-:-:S03]  /*b01d0*/  @P2 LOP3.LUT R2, R2, 0x1000, RZ, 0xfc, !PT ;  /* 0x0000100002022812 */ /* 0x000fc600078efcff */
[----:B------:R-:W3:Y:S01]  /*b01e0*/  LDL.LU R20, [R1+0x7ac] ;  /* 0x0007ac0001147983 */ /* 0x000ee20000300800 */
[----:B------:R-:W-:Y:S01]  /*b01f0*/  LOP3.LUT R2, R2, 0xfffeffff, RZ, 0xc0, !PT ;  /* 0xfffeffff02027812 */ /* 0x000fe200078ec0ff */
[----:B0-----:R-:W-:Y:S02]  /*b0200*/  IMAD.MOV.U32 R3, RZ, RZ, R4 ;  /* 0x000000ffff037224 */ /* 0x001fe400078e0004 */
[----:B------:R-:W-:Y:S01]  /*b0210*/  VIADD R4, R5, UR28 ;  /* 0x0000001c05047c36 */ /* 0x000fe20008000000 */
[----:B------:R-:W-:-:S03]  /*b0220*/  @P1 LOP3.LUT R2, R2, 0x10000, RZ, 0xfc, !PT ;  /* 0x0001000002021812 */ /* 0x000fc600078efcff */
[----:B-1----:R-:W-:Y:S01]  /*b0230*/  VIADD R13, R4, UR30 ;  /* 0x0000001e040d7c36 */ /* 0x002fe20008000000 */
[----:B------:R-:W-:Y:S02]  /*b0240*/  ISETP.GE.AND P1, PT, R18, UR29, PT ;  /* 0x0000001d12007c0c */ /* 0x000fe4000bf26270 */
[----:B------:R-:W-:Y:S02]  /*b0250*/  R2UR.FILL UR29, R36 ;  /* 0x00000000241d72ca */ /* 0x000fe400004e0000 */
[----:B------:R0:W-:Y:S04]  /*b0260*/  STL [R1+0x194], R13 ;  /* 0x0001940d01007387 */ /* 0x0001e80000100800 */
[----:B------:R-:W4:Y:S01]  /*b0270*/  LDL.LU R36, [R1+0x32cc] ;  /* 0x0032cc0001247983 */ /* 0x000f220000300800 */
[----:B------:R-:W-:Y:S01]  /*b0280*/  LOP3.LUT R2, R2, 0xffffdfff, RZ, 0xc0, !PT ;  /* 0xffffdfff02027812 */ /* 0x000fe200078ec0ff */
[----:B------:R-:W-:-:S02]  /*b0290*/  VIADD R0, R57, 0xc3 ;  /* 0x000000c339007836 */ /* 0x000fc40000000000 */
[----:B------:R-:W3:Y:S01]  /*b02a0*/  LDL.LU R18, [R1+0xe4] ;  /* 0x0000e40001127983 */ /* 0x000ee20000300800 */
[----:B------:R-:W-:Y:S01]  /*b02b0*/  @P0 LOP3.LUT R2, R2, 0x2000, RZ, 0xfc, !PT ;  /* 0x0000200002020812 */ /* 0x000fe200078efcff */
[----:B------:R-:W-:-:S03]  /*b02c0*/  IMAD.MOV.U32 R15, RZ, RZ, R0 ;  /* 0x000000ffff0f7224 */ /* 0x000fc600078e0000 */
[----:B------:R-:W-:Y:S02]  /*b02d0*/  LOP3.LUT R2, R2, 0xffffbfff, RZ, 0xc0, !PT ;  /* 0xffffbfff02027812 */ /* 0x000fe400078ec0ff */
[----:B------:R-:W-:Y:S02]  /*b02e0*/  ISETP.GE.AND P0, PT, R17, UR27, PT ;  /* 0x0000001b11007c0c */ /* 0x000fe4000bf06270 */
[----:B------:R-:W-:Y:S01]  /*b02f0*/  @P1 LOP3.LUT R2, R2, 0x4000, RZ, 0xfc, !PT ;  /* 0x0000400002021812 */ /* 0x000fe200078efcff */
[----:B------:R-:W3:Y:S01]  /*b0300*/  LDL.LU R17, [R1+0x7b0] ;  /* 0x0007b00001117983 */ /* 0x000ee20000300800 */
[----:B------:R-:W-:Y:S02]  /*b0310*/  ISETP.GE.AND P1, PT, R15, UR25, PT ;  /* 0x000000190f007c0c */ /* 0x000fe4000bf26270 */
[----:B------:R-:W-:-:S07]  /*b0320*/  LOP3.LUT R2, R2, 0xffff7fff, RZ, 0xc0, !PT ;  /* 0xffff7fff02027812 */ /* 0x000fce00078ec0ff */
[----:B------:R-:W-:Y:S02]  /*b0330*/  @P0 LOP3.LUT R2, R2, 0x8000, RZ, 0xfc, !PT ;  /* 0x0000800002020812 */ /* 0x000fe400078efcff */
[----:B------:R-:W-:Y:S02]  /*b0340*/  ISETP.GE.AND P0, PT, R3, UR23, PT ;  /* 0x0000001703007c0c */ /* 0x000fe4000bf06270 */
[----:B--2---:R-:W-:Y:S02]  /*b0350*/  R2UR.FILL UR27, R16 ;  /* 0x00000000101b72ca */ /* 0x004fe400004e0000 */
[----:B------:R-:W2:Y:S01]  /*b0360*/  LDL.LU R16, [R1+0xdc] ;  /* 0x0000dc0001107983 */ /* 0x000ea20000300800 */
[----:B----4-:R-:W-:-:S03]  /*b0370*/  R2UR.FILL UR25, R36 ;  /* 0x00000000241972ca */ /* 0x010fc600004e0000 */
[----:B------:R-:W4:Y:S04]  /*b0380*/  LDL.LU R36, [R1+0x32c8] ;  /* 0x0032c80001247983 */ /* 0x000f280000300800 */
[----:B------:R-:W4:Y:S04]  /*b0390*/  LDL.LU R24, [R1+0x7b8] ;  /* 0x0007b80001187983 */ /* 0x000f280000300800 */
[----:B------:R-:W4:Y:S04]  /*b03a0*/  LDL.LU R15, [R1+0xd8] ;  /* 0x0000d800010f7983 */ /* 0x000f280000300800 */
[----:B------:R-:W4:Y:S04]  /*b03b0*/  LDL.LU R23, [R1+0x7bc] ;  /* 0x0007bc0001177983 */ /* 0x000f280000300800 */
[----:B------:R-:W4:Y:S04]  /*b03c0*/  LDL.LU R22, [R1+0xd4] ;  /* 0x0000d40001167983 */ /* 0x000f280000300800 */
[----:B0-----:R-:W4:Y:S04]  /*b03d0*/  LDL.LU R13, [R1+0x7c0] ;  /* 0x0007c000010d7983 */ /* 0x001f280000300800 */
[----:B------:R-:W4:Y:S04]  /*b03e0*/  LDL.LU R21, [R1+0xcc] ;  /* 0x0000cc0001157983 */ /* 0x000f280000300800 */
[----:B------:R-:W4:Y:S01]  /*b03f0*/  LDL.LU R3, [R1+0x7c4] ;  /* 0x0007c40001037983 */ /* 0x000f220000300800 */
[----:B------:R-:W-:Y:S01]  /*b0400*/  VIADD R26, R57, 0xc5 ;  /* 0x000000c5391a7836 */ /* 0x000fe20000000000 */
[----:B------:R-:W-:-:S02]  /*b0410*/  LOP3.LUT R2, R2, 0xfffdffff, RZ, 0xc0, !PT ;  /* 0xfffdffff02027812 */ /* 0x000fc400078ec0ff */
[----:B------:R-:W4:Y:S01]  /*b0420*/  LDL.LU R37, [R1+0xc8] ;  /* 0x0000c80001257983 */ /* 0x000f220000300800 */
[----:B------:R-:W-:Y:S01]  /*b0430*/  IMAD.MOV.U32 R19, RZ, RZ, R26 ;  /* 0x000000ffff137224 */ /* 0x000fe200078e001a */
[----:B---3--:R-:W-:Y:S02]  /*b0440*/  R2UR.FILL UR23, R20 ;  /* 0x00000000141772ca */ /* 0x008fe400004e0000 */
[----:B------:R-:W3:Y:S01]  /*b0450*/  LDL.LU R46, [R1+0x7cc] ;  /* 0x0007cc00012e7983 */ /* 0x000ee20000300800 */
[----:B------:R-:W-:-:S03]  /*b0460*/  @P1 LOP3.LUT R2, R2, 0x20000, RZ, 0xfc, !PT ;  /* 0x0002000002021812 */ /* 0x000fc600078efcff */
[----:B------:R-:W3:Y:S01]  /*b0470*/  LDL.LU R14, [R1+0xc4] ;  /* 0x0000c400010e7983 */ /* 0x000ee20000300800 */
[----:B------:R-:W-:-:S03]  /*b0480*/  ISETP.GE.AND P1, PT, R19, UR19, PT ;  /* 0x0000001313007c0c */ /* 0x000fc6000bf26270 */
[----:B------:R-:W3:Y:S04]  /*b0490*/  LDL.LU R61, [R1+0x7c8] ;  /* 0x0007c800013d7983 */ /* 0x000ee80000300800 */
[----:B------:R-:W3:Y:S04]  /*b04a0*/  LDL.LU R20, [R1+0xc0] ;  /* 0x0000c00001147983 */ /* 0x000ee80000300800 */
[----:B------:R-:W3:Y:S01]  /*b04b0*/  LDL.LU R19, [R1+0xbc] ;  /* 0x0000bc0001137983 */ /* 0x000ee20000300800 */
[----:B------:R-:W-:-:S04]  /*b04c0*/  LOP3.LUT R2, R2, 0xfffbffff, RZ, 0xc0, !PT ;  /* 0xfffbffff02027812 */ /* 0x000fc800078ec0ff */
[----:B------:R-:W-:Y:S02]  /*b04d0*/  @P0 LOP3.LUT R2, R2, 0x40000, RZ, 0xfc, !PT ;  /* 0x0004000002020812 */ /* 0x000fe400078efcff */
[----:B------:R-:W-:Y:S02]  /*b04e0*/  ISETP.GE.AND P0, PT, R18, UR21, PT ;  /* 0x0000001512007c0c */ /* 0x000fe4000bf06270 */
[----:B------:R-:W-:Y:S02]  /*b04f0*/  R2UR.FILL UR21, R17 ;  /* 0x00000000111572ca */ /* 0x000fe400004e0000 */
[----:B------:R-:W-:Y:S02]  /*b0500*/  R2UR.FILL UR15, R60 ;  /* 0x000000003c0f72ca */ /* 0x000fe400004e0000 */
[----:B--2---:R-:W-:Y:S02]  /*b0510*/  ISETP.GE.AND P5, PT, R16, UR17, PT ;  /* 0x0000001110007c0c */ /* 0x004fe4000bfa6270 */
[----:B----4-:R-:W-:-:S02]  /*b0520*/  R2UR.FILL UR19, R36 ;  /* 0x00000000241372ca */ /* 0x010fc400004e0000 */
[----:B------:R-:W2:Y:S04]  /*b0530*/  LDL.LU R36, [R1+0x32c4] ;  /* 0x0032c40001247983 */ /* 0x000ea80000300800 */
[----:B------:R-:W4:Y:S04]  /*b0540*/  LDL.LU R18, [R1+0xb4] ;  /* 0x0000b40001127983 */ /* 0x000f280000300800 */
[----:B------:R-:W4:Y:S04]  /*b0550*/  LDL.LU R17, [R1+0xb0] ;  /* 0x0000b00001117983 */ /* 0x000f280000300800 */
[----:B------:R-:W4:Y:S01]  /*b0560*/  LDL.LU R16, [R1+0xac] ;  /* 0x0000ac0001107983 */ /* 0x000f220000300800 */
[----:B------:R-:W-:-:S02]  /*b0570*/  R2UR.FILL UR17, R24 ;  /* 0x00000000181172ca */ /* 0x000fc400004e0000 */
[----:B------:R-:W-:Y:S01]  /*b0580*/  ISETP.GE.AND P4, PT, R15, UR15, PT ;  /* 0x0000000f0f007c0c */ /* 0x000fe2000bf86270 */
[----:B------:R-:W4:Y:S01]  /*b0590*/  LDL.LU R24, [R1+0x32c0] ;  /* 0x0032c00001187983 */ /* 0x000f220000300800 */
[----:B------:R-:W-:Y:S02]  /*b05a0*/  R2UR.FILL UR15, R23 ;  /* 0x00000000170f72ca */ /* 0x000fe400004e0000 */
[----:B------:R-:W-:Y:S01]  /*b05b0*/  ISETP.GE.AND P3, PT, R22, UR13, PT ;  /* 0x0000000d16007c0c */ /* 0x000fe2000bf66270 */
[----:B------:R-:W4:Y:S01]  /*b05c0*/  LDL.LU R15, [R1+0xa4] ;  /* 0x0000a400010f7983 */ /* 0x000f220000300800 */
[----:B------:R-:W-:-:S03]  /*b05d0*/  R2UR.FILL UR13, R13 ;  /* 0x000000000d0d72ca */ /* 0x000fc600004e0000 */
[----:B------:R-:W4:Y:S01]  /*b05e0*/  LDL.LU R23, [R1+0x32bc] ;  /* 0x0032bc0001177983 */ /* 0x000f220000300800 */
[----:B------:R-:W-:-:S03]  /*b05f0*/  ISETP.GE.AND P2, PT, R21, UR11, PT ;  /* 0x0000000b15007c0c */ /* 0x000fc6000bf46270 */
[----:B------:R-:W4:Y:S01]  /*b0600*/  LDL.LU R22, [R1+0x32b8] ;  /* 0x0032b80001167983 */ /* 0x000f220000300800 */
[----:B------:R-:W-:-:S03]  /*b0610*/  R2UR.FILL UR11, R3 ;  /* 0x00000000030b72ca */ /* 0x000fc600004e0000 */
[----:B------:R-:W4:Y:S04]  /*b0620*/  LDL.LU R13, [R1+0x32b4] ;  /* 0x0032b400010d7983 */ /* 0x000f280000300800 */
[----:B------:R-:W4:Y:S04]  /*b0630*/  LDL.LU R21, [R1+0x32b0] ;  /* 0x0032b00001157983 */ /* 0x000f280000300800 */
[----:B------:R-:W4:Y:S01]  /*b0640*/  LDL.LU R3, [R1+0x32ac] ;  /* 0x0032ac0001037983 */ /* 0x000f220000300800 */
[----:B------:R-:W-:-:S04]  /*b0650*/  LOP3.LUT R2, R2, 0xfff7ffff, RZ, 0xc0, !PT ;  /* 0xfff7ffff02027812 */ /* 0x000fc800078ec0ff */
[----:B------:R-:W-:Y:S02]  /*b0660*/  @P1 LOP3.LUT R2, R2, 0x80000, RZ, 0xfc, !PT ;  /* 0x0008000002021812 */ /* 0x000fe400078efcff */
[----:B---3--:R-:W-:Y:S02]  /*b0670*/  ISETP.GE.AND P6, PT, R20, UR62, PT ;  /* 0x0000003e14007c0c */ /* 0x008fe4000bfc6270 */
[----:B------:R-:W-:-:S04]  /*b0680*/  LOP3.LUT R2, R2, 0xffefffff, RZ, 0xc0, !PT ;  /* 0xffefffff02027812 */ /* 0x000fc800078ec0ff */
[----:B------:R-:W-:-:S04]  /*b0690*/  @P0 LOP3.LUT R2, R2, 0x100000, RZ, 0xfc, !PT ;  /* 0x0010000002020812 */ /* 0x000fc800078efcff */
[----:B------:R-:W-:-:S04]  /*b06a0*/  LOP3.LUT R2, R2, 0xf7ffffff, RZ, 0xc0, !PT ;  /* 0xf7ffffff02027812 */ /* 0x000fc800078ec0ff */
[----:B------:R-:W-:-:S04]  /*b06b0*/  @P6 LOP3.LUT R2, R2, 0x8000000, RZ, 0xfc, !PT ;  /* 0x0800000002026812 */ /* 0x000fc800078efcff */
[----:B------:R-:W-:Y:S02]  /*b06c0*/  LOP3.LUT R2, R2, 0xefffffff, RZ, 0xc0, !PT ;  /* 0xefffffff02027812 */ /* 0x000fe400078ec0ff */
[----:B------:R-:W-:Y:S02]  /*b06d0*/  ISETP.GE.AND P1, PT, R37, UR7, PT ;  /* 0x0000000725007c0c */ /* 0x000fe4000bf26270 */
[----:B------:R-:W-:Y:S01]  /*b06e0*/  R2UR.FILL UR7, R46 ;  /* 0x000000002e0772ca */ /* 0x000fe200004e0000 */
[----:B------:R-:W3:Y:S01]  /*b06f0*/  LDL.LU R37, [R1+0x9c] ;  /* 0x00009c0001257983 */ /* 0x000ee20000300800 */
[----:B------:R-:W-:Y:S02]  /*b0700*/  ISETP.GE.AND P0, PT, R14, UR9, PT ;  /* 0x000000090e007c0c */ /* 0x000fe4000bf06270 */
[----:B------:R-:W-:Y:S01]  /*b0710*/  R2UR.FILL UR9, R61 ;  /* 0x000000003d0972ca */ /* 0x000fe200004e0000 */
[----:B------:R-:W3:Y:S04]  /*b0720*/  LDL.LU R46, [R1+0x98] ;  /* 0x00009800012e7983 */ /* 0x000ee80000300800 */
[----:B------:R-:W3:Y:S04]  /*b0730*/  LDL.LU R14, [R1+0x94] ;  /* 0x00009400010e7983 */ /* 0x000ee80000300800 */
[----:B------:R-:W3:Y:S04]  /*b0740*/  LDL.LU R61, [R1+0x8c] ;  /* 0x00008c00013d7983 */ /* 0x000ee80000300800 */
[----:B------:R-:W3:Y:S01]  /*b0750*/  LDL.LU R20, [R1+0x88] ;  /* 0x0000880001147983 */ /* 0x000ee20000300800 */
[----:B--2---:R-:W-:-:S04]  /*b0760*/  LOP3.LUT R36, R36, 0xfffffeff, RZ, 0xc0, !PT ;  /* 0xfffffeff24247812 */ /* 0x004fc800078ec0ff */
[----:B------:R-:W-:Y:S02]  /*b0770*/  @P5 LOP3.LUT R36, R36, 0x100, RZ, 0xfc, !PT ;  /* 0x0000010024245812 */ /* 0x000fe400078efcff */
[----:B------:R-:W-:Y:S02]  /*b0780*/  ISETP.GE.AND P5, PT, R19, UR60, PT ;  /* 0x0000003c13007c0c */ /* 0x000fe4000bfa6270 */
[----:B----4-:R-:W-:Y:S01]  /*b0790*/  ISETP.GE.AND P6, PT, R18, UR58, PT ;  /* 0x0000003a12007c0c */ /* 0x010fe2000bfc6270 */
[----:B------:R-:W2:Y:S04]  /*b07a0*/  LDL.LU R19, [R1+0x84] ;  /* 0x0000840001137983 */ /* 0x000ea80000300800 */
[----:B------:R-:W4:Y:S06]  /*b07b0*/  LDL.LU R18, [R1+0x7c] ;  /* 0x00007c0001127983 */ /* 0x000f2c0000300800 */
[----:B------:R-:W-:-:S02]  /*b07c0*/  @P5 LOP3.LUT R2, R2, 0x10000000, RZ, 0xfc, !PT ;  /* 0x1000000002025812 */ /* 0x000fc400078efcff */
[----:B------:R-:W-:Y:S02]  /*b07d0*/  ISETP.GE.AND P5, PT, R17, UR56, PT ;  /* 0x0000003811007c0c */ /* 0x000fe4000bfa6270 */
[----:B------:R-:W-:Y:S01]  /*b07e0*/  LOP3.LUT R2, R2, 0xdfffffff, RZ, 0xc0, !PT ;  /* 0xdfffffff02027812 */ /* 0x000fe200078ec0ff */
[----:B------:R-:W2:Y:S03]  /*b07f0*/  LDL.LU R17, [R1+0x78] ;  /* 0x0000780001117983 */ /* 0x000ea60000300800 */
[----:B------:R-:W-:Y:S02]  /*b0800*/  @P6 LOP3.LUT R2, R2, 0x20000000, RZ, 0xfc, !PT ;  /* 0x2000000002026812 */ /* 0x000fe400078efcff */
[----:B------:R-:W-:Y:S02]  /*b0810*/  ISETP.GE.AND P6, PT, R16, UR54, PT ;  /* 0x0000003610007c0c */ /* 0x000fe4000bfc6270 */
[----:B------:R-:W-:Y:S01]  /*b0820*/  LOP3.LUT R2, R2, 0xbfffffff, RZ, 0xc0, !PT ;  /* 0xbfffffff02027812 */ /* 0x000fe200078ec0ff */
[----:B------:R-:W2:Y:S03]  /*b0830*/  LDL.LU R16, [R1+0x74] ;  /* 0x0000740001107983 */ /* 0x000ea60000300800 */
[----:B------:R-:W-:-:S04]  /*b0840*/  @P5 LOP3.LUT R2, R2, 0x40000000, RZ, 0xfc, !PT ;  /* 0x4000000002025812 */ /* 0x000fc800078efcff */
[----:B------:R-:W-:Y:S02]  /*b0850*/  LOP3.LUT R2, R2, 0x7fffffff, RZ, 0xc0, !PT ;  /* 0x7fffffff02027812 */ /* 0x000fe400078ec0ff */
[----:B------:R-:W-:Y:S02]  /*b0860*/  ISETP.GE.AND P5, PT, R15, UR52, PT ;  /* 0x000000340f007c0c */ /* 0x000fe4000bfa6270 */
[----:B------:R-:W-:Y:S01]  /*b0870*/  @P6 LOP3.LUT R2, R2, 0x80000000, RZ, 0xfc, !PT ;  /* 0x8000000002026812 */ /* 0x000fe200078efcff */
[----:B------:R-:W2:Y:S01]  /*b0880*/  LDL.LU R15, [R1+0x6c] ;  /* 0x00006c00010f7983 */ /* 0x000ea20000300800 */
[----:B------:R-:W-:-:S03]  /*b0890*/  ISETP.GE.AND P6, PT, R3, UR50, PT ;  /* 0x0000003203007c0c */ /* 0x000fc6000bfc6270 */
[----:B------:R-:W2:Y:S02]  /*b08a0*/  LDL.LU R3, [R1+0x32a8] ;  /* 0x0032a80001037983 */ /* 0x000ea40000300800 */
[----:B--2---:R-:W-:-:S04]  /*b08b0*/  LOP3.LUT R3, R3, 0xfffffffe, RZ, 0xc0, !PT ;  /* 0xfffffffe03037812 */ /* 0x004fc800078ec0ff */
[----:B------:R-:W-:Y:S02]  /*b08c0*/  @P5 LOP3.LUT R3, R3, 0x1, RZ, 0xfc, !PT ;  /* 0x0000000103035812 */ /* 0x000fe400078efcff */
[----:B---3--:R-:W-:Y:S02]  /*b08d0*/  ISETP.GE.AND P5, PT, R37, UR48, PT ;  /* 0x0000003025007c0c */ /* 0x008fe4000bfa6270 */
[----:B------:R-:W-:Y:S01]  /*b08e0*/  LOP3.LUT R3, R3, 0xfffffffd, RZ, 0xc0, !PT ;  /* 0xfffffffd03037812 */ /* 0x000fe200078ec0ff */
[----:B------:R-:W2:Y:S03]  /*b08f0*/  LDL.LU R37, [R1+0x32a4] ;  /* 0x0032a40001257983 */ /* 0x000ea60000300800 */
[----:B------:R-:W-:Y:S02]  /*b0900*/  @P6 LOP3.LUT R3, R3, 0x2, RZ, 0xfc, !PT ;  /* 0x0000000203036812 */ /* 0x000fe400078efcff */
[----:B------:R-:W-:-:S02]  /*b0910*/  ISETP.GE.AND P6, PT, R46, UR63, PT ;  /* 0x0000003f2e007c0c */ /* 0x000fc4000bfc6270 */
[----:B------:R-:W-:Y:S01]  /*b0920*/  LOP3.LUT R3, R3, 0xfffffffb, RZ, 0xc0, !PT ;  /* 0xfffffffb03037812 */ /* 0x000fe200078ec0ff */
[----:B------:R-:W3:Y:S03]  /*b0930*/  LDL.LU R46, [R1+0x32a0] ;  /* 0x0032a000012e7983 */ /* 0x000ee60000300800 */
[----:B------:R-:W-:Y:S02]  /*b0940*/  @P5 LOP3.LUT R3, R3, 0x4, RZ, 0xfc, !PT ;  /* 0x0000000403035812 */ /* 0x000fe400078efcff */
[----:B------:R-:W-:Y:S02]  /*b0950*/  ISETP.GE.AND P5, PT, R14, UR61, PT ;  /* 0x0000003d0e007c0c */ /* 0x000fe4000bfa6270 */
[----:B------:R-:W-:Y:S01]  /*b0960*/  LOP3.LUT R3, R3, 0xfffffff7, RZ, 0xc0, !PT ;  /* 0xfffffff703037812 */ /* 0x000fe200078ec0ff */
[----:B------:R-:W2:Y:S03]  /*b0970*/  LDL.LU R14, [R1+0x329c] ;  /* 0x00329c00010e7983 */ /* 0x000ea60000300800 */
        /* <DEDUP_REMOVED lines=13> */
[----:B----4-:R-:W-:Y:S02]  /*b0a50*/  ISETP.GE.AND P5, PT, R18, UR53, PT ;  /* 0x0000003512007c0c */ /* 0x010fe4000bfa6270 */
[----:B------:R-:W-:Y:S01]  /*b0a60*/  LOP3.LUT R3, R3, 0xffffff7f, RZ, 0xc0, !PT ;  /* 0xffffff7f03037812 */ /* 0x000fe200078ec0ff */
[----:B------:R-:W4:Y:S03]  /*b0a70*/  LDL.LU R18, [R1+0x328c] ;  /* 0x00328c0001127983 */ /* 0x000f260000300800 */
[----:B------:R-:W-:-:S02]  /*b0a80*/  @P6 LOP3.LUT R3, R3, 0x80, RZ, 0xfc, !PT ;  /* 0x0000008003036812 */ /* 0x000fc400078efcff */
        /* <DEDUP_REMOVED lines=9> */
[----:B------:R-:W2:Y:S01]  /*b0b20*/  LDL.LU R15, [R1+0x3280] ;  /* 0x00328000010f7983 */ /* 0x000ea20000300800 */
[----:B------:R-:W-:-:S05]  /*b0b30*/  LOP3.LUT R3, R3, 0xfffffbff, RZ, 0xc0, !PT ;  /* 0xfffffbff03037812 */ /* 0x000fca00078ec0ff */
[----:B------:R-:W-:-:S04]  /*b0b40*/  @P5 LOP3.LUT R3, R3, 0x400, RZ, 0xfc, !PT ;  /* 0x0000040003035812 */ /* 0x000fc800078efcff */
[----:B------:R-:W-:-:S04]  /*b0b50*/  LOP3.LUT R3, R3, 0xfffff7ff, RZ, 0xc0, !PT ;  /* 0xfffff7ff03037812 */ /* 0x000fc800078ec0ff */
[----:B------:R-:W-:-:S04]  /*b0b60*/  @P6 LOP3.LUT R3, R3, 0x800, RZ, 0xfc, !PT ;  /* 0x0000080003036812 */ /* 0x000fc800078efcff */
[----:B------:R-:W-:Y:S01]  /*b0b70*/  LOP3.LUT R3, R3, 0xffffefff, RZ, 0xc0, !PT ;  /* 0xffffefff03037812 */ /* 0x000fe200078ec0ff */
[C---:B------:R-:W-:Y:S02]  /*b0b80*/  VIADD R34, R57.reuse, 0xeb ;  /* 0x000000eb39227836 */ /* 0x040fe40000000000 */
[C---:B------:R-:W-:Y:S02]  /*b0b90*/  VIADD R33, R57.reuse, 0xec ;  /* 0x000000ec39217836 */ /* 0x040fe40000000000 */
[C---:B------:R-:W-:Y:S02]  /*b0ba0*/  VIADD R25, R57.reuse, 0xed ;  /* 0x000000ed39197836 */ /* 0x040fe40000000000 */
[C---:B------:R-:W-:Y:S02]  /*b0bb0*/  VIADD R28, R57.reuse, 0xee ;  /* 0x000000ee391c7836 */ /* 0x040fe40000000000 */
[C---:B------:R-:W-:Y:S02]  /*b0bc0*/  VIADD R29, R57.reuse, 0xef ;  /* 0x000000ef391d7836 */ /* 0x040fe40000000000 */
[----:B------:R-:W-:-:S02]  /*b0bd0*/  VIADD R30, R57, 0xf0 ;  /* 0x000000f0391e7836 */ /* 0x000fc40000000000 */
[C---:B------:R-:W-:Y:S02]  /*b0be0*/  VIADD R31, R57.reuse, 0xf1 ;  /* 0x000000f1391f7836 */ /* 0x040fe40000000000 */
[C---:B------:R-:W-:Y:S02]  /*b0bf0*/  VIADD R32, R57.reuse, 0xb2 ;  /* 0x000000b239207836 */ /* 0x040fe40000000000 */
[C---:B------:R-:W-:Y:S01]  /*b0c00*/  VIADD R35, R57.reuse, 0xb3 ;  /* 0x000000b339237836 */ /* 0x040fe20000000000 */
[----:B------:R-:W-:Y:S01]  /*b0c10*/  LOP3.LUT R2, R2, 0xfffffffb, RZ, 0xc0, !PT ;  /* 0xfffffffb02027812 */ /* 0x000fe200078ec0ff */
[C---:B------:R-:W-:Y:S02]  /*b0c20*/  VIADD R38, R57.reuse, 0xb4 ;  /* 0x000000b439267836 */ /* 0x040fe40000000000 */
[C---:B------:R-:W-:Y:S02]  /*b0c30*/  VIADD R40, R57.reuse, 0xb6 ;  /* 0x000000b639287836 */ /* 0x040fe40000000000 */
[----:B------:R-:W-:-:S02]  /*b0c40*/  VIADD R41, R57, 0xb7 ;  /* 0x000000b739297836 */ /* 0x000fc40000000000 */
[C---:B------:R-:W-:Y:S02]  /*b0c50*/  VIADD R42, R57.reuse, 0xb8 ;  /* 0x000000b8392a7836 */ /* 0x040fe40000000000 */
[C---:B------:R-:W-:Y:S02]  /*b0c60*/  VIADD R43, R57.reuse, 0xb9 ;  /* 0x000000b9392b7836 */ /* 0x040fe40000000000 */
[C---:B------:R-:W-:Y:S02]  /*b0c70*/  VIADD R39, R57.reuse, 0xb5 ;  /* 0x000000b539277836 */ /* 0x040fe40000000000 */
[----:B------:R-:W-:Y:S01]  /*b0c80*/  VIADD R0, R57, 0xf2 ;  /* 0x000000f239007836 */ /* 0x000fe20000000000 */
[----:B--2---:R-:W-:Y:S02]  /*b0c90*/  ISETP.GE.AND P5, PT, R15, UR45, PT ;  /* 0x0000002d0f007c0c */ /* 0x004fe4000bfa6270 */
[----:B------:R-:W-:Y:S01]  /*b0ca0*/  ISETP.GE.AND P6, PT, R16, UR43, PT ;  /* 0x0000002b10007c0c */ /* 0x000fe2000bfc6270 */
[----:B------:R-:W2:Y:S04]  /*b0cb0*/  LDL.LU R15, [R1+0x327c] ;  /* 0x00327c00010f7983 */ /* 0x000ea80000300800 */
[----:B------:R-:W2:Y:S06]  /*b0cc0*/  LDL.LU R16, [R1+0x3278] ;  /* 0x0032780001107983 */ /* 0x000eac0000300800 */
        /* <DEDUP_REMOVED lines=21> */
[----:B---3--:R-:W-:Y:S02]  /*b0e20*/  ISETP.GE.AND P6, PT, R46, UR31, PT ;  /* 0x0000001f2e007c0c */ /* 0x008fe4000bfc6270 */
[----:B------:R-:W-:Y:S01]  /*b0e30*/  LOP3.LUT R3, R3, 0xfffbffff, RZ, 0xc0, !PT ;  /* 0xfffbffff03037812 */ /* 0x000fe200078ec0ff */
[----:B------:R-:W3:Y:S03]  /*b0e40*/  LDL.LU R46, [R1+0x3260] ;  /* 0x00326000012e7983 */ /* 0x000ee60000300800 */
        /* <DEDUP_REMOVED lines=54> */
[----:B------:R-:W2:Y:S03]  /*b11b0*/  LDL.LU R35, [R1+0x3228] ;  /* 0x0032280001237983 */ /* 0x000ea60000300800 */
[----:B------:R-:W-:-:S02]  /*b11c0*/  @P5 LOP3.LUT R2, R2, 0x4, RZ, 0xfc, !PT ;  /* 0x0000000402025812 */ /* 0x000fc400078efcff */
[----:B------:R-:W-:Y:S02]  /*b11d0*/  ISETP.GE.AND P5, PT, R38, UR42, PT ;  /* 0x0000002a26007c0c */ /* 0x000fe4000bfa6270 */
[----:B------:R-:W-:Y:S01]  /*b11e0*/  LOP3.LUT R2, R2, 0xfffffffd, RZ, 0xc0, !PT ;  /* 0xfffffffd02027812 */ /* 0x000fe200078ec0ff */
[----:B------:R-:W2:Y:S03]  /*b11f0*/  LDL.LU R38, [R1+0x3224] ;  /* 0x0032240001267983 */ /* 0x000ea60000300800 */
[----:B------:R-:W-:-:S04]  /*b1200*/  @P6 LOP3.LUT R2, R2, 0x2, RZ, 0xfc, !PT ;  /* 0x0000000202026812 */ /* 0x000fc800078efcff */
[----:B------:R-:W-:-:S04]  /*b1210*/  LOP3.LUT R2, R2, 0xfffffffe, RZ, 0xc0, !PT ;  /* 0xfffffffe02027812 */ /* 0x000fc800078ec0ff */
[----:B------:R-:W-:Y:S02]  /*b1220*/  @P5 LOP3.LUT R2, R2, 0x1, RZ, 0xfc, !PT ;  /* 0x0000000102025812 */ /* 0x000fe400078efcff */
[----:B------:R-:W-:Y:S02]  /*b1230*/  ISETP.GE.AND P5, PT, R40, UR38, PT ;  /* 0x0000002628007c0c */ /* 0x000fe4000bfa6270 */
[----:B------:R-:W-:-:S11]  /*b1240*/  LOP3.LUT R2, R2, 0xffffffef, RZ, 0xc0, !PT ;  /* 0xffffffef02027812 */ /* 0x000fd600078ec0ff */
        /* <DEDUP_REMOVED lines=8> */
[----:B------:R-:W-:Y:S02]  /*b12d0*/  ISETP.GE.AND P6, PT, R39, UR40, PT ;  /* 0x0000002827007c0c */ /* 0x000fe4000bfc6270 */
[----:B------:R-:W-:Y:S01]  /*b12e0*/  LOP3.LUT R2, R2, 0xffffffbf, RZ, 0xc0, !PT ;  /* 0xffffffbf02027812 */ /* 0x000fe200078ec0ff */
[----:B------:R-:W2:Y:S04]  /*b12f0*/  LDL.LU R39, [R1+0x3220] ;  /* 0x0032200001277983 */ /* 0x000ea80000300800 */
[----:B------:R-:W2:Y:S04]  /*b1300*/  LDL.LU R40, [R1+0x321c] ;  /* 0x00321c0001287983 */ /* 0x000ea80000300800 */
[----:B------:R-:W2:Y:S01]  /*b1310*/  LDL.LU R41, [R1+0x3218] ;  /* 0x0032180001297983 */ /* 0x000ea20000300800 */
[----:B------:R-:W-:-:S02]  /*b1320*/  @P5 LOP3.LUT R2, R2, 0x40, RZ, 0xfc, !PT ;  /* 0x0000004002025812 */ /* 0x000fc400078efcff */
[----:B------:R-:W-:Y:S01]  /*b1330*/  ISETP.GE.AND P5, PT, R0, UR5, PT ;  /* 0x0000000500007c0c */ /* 0x000fe2000bfa6270 */
[----:B------:R-:W2:Y:S04]  /*b1340*/  LDL.LU R42, [R1+0x3214] ;  /* 0x00321400012a7983 */ /* 0x000ea80000300800 */
[----:B------:R-:W2:Y:S04]  /*b1350*/  LDL.LU R43, [R1+0x3210] ;  /* 0x00321000012b7983 */ /* 0x000ea80000300800 */
[----:B------:R-:W2:Y:S01]  /*b1360*/  LDL.LU R0, [R1+0x320c] ;  /* 0x00320c0001007983 */ /* 0x000ea20000300800 */
[----:B------:R-:W-:-:S02]  /*b1370*/  LOP3.LUT R36, R36, 0xfffffffe, RZ, 0xc0, !PT ;  /* 0xfffffffe24247812 */ /* 0x000fc400078ec0ff */
[C---:B------:R-:W-:Y:S02]  /*b1380*/  IADD3 R60, PT, PT, R57.reuse, 0xf3, RZ ;  /* 0x000000f3393c7810 */ /* 0x040fe40007ffe0ff */
[----:B------:R-:W-:Y:S02]  /*b1390*/  @P5 LOP3.LUT R36, R36, 0x1, RZ, 0xfc, !PT ;  /* 0x0000000124245812 */ /* 0x000fe400078efcff */
[----:B------:R-:W-:Y:S01]  /*b13a0*/  ISETP.GE.AND P5, PT, R60, UR5, PT ;  /* 0x000000053c007c0c */ /* 0x000fe2000bfa6270 */
[C---:B------:R-:W-:Y:S01]  /*b13b0*/  VIADD R59, R57.reuse, 0xf4 ;  /* 0x000000f4393b7836 */ /* 0x040fe20000000000 */
[----:B------:R-:W-:Y:S01]  /*b13c0*/  LOP3.LUT R36, R36, 0xfffffffd, RZ, 0xc0, !PT ;  /* 0xfffffffd24247812 */ /* 0x000fe200078ec0ff */
[----:B------:R-:W-:-:S10]  /*b13d0*/  VIADD R58, R57, 0xf5 ;  /* 0x000000f5393a7836 */ /* 0x000fd40000000000 */
[----:B------:R-:W-:Y:S02]  /*b13e0*/  @P5 LOP3.LUT R36, R36, 0x2, RZ, 0xfc, !PT ;  /* 0x0000000224245812 */ /* 0x000fe400078efcff */
[----:B------:R-:W-:Y:S02]  /*b13f0*/  ISETP.GE.AND P5, PT, R59, UR5, PT ;  /* 0x000000053b007c0c */ /* 0x000fe4000bfa6270 */
        /* <DEDUP_REMOVED lines=40> */
[----:B------:R-:W-:-:S11]  /*b1680*/  LOP3.LUT R2, R2, 0xffbfffff, RZ, 0xc0, !PT ;  /* 0xffbfffff02027812 */ /* 0x000fd600078ec0ff */
[----:B------:R-:W-:Y:S02]  /*b1690*/  @P5 LOP3.LUT R2, R2, 0x400000, RZ, 0xfc, !PT ;  /* 0x0040000002025812 */ /* 0x000fe400078efcff */
[----:B------:R-:W-:Y:S02]  /*b16a0*/  ISETP.GE.AND P5, PT, R57, UR5, PT ;  /* 0x0000000539007c0c */ /* 0x000fe4000bfa6270 */
[----:B------:R-:W-:Y:S01]  /*b16b0*/  LOP3.LUT R2, R2, 0xffdfffff, RZ, 0xc0, !PT ;  /* 0xffdfffff02027812 */ /* 0x000fe200078ec0ff */
[----:B------:R-:W-:-:S10]  /*b16c0*/  IMAD.WIDE R26, R47, 0x2, R44 ;  /* 0x000000022f1a7825 */ /* 0x000fd400078e022c */
[----:B------:R-:W-:Y:S02]  /*b16d0*/  @P5 LOP3.LUT R2, R2, 0x200000, RZ, 0xfc, !PT ;  /* 0x0020000002025812 */ /* 0x000fe400078efcff */
[----:B------:R-:W-:Y:S01]  /*b16e0*/  LOP3.LUT P5, RZ, R36, 0x100, RZ, 0xc0, !PT ;  /* 0x0000010024ff7812 */ /* 0x000fe200078ac0ff */
[----:B------:R0:W-:Y:S04]  /*b16f0*/  STL [R1+0x3220], R8 ;  /* 0x0032200801007387 */ /* 0x0001e80000100800 */
[----:B0-----:R-:W3:Y:S04]  /*b1700*/  LDL.LU R8, [R1+0x4f4] ;  /* 0x0004f40001087983 */ /* 0x001ee80000300800 */
[----:B--2---:R0:W-:Y:S04]  /*b1710*/  STL [R1+0x321c], R0 ;  /* 0x00321c0001007387 */ /* 0x0041e80000100800 */
[----:B0-----:R-:W2:Y:S04]  /*b1720*/  LDL.LU R0, [R1+0x504] ;  /* 0x0005040001007983 */ /* 0x001ea80000300800 */
[----:B------:R-:W2:Y:S04]  /*b1730*/  LDL.LU R54, [R1+0x4fc] ;  /* 0x0004fc0001367983 */ /* 0x000ea80000300800 */
[----:B------:R-:W2:Y:S04]  /*b1740*/  LDL.LU R56, [R1+0x50c] ;  /* 0x00050c0001387983 */ /* 0x000ea80000300800 */
[----:B------:R-:W2:Y:S04]  /*b1750*/  LDL.LU R59, [R1+0x51c] ;  /* 0x00051c00013b7983 */ /* 0x000ea80000300800 */
[----:B------:R-:W2:Y:S04]  /*b1760*/  LDL.LU R60, [R1+0x52c] ;  /* 0x00052c00013c7983 */ /* 0x000ea80000300800 */
        /* <DEDUP_REMOVED lines=8> */
[----:B------:R-:W2:Y:S04]  /*b17f0*/  LDL.LU R57, [R1+0x19fc] ;  /* 0x0019fc0001397983 */ /* 0x000ea80000300800 */
[----:B------:R-:W4:Y:S04]  /*b1800*/  LDL.LU R53, [R1+0x1a00] ;  /* 0x001a000001357983 */ /* 0x000f280000300800 */
[----:B------:R-:W4:Y:S04]  /*b1810*/  LDL.LU R55, [R1+0x1a04] ;  /* 0x001a040001377983 */ /* 0x000f280000300800 */
[----:B------:R-:W4:Y:S01]  /*b1820*/  LDL.LU R58, [R1+0x1a08] ;  /* 0x001a0800013a7983 */ /* 0x000f220000300800 */
[----:B------:R-:W-:-:S02]  /*b1830*/  P2R R52, PR, RZ, 0x1 ;  /* 0x00000001ff347803 */ /* 0x000fc40000000000 */
[C---:B------:R-:W-:Y:S02]  /*b1840*/  LOP3.LUT P0, RZ, R2.reuse, 0x4, RZ, 0xc0, !PT ;  /* 0x0000000402ff7812 */ /* 0x040fe4000780c0ff */
[----:B------:R-:W-:Y:S02]  /*b1850*/  P2R R48, PR, RZ, 0x8 ;  /* 0x00000008ff307803 */ /* 0x000fe40000000000 */
[----:B------:R-:W-:Y:S02]  /*b1860*/  P2R R51, PR, RZ, 0x2 ;  /* 0x00000002ff337803 */ /* 0x000fe40000000000 */
[C---:B------:R-:W-:Y:S02]  /*b1870*/  LOP3.LUT P1, RZ, R2.reuse, 0x2, RZ, 0xc0, !PT ;  /* 0x0000000202ff7812 */ /* 0x040fe4000782c0ff */
[----:B------:R-:W-:Y:S02]  /*b1880*/  P2R R50, PR, RZ, 0x4 ;  /* 0x00000004ff327803 */ /* 0x000fe40000000000 */
[----:B------:R-:W-:-:S02]  /*b1890*/  LOP3.LUT P2, RZ, R2, 0x1, RZ, 0xc0, !PT ;  /* 0x0000000102ff7812 */ /* 0x000fc4000784c0ff */
[----:B---3--:R-:W-:Y:S02]  /*b18a0*/  PRMT R49, R8, 0x7632, R49 ;  /* 0x0000763208317816 */ /* 0x008fe40000000031 */
[----:B--2---:R-:W-:-:S13]  /*b18b0*/  ISETP.LT.AND P3, PT, R57, UR4, !P0 ;  /* 0x0000000439007c0c */ /* 0x004fda000c761270 */
[----:B------:R0:W-:Y:S01]  /*b18c0*/  @P3 STG.E.U16 desc[UR66][R26.64], R8 ;  /* 0x000000081a003986 */ /* 0x0001e2000c101542 */
[----:B----4-:R-:W-:Y:S01]  /*b18d0*/  ISETP.LT.AND P3, PT, R53, UR4, !P0 ;  /* 0x0000000435007c0c */ /* 0x010fe2000c761270 */
[----:B0-----:R-:W-:Y:S02]  /*b18e0*/  IMAD.WIDE R26, R47, 0x2, R42 ;  /* 0x000000022f1a7825 */ /* 0x001fe400078e022a */
[----:B------:R-:W2:Y:S10]  /*b18f0*/  LDL.LU R8, [R1+0x3220] ;  /* 0x0032200001087983 */ /* 0x000eb40000300800 */
[----:B------:R0:W-:Y:S01]  /*b1900*/  @P3 STG.E.U16 desc[UR66][R26.64], R49 ;  /* 0x000000311a003986 */ /* 0x0001e2000c101542 */
[----:B------:R-:W-:-:S02]  /*b1910*/  ISETP.LT.AND P3, PT, R55, UR4, !P0 ;  /* 0x0000000437007c0c */ /* 0x000fc4000c761270 */
[----:B------:R-:W-:Y:S01]  /*b1920*/  ISETP.LT.AND P0, PT, R58, UR4, !P0 ;  /* 0x000000043a007c0c */ /* 0x000fe2000c701270 */
[----:B0-----:R-:W-:Y:S01]  /*b1930*/  IMAD.WIDE R26, R47, 0x2, R40 ;  /* 0x000000022f1a7825 */ /* 0x001fe200078e0228 */
[----:B------:R-:W3:Y:S09]  /*b1940*/  LDL.LU R49, [R1+0x524] ;  /* 0x0005240001317983 */ /* 0x000ef20000300800 */
[----:B------:R0:W-:Y:S01]  /*b1950*/  @P3 STG.E.U16 desc[UR66][R26.64], R0 ;  /* 0x000000001a003986 */ /* 0x0001e2000c101542 */
[----:B------:R-:W-:-:S02]  /*b1960*/  ISETP.NE.AND P3, PT, R48, RZ, PT ;  /* 0x000000ff3000720c */ /* 0x000fc40003f65270 */
[----:B------:R-:W-:Y:S01]  /*b1970*/  PRMT R48, R0, 0x7632, R48 ;  /* 0x0000763200307816 */ /* 0x000fe20000000030 */
[----:B0-----:R-:W-:Y:S01]  /*b1980*/  IMAD.WIDE R26, R47, 0x2, R38 ;  /* 0x000000022f1a7825 */ /* 0x001fe200078e0226 */
[----:B------:R-:W4:Y:S04]  /*b1990*/  LDL.LU R0, [R1+0x321c] ;  /* 0x00321c0001007983 */ /* 0x000f280000300800 */
[----:B------:R0:W-:Y:S04]  /*b19a0*/  @P0 STG.E.U16 desc[UR66][R26.64], R48 ;  /* 0x000000301a000986 */ /* 0x0001e8000c101542 */
[----:B0-----:R-:W2:Y:S01]  /*b19b0*/  LDL.LU R48, [R1+0x514] ;  /* 0x0005140001307983 */ /* 0x001ea20000300800 */
[----:B------:R-:W-:Y:S01]  /*b19c0*/  ISETP.LT.AND P0, PT, R57, UR4, !P1 ;  /* 0x0000000439007c0c */ /* 0x000fe2000cf01270 */
[----:B------:R-:W-:-:S12]  /*b19d0*/  IMAD.WIDE R26, R35, 0x2, R44 ;  /* 0x00000002231a7825 */ /* 0x000fd800078e022c */
[----:B--2---:R0:W-:Y:S01]  /*b19e0*/  @P0 STG.E.U16 desc[UR66][R26.64], R48 ;  /* 0x000000301a000986 */ /* 0x0041e2000c101542 */
[----:B------:R-:W-:Y:S02]  /*b19f0*/  ISETP.LT.AND P0, PT, R53, UR4, !P1 ;  /* 0x0000000435007c0c */ /* 0x000fe4000cf01270 */
[----:B------:R-:W-:Y:S01]  /*b1a00*/  PRMT R47, R48, 0x7632, R47 ;  /* 0x00007632302f7816 */ /* 0x000fe2000000002f */
[----:B0-----:R-:W-:-:S10]  /*b1a10*/  IMAD.WIDE R26, R35, 0x2, R42 ;  /* 0x00000002231a7825 */ /* 0x001fd400078e022a */
[----:B------:R0:W-:Y:S01]  /*b1a20*/  @P0 STG.E.U16 desc[UR66][R26.64], R47 ;  /* 0x0000002f1a000986 */ /* 0x0001e2000c101542 */
[----:B------:R-:W-:Y:S01]  /*b1a30*/  ISETP.LT.AND P0, PT, R55, UR4, !P1 ;  /* 0x0000000437007c0c */ /* 0x000fe2000cf01270 */
[----:B0-----:R-:W-:Y:S01]  /*b1a40*/  IMAD.WIDE R26, R35, 0x2, R40 ;  /* 0x00000002231a7825 */ /* 0x001fe200078e0228 */
[----:B---3--:R-:W-:-:S11]  /*b1a50*/  PRMT R47, R49, 0x7632, R47 ;  /* 0x00007632312f7816 */ /* 0x008fd6000000002f */
[----:B------:R0:W-:Y:S01]  /*b1a60*/  @P0 STG.E.U16 desc[UR66][R26.64], R49 ;  /* 0x000000311a000986 */ /* 0x0001e2000c101542 */
[----:B------:R-:W-:Y:S02]  /*b1a70*/  ISETP.LT.AND P0, PT, R58, UR4, !P1 ;  /* 0x000000043a007c0c */ /* 0x000fe4000cf01270 */
[----:B------:R-:W-:Y:S01]  /*b1a80*/  LOP3.LUT P1, RZ, R2, 0x10, RZ, 0xc0, !PT ;  /* 0x0000001002ff7812 */ /* 0x000fe2000782c0ff */
[----:B0-----:R-:W-:Y:S01]  /*b1a90*/  IMAD.WIDE R26, R35, 0x2, R38 ;  /* 0x00000002231a7825 */ /* 0x001fe200078e0226 */
[----:B------:R-:W-:-:S09]  /*b1aa0*/  PRMT R35, R4, 0x7632, R35 ;  /* 0x0000763204237816 */ /* 0x000fd20000000023 */
[----:B------:R0:W-:Y:S01]  /*b1ab0*/  @P0 STG.E.U16 desc[UR66][R26.64], R47 ;  /* 0x0000002f1a000986 */ /* 0x0001e2000c101542 */
[----:B------:R-:W-:Y:S01]  /*b1ac0*/  ISETP.LT.AND P0, PT, R57, UR4, !P2 ;  /* 0x0000000439007c0c */ /* 0x000fe2000d701270 */
[----:B0-----:R-:W-:-:S12]  /*b1ad0*/  IMAD.WIDE R26, R32, 0x2, R44 ;  /* 0x00000002201a7825 */ /* 0x001fd800078e022c */
[----:B------:R0:W-:Y:S01]  /*b1ae0*/  @P0 STG.E.U16 desc[UR66][R26.64], R4 ;  /* 0x000000041a000986 */ /* 0x0001e2000c101542 */
[----:B------:R-:W-:Y:S01]  /*b1af0*/  ISETP.LT.AND P0, PT, R53, UR4, !P2 ;  /* 0x0000000435007c0c */ /* 0x000fe2000d701270 */
[----:B0-----:R-:W-:-:S12]  /*b1b00*/  IMAD.WIDE R26, R32, 0x2, R42 ;  /* 0x00000002201a7825 */ /* 0x001fd800078e022a */
[----:B------:R0:W-:Y:S01]  /*b1b10*/  @P0 STG.E.U16 desc[UR66][R26.64], R35 ;  /* 0x000000231a000986 */ /* 0x0001e2000c101542 */
[----:B------:R-:W-:Y:S01]  /*b1b20*/  ISETP.LT.AND P0, PT, R55, UR4, !P2 ;  /* 0x0000000437007c0c */ /* 0x000fe2000d701270 */
[----:B0-----:R-:W-:Y:S01]  /*b1b30*/  IMAD.WIDE R26, R32, 0x2, R40 ;  /* 0x00000002201a7825 */ /* 0x001fe200078e0228 */
[----:B------:R-:W-:-:S11]  /*b1b40*/  PRMT R35, R5, 0x7632, R35 ;  /* 0x0000763205237816 */ /* 0x000fd60000000023 */
[----:B------:R0:W-:Y:S01]  /*b1b50*/  @P0 STG.E.U16 desc[UR66][R26.64], R5 ;  /* 0x000000051a000986 */ /* 0x0001e2000c101542 */
[----:B------:R-:W-:Y:S02]  /*b1b60*/  ISETP.LT.AND P0, PT, R58, UR4, !P2 ;  /* 0x000000043a007c0c */ /* 0x000fe4000d701270 */
[----:B------:R-:W-:Y:S01]  /*b1b70*/  ISETP.LT.AND P2, PT, R57, UR4, !P6 ;  /* 0x0000000439007c0c */ /* 0x000fe2000f741270 */
[----:B0-----:R-:W-:Y:S01]  /*b1b80*/  IMAD.WIDE R26, R32, 0x2, R38 ;  /* 0x00000002201a7825 */ /* 0x001fe200078e0226 */
[----:B------:R-:W-:-:S09]  /*b1b90*/  PRMT R32, R6, 0x7632, R32 ;  /* 0x0000763206207816 */ /* 0x000fd20000000020 */
[----:B------:R0:W-:Y:S01]  /*b1ba0*/  @P0 STG.E.U16 desc[UR66][R26.64], R35 ;  /* 0x000000231a000986 */ /* 0x0001e2000c101542 */
[----:B------:R-:W-:Y:S01]  /*b1bb0*/  LOP3.LUT P0, RZ, R2, 0x20, RZ, 0xc0, !PT ;  /* 0x0000002002ff7812 */ /* 0x000fe2000780c0ff */
[----:B0-----:R-:W-:-:S05]  /*b1bc0*/  IMAD.WIDE R26, R31, 0x2, R44 ;  /* 0x000000021f1a7825 */ /* 0x001fca00078e022c */
[----:B------:R0:W-:Y:S01]  /*b1bd0*/  @P2 STG.E.U16 desc[UR66][R26.64], R6 ;  /* 0x000000061a002986 */ /* 0x0001e2000c101542 */
[----:B------:R-:W-:Y:S01]  /*b1be0*/  ISETP.LT.AND P2, PT, R53, UR4, !P6 ;  /* 0x0000000435007c0c */ /* 0x000fe2000f741270 */
[----:B0-----:R-:W-:-:S12]  /*b1bf0*/  IMAD.WIDE R26, R31, 0x2, R42 ;  /* 0x000000021f1a7825 */ /* 0x001fd800078e022a */
[----:B------:R0:W-:Y:S01]  /*b1c00*/  @P2 STG.E.U16 desc[UR66][R26.64], R32 ;  /* 0x000000201a002986 */ /* 0x0001e2000c101542 */
[----:B------:R-:W-:Y:S02]  /*b1c10*/  ISETP.LT.AND P2, PT, R55, UR4, !P6 ;  /* 0x0000000437007c0c */ /* 0x000fe4000f741270 */
[----:B------:R-:W-:Y:S01]  /*b1c20*/  ISETP.LT.AND P6, PT, R58, UR4, !P6 ;  /* 0x000000043a007c0c */ /* 0x000fe2000f7c1270 */
[----:B0-----:R-:W-:Y:S01]  /*b1c30*/  IMAD.WIDE R26, R31, 0x2, R40 ;  /* 0x000000021f1a7825 */ /* 0x001fe200078e0228 */
[----:B------:R-:W-:-:S09]  /*b1c40*/  PRMT R32, R7, 0x7632, R32 ;  /* 0x0000763207207816 */ /* 0x000fd20000000020 */
[----:B------:R0:W-:Y:S01]  /*b1c50*/  @P2 STG.E.U16 desc[UR66][R26.64], R7 ;  /* 0x000000071a002986 */ /* 0x0001e2000c101542 */
[----:B------:R-:W-:-:S03]  /*b1c60*/  LOP3.LUT P2, RZ, R2, 0x100, RZ, 0xc0, !PT ;  /* 0x0000010002ff7812 */ /* 0x000fc6000784c0ff */
[----:B0-----:R-:W2:Y:S01]  /*b1c70*/  LDL.LU R7, [R1+0x530] ;  /* 0x0005300001077983 */ /* 0x001ea20000300800 */
[----:B------:R-:W-:Y:S01]  /*b1c80*/  IMAD.WIDE R26, R31, 0x2, R38 ;  /* 0x000000021f1a7825 */ /* 0x000fe200078e0226 */
[----:B------:R-:W-:Y:S02]  /*b1c90*/  PRMT R31, R54, 0x7632, R31 ;  /* 0x00007632361f7816 */ /* 0x000fe4000000001f */
[----:B------:R-:W3:Y:S04]  /*b1ca0*/  LDL.LU R6, [R1+0x540] ;  /* 0x0005400001067983 */ /* 0x000ee80000300800 */
[----:B------:R0:W-:Y:S01]  /*b1cb0*/  @P6 STG.E.U16 desc[UR66][R26.64], R32 ;  /* 0x000000201a006986 */ /* 0x0001e2000c101542 */
[----:B------:R-:W-:-:S03]  /*b1cc0*/  ISETP.LT.AND P6, PT, R57, UR4, !P1 ;  /* 0x0000000439007c0c */ /* 0x000fc6000cfc1270 */
[----:B------:R-:W3:Y:S04]  /*b1cd0*/  LDL.LU R5, [R1+0x550] ;  /* 0x0005500001057983 */ /* 0x000ee80000300800 */
[----:B------:R-:W3:Y:S01]  /*b1ce0*/  LDL.LU R4, [R1+0x560] ;  /* 0x0005600001047983 */ /* 0x000ee20000300800 */
[----:B0-----:R-:W-:-:S05]  /*b1cf0*/  IMAD.WIDE R26, R30, 0x2, R44 ;  /* 0x000000021e1a7825 */ /* 0x001fca00078e022c */
        /* <DEDUP_REMOVED lines=9> */
[----:B------:R-:W-:Y:S01]  /*b1d90*/  LOP3.LUT P1, RZ, R2, 0x40, RZ, 0xc0, !PT ;  /* 0x0000004002ff7812 */ /* 0x000fe2000782c0ff */
[----:B0-----:R-:W-:-:S10]  /*b1da0*/  IMAD.WIDE R26, R30, 0x2, R38 ;  /* 0x000000021e1a7825 */ /* 0x001fd400078e0226 */
[----:B------:R0:W-:Y:S01]  /*b1db0*/  @P6 STG.E.U16 desc[UR66][R26.64], R31 ;  /* 0x0000001f1a006986 */ /* 0x0001e2000c101542 */
[----:B------:R-:W-:Y:S01]  /*b1dc0*/  ISETP.LT.AND P6, PT, R57, UR4, !P0 ;  /* 0x0000000439007c0c */ /* 0x000fe2000c7c1270 */
[----:B0-----:R-:W-:Y:S01]  /*b1dd0*/  IMAD.WIDE R26, R29, 0x2, R44 ;  /* 0x000000021d1a7825 */ /* 0x001fe200078e022c */
[----:B------:R-:W-:Y:S01]  /*b1de0*/  PRMT R30, R59, 0x7632, R30 ;  /* 0x000076323b1e7816 */ /* 0x000fe2000000001e */
[----:B------:R-:W4:Y:S10]  /*b1df0*/  LDL.LU R31, [R1+0x554] ;  /* 0x00055400011f7983 */ /* 0x000f340000300800 */
[----:B------:R0:W-:Y:S01]  /*b1e00*/  @P6 STG.E.U16 desc[UR66][R26.64], R59 ;  /* 0x0000003b1a006986 */ /* 0x0001e2000c101542 */
[----:B------:R-:W-:-:S03]  /*b1e10*/  ISETP.LT.AND P6, PT, R53, UR4, !P0 ;  /* 0x0000000435007c0c */ /* 0x000fc6000c7c1270 */
[----:B------:R-:W4:Y:S04]  /*b1e20*/  LDL.LU R32, [R1+0x564] ;  /* 0x0005640001207983 */ /* 0x000f280000300800 */
[----:B------:R-:W4:Y:S01]  /*b1e30*/  LDL.LU R35, [R1+0x538] ;  /* 0x0005380001237983 */ /* 0x000f220000300800 */
[----:B0-----:R-:W-:-:S03]  /*b1e40*/  IMAD.WIDE R26, R29, 0x2, R42 ;  /* 0x000000021d1a7825 */ /* 0x001fc600078e022a */
[----:B------:R-:W4:Y:S04]  /*b1e50*/  LDL.LU R47, [R1+0x548] ;  /* 0x00054800012f7983 */ /* 0x000f280000300800 */
[----:B------:R0:W-:Y:S01]  /*b1e60*/  @P6 STG.E.U16 desc[UR66][R26.64], R30 ;  /* 0x0000001e1a006986 */ /* 0x0001e2000c101542 */
[----:B------:R-:W-:-:S03]  /*b1e70*/  ISETP.LT.AND P6, PT, R55, UR4, !P0 ;  /* 0x0000000437007c0c */ /* 0x000fc6000c7c1270 */
[----:B------:R-:W4:Y:S04]  /*b1e80*/  LDL.LU R48, [R1+0x558] ;  /* 0x0005580001307983 */ /* 0x000f280000300800 */
[----:B------:R-:W4:Y:S01]  /*b1e90*/  LDL.LU R49, [R1+0x568] ;  /* 0x0005680001317983 */ /* 0x000f220000300800 */
[----:B0-----:R-:W-:Y:S01]  /*b1ea0*/  IMAD.WIDE R26, R29, 0x2, R40 ;  /* 0x000000021d1a7825 */ /* 0x001fe200078e0228 */
[----:B------:R-:W-:Y:S02]  /*b1eb0*/  PRMT R30, R60, 0x7632, R30 ;  /* 0x000076323c1e7816 */ /* 0x000fe4000000001e */
[----:B------:R-:W4:Y:S04]  /*b1ec0*/  LDL.LU R54, [R1+0x53c] ;  /* 0x00053c0001367983 */ /* 0x000f280000300800 */
[----:B------:R0:W-:Y:S01]  /*b1ed0*/  @P6 STG.E.U16 desc[UR66][R26.64], R60 ;  /* 0x0000003c1a006986 */ /* 0x0001e2000c101542 */
[----:B------:R-:W-:-:S03]  /*b1ee0*/  ISETP.LT.AND P6, PT, R58, UR4, !P0 ;  /* 0x000000043a007c0c */ /* 0x000fc6000c7c1270 */
[----:B------:R-:W4:Y:S04]  /*b1ef0*/  LDL.LU R56, [R1+0x54c] ;  /* 0x00054c0001387983 */ /* 0x000f280000300800 */
[----:B------:R-:W4:Y:S01]  /*b1f00*/  LDL.LU R59, [R1+0x55c] ;  /* 0x00055c00013b7983 */ /* 0x000f220000300800 */
[----:B0-----:R-:W-:-:S03]  /*b1f10*/  IMAD.WIDE R26, R29, 0x2, R38 ;  /* 0x000000021d1a7825 */ /* 0x001fc600078e0226 */
[----:B------:R-:W4:Y:S04]  /*b1f20*/  LDL.LU R60, [R1+0x56c] ;  /* 0x00056c00013c7983 */ /* 0x000f280000300800 */
[----:B------:R0:W-:Y:S01]  /*b1f30*/  @P6 STG.E.U16 desc[UR66][R26.64], R30 ;  /* 0x0000001e1a006986 */ /* 0x0001e2000c101542 */
[----:B------:R-:W-:Y:S01]  /*b1f40*/  ISETP.LT.AND P6, PT, R57, UR4, !P2 ;  /* 0x0000000439007c0c */ /* 0x000fe2000d7c1270 */
[----:B0-----:R-:W-:Y:S02]  /*b1f50*/  IMAD.WIDE R26, R28, 0x2, R44 ;  /* 0x000000021c1a7825 */ /* 0x001fe400078e022c */
[----:B------:R-:W4:Y:S10]  /*b1f60*/  LDL.LU R30, [R1+0x544] ;  /* 0x00054400011e7983 */ /* 0x000f340000300800 */
[----:B--2---:R0:W-:Y:S01]  /*b1f70*/  @P6 STG.E.U16 desc[UR66][R26.64], R7 ;  /* 0x000000071a006986 */ /* 0x0041e2000c101542 */
[----:B------:R-:W-:-:S02]  /*b1f80*/  ISETP.LT.AND P6, PT, R53, UR4, !P2 ;  /* 0x0000000435007c0c */ /* 0x000fc4000d7c1270 */
[----:B------:R-:W-:Y:S01]  /*b1f90*/  PRMT R29, R7, 0x7632, R29 ;  /* 0x00007632071d7816 */ /* 0x000fe2000000001d */
[C---:B0-----:R-:W-:Y:S01]  /*b1fa0*/  IMAD.WIDE R26, R28.reuse, 0x2, R42 ;  /* 0x000000021c1a7825 */ /* 0x041fe200078e022a */
[----:B------:R-:W2:Y:S09]  /*b1fb0*/  LDL.LU R7, [R1+0x3218] ;  /* 0x0032180001077983 */ /* 0x000eb20000300800 */
[----:B------:R0:W-:Y:S01]  /*b1fc0*/  @P6 STG.E.U16 desc[UR66][R26.64], R29 ;  /* 0x0000001d1a006986 */ /* 0x0001e2000c101542 */
[----:B------:R-:W-:Y:S01]  /*b1fd0*/  ISETP.LT.AND P6, PT, R55, UR4, !P2 ;  /* 0x0000000437007c0c */ /* 0x000fe2000d7c1270 */
[----:B0-----:R-:W-:-:S12]  /*b1fe0*/  IMAD.WIDE R26, R28, 0x2, R40 ;  /* 0x000000021c1a7825 */ /* 0x001fd800078e0228 */
[----:B---3--:R0:W-:Y:S01]  /*b1ff0*/  @P6 STG.E.U16 desc[UR66][R26.64], R6 ;  /* 0x000000061a006986 */ /* 0x0081e2000c101542 */
[----:B------:R-:W-:Y:S01]  /*b2000*/  ISETP.LT.AND P6, PT, R58, UR4, !P2 ;  /* 0x000000043a007c0c */ /* 0x000fe2000d7c1270 */
[----:B0-----:R-:W-:Y:S02]  /*b2010*/  IMAD.MOV.U32 R27, RZ, RZ, R6 ;  /* 0x000000ffff1b7224 */ /* 0x001fe400078e0006 */
[----:B------:R-:W3:Y:S03]  /*b2020*/  LDL.LU R6, [R1+0x3214] ;  /* 0x0032140001067983 */ /* 0x000ee60000300800 */
[----:B------:R-:W-:Y:S01]  /*b2030*/  PRMT R29, R27, 0x7632, R29 ;  /* 0x000076321b1d7816 */ /* 0x000fe2000000001d */
[----:B------:R-:W-:-:S06]  /*b2040*/  IMAD.WIDE R26, R28, 0x2, R38 ;  /* 0x000000021c1a7825 */ /* 0x000fcc00078e0226 */
[----:B------:R0:W-:Y:S04]  /*b2050*/  @P6 STG.E.U16 desc[UR66][R26.64], R29 ;  /* 0x0000001d1a006986 */ /* 0x0001e8000c101542 */
[----:B0-----:R-:W2:Y:S01]  /*b2060*/  LDL.LU R29, [R1+0x534] ;  /* 0x00053400011d7983 */ /* 0x001ea20000300800 */
[----:B------:R-:W-:Y:S01]  /*b2070*/  ISETP.LT.AND P6, PT, R57, UR4, !P1 ;  /* 0x0000000439007c0c */ /* 0x000fe2000cfc1270 */
[----:B------:R-:W-:Y:S01]  /*b2080*/  IMAD.WIDE R26, R25, 0x2, R44 ;  /* 0x00000002191a7825 */ /* 0x000fe200078e022c */
[----:B------:R-:W-:-:S11]  /*b2090*/  PRMT R28, R5, 0x7632, R28 ;  /* 0x00007632051c7816 */ /* 0x000fd6000000001c */
[----:B------:R0:W-:Y:S01]  /*b20a0*/  @P6 STG.E.U16 desc[UR66][R26.64], R5 ;  /* 0x000000051a006986 */ /* 0x0001e2000c101542 */
[----:B------:R-:W-:Y:S01]  /*b20b0*/  ISETP.LT.AND P6, PT, R53, UR4, !P1 ;  /* 0x0000000435007c0c */ /* 0x000fe2000cfc1270 */
[----:B0-----:R-:W-:Y:S01]  /*b20c0*/  IMAD.WIDE R26, R25, 0x2, R42 ;  /* 0x00000002191a7825 */ /* 0x001fe200078e022a */
[----:B------:R-:W-:Y:S01]  /*b20d0*/  LOP3.LUT P0, RZ, R2, 0x80, RZ, 0xc0, !PT ;  /* 0x0000008002ff7812 */ /* 0x000fe2000780c0ff */
[----:B------:R-:W3:Y:S10]  /*b20e0*/  LDL.LU R5, [R1+0x3210] ;  /* 0x0032100001057983 */ /* 0x000ef40000300800 */
[----:B------:R0:W-:Y:S01]  /*b20f0*/  @P6 STG.E.U16 desc[UR66][R26.64], R28 ;  /* 0x0000001c1a006986 */ /* 0x0001e2000c101542 */
[----:B------:R-:W-:Y:S01]  /*b2100*/  ISETP.LT.AND P6, PT, R55, UR4, !P1 ;  /* 0x0000000437007c0c */ /* 0x000fe2000cfc1270 */
[----:B0-----:R-:W-:-:S12]  /*b2110*/  IMAD.WIDE R26, R25, 0x2, R40 ;  /* 0x00000002191a7825 */ /* 0x001fd800078e0228 */
[----:B------:R0:W-:Y:S01]  /*b2120*/  @P6 STG.E.U16 desc[UR66][R26.64], R4 ;  /* 0x000000041a006986 */ /* 0x0001e2000c101542 */
[----:B------:R-:W-:Y:S01]  /*b2130*/  ISETP.LT.AND P6, PT, R58, UR4, !P1 ;  /* 0x000000043a007c0c */ /* 0x000fe2000cfc1270 */
[----:B0-----:R-:W-:Y:S01]  /*b2140*/  IMAD.MOV.U32 R27, RZ, RZ, R4 ;  /* 0x000000ffff1b7224 */ /* 0x001fe200078e0004 */
[----:B------:R-:W-:Y:S01]  /*b2150*/  LOP3.LUT P2, RZ, R2, 0x200, RZ, 0xc0, !PT ;  /* 0x0000020002ff7812 */ /* 0x000fe2000784c0ff */
[----:B------:R-:W3:Y:S03]  /*b2160*/  LDL.LU R4, [R1+0x320c] ;  /* 0x00320c0001047983 */ /* 0x000ee60000300800 */
[----:B------:R-:W-:Y:S01]  /*b2170*/  PRMT R28, R27, 0x7632, R28 ;  /* 0x000076321b1c7816 */ /* 0x000fe2000000001c */
[----:B------:R-:W-:-:S06]  /*b2180*/  IMAD.WIDE R26, R25, 0x2, R38 ;  /* 0x00000002191a7825 */ /* 0x000fcc00078e0226 */
[----:B------:R0:W-:Y:S01]  /*b2190*/  @P6 STG.E.U16 desc[UR66][R26.64], R28 ;  /* 0x0000001c1a006986 */ /* 0x0001e2000c101542 */
[----:B------:R-:W-:Y:S01]  /*b21a0*/  ISETP.LT.AND P6, PT, R57, UR4, !P0 ;  /* 0x0000000439007c0c */ /* 0x000fe2000c7c1270 */
[----:B0-----:R-:W-:Y:S01]  /*b21b0*/  IMAD.WIDE R26, R33, 0x2, R44 ;  /* 0x00000002211a7825 */ /* 0x001fe200078e022c */
[----:B------:R-:W-:-:S11]  /*b21c0*/  LOP3.LUT P1, RZ, R2, 0x400, RZ, 0xc0, !PT ;  /* 0x0000040002ff7812 */ /* 0x000fd6000782c0ff */
[----:B--2---:R0:W-:Y:S01]  /*b21d0*/  @P6 STG.E.U16 desc[UR66][R26.64], R29 ;  /* 0x0000001d1a006986 */ /* 0x0041e2000c101542 */
[----:B------:R-:W-:Y:S02]  /*b21e0*/  ISETP.LT.AND P6, PT, R53, UR4, !P0 ;  /* 0x0000000435007c0c */ /* 0x000fe4000c7c1270 */
[----:B------:R-:W-:Y:S01]  /*b21f0*/  PRMT R25, R29, 0x7632, R25 ;  /* 0x000076321d197816 */ /* 0x000fe20000000019 */
[----:B0-----:R-:W-:-:S10]  /*b2200*/  IMAD.WIDE R26, R33, 0x2, R42 ;  /* 0x00000002211a7825 */ /* 0x001fd400078e022a */
[----:B------:R0:W-:Y:S01]  /*b2210*/  @P6 STG.E.U16 desc[UR66][R26.64], R25 ;  /* 0x000000191a006986 */ /* 0x0001e2000c101542 */
[----:B------:R-:W-:Y:S01]  /*b2220*/  ISETP.LT.AND P6, PT, R55, UR4, !P0 ;  /* 0x0000000437007c0c */ /* 0x000fe2000c7c1270 */
[----:B0-----:R-:W-:-:S12]  /*b2230*/  IMAD.WIDE R26, R33, 0x2, R40 ;  /* 0x00000002211a7825 */ /* 0x001fd800078e0228 */
[----:B----4-:R0:W-:Y:S01]  /*b2240*/  @P6 STG.E.U16 desc[UR66][R26.64], R30 ;  /* 0x0000001e1a006986 */ /* 0x0101e2000c101542 */
[----:B------:R-:W-:Y:S02]  /*b2250*/  ISETP.LT.AND P6, PT, R58, UR4, !P0 ;  /* 0x000000043a007c0c */ /* 0x000fe4000c7c1270 */
[----:B------:R-:W-:Y:S01]  /*b2260*/  PRMT R25, R30, 0x7632, R25 ;  /* 0x000076321e197816 */ /* 0x000fe20000000019 */
[----:B0-----:R-:W-:Y:S01]  /*b2270*/  IMAD.WIDE R26, R33, 0x2, R38 ;  /* 0x00000002211a7825 */ /* 0x001fe200078e0226 */
[----:B------:R-:W2:Y:S09]  /*b2280*/  LDL.LU R30, [R1+0x570] ;  /* 0x00057000011e7983 */ /* 0x000eb20000300800 */
[----:B------:R0:W-:Y:S01]  /*b2290*/  @P6 STG.E.U16 desc[UR66][R26.64], R25 ;  /* 0x000000191a006986 */ /* 0x0001e2000c101542 */
[----:B------:R-:W-:Y:S01]  /*b22a0*/  ISETP.LT.AND P6, PT, R57, UR4, !P2 ;  /* 0x0000000439007c0c */ /* 0x000fe2000d7c1270 */
[----:B0-----:R-:W-:-:S12]  /*b22b0*/  IMAD.WIDE R26, R34, 0x2, R44 ;  /* 0x00000002221a7825 */ /* 0x001fd800078e022c */
[----:B------:R0:W-:Y:S01]  /*b22c0*/  @P6 STG.E.U16 desc[UR66][R26.64], R31 ;  /* 0x0000001f1a006986 */ /* 0x0001e2000c101542 */
[----:B------:R-:W-:Y:S02]  /*b22d0*/  ISETP.LT.AND P6, PT, R53, UR4, !P2 ;  /* 0x0000000435007c0c */ /* 0x000fe4000d7c1270 */
[----:B------:R-:W-:Y:S01]  /*b22e0*/  PRMT R25, R31, 0x7632, R25 ;  /* 0x000076321f197816 */ /* 0x000fe20000000019 */
[----:B0-----:R-:W-:Y:S01]  /*b22f0*/  IMAD.WIDE R26, R34, 0x2, R42 ;  /* 0x00000002221a7825 */ /* 0x001fe200078e022a */
[----:B------:R-:W-:Y:S01]  /*b2300*/  LOP3.LUT P0, RZ, R2, 0x800, RZ, 0xc0, !PT ;  /* 0x0000080002ff7812 */ /* 0x000fe2000780c0ff */
[----:B------:R-:W4:Y:S08]  /*b2310*/  LDL.LU R31, [R1+0x580] ;  /* 0x00058000011f7983 */ /* 0x000f300000300800 */
[----:B------:R0:W-:Y:S01]  /*b2320*/  @P6 STG.E.U16 desc[UR66][R26.64], R25 ;  /* 0x000000191a006986 */ /* 0x0001e2000c101542 */
[----:B------:R-:W-:Y:S01]  /*b2330*/  ISETP.LT.AND P6, PT, R55, UR4, !P2 ;  /* 0x0000000437007c0c */ /* 0x000fe2000d7c1270 */
[----:B0-----:R-:W-:-:S12]  /*b2340*/  IMAD.WIDE R26, R34, 0x2, R40 ;  /* 0x00000002221a7825 */ /* 0x001fd800078e0228 */
[----:B------:R0:W-:Y:S01]  /*b2350*/  @P6 STG.E.U16 desc[UR66][R26.64], R32 ;  /* 0x000000201a006986 */ /* 0x0001e2000c101542 */
[----:B------:R-:W-:Y:S02]  /*b2360*/  ISETP.LT.AND P6, PT, R58, UR4, !P2 ;  /* 0x000000043a007c0c */ /* 0x000fe4000d7c1270 */
[----:B------:R-:W-:Y:S01]  /*b2370*/  PRMT R25, R32, 0x7632, R25 ;  /* 0x0000763220197816 */ /* 0x000fe20000000019 */
[----:B0-----:R-:W-:Y:S01]  /*b2380*/  IMAD.WIDE R26, R34, 0x2, R38 ;  /* 0x00000002221a7825 */ /* 0x001fe200078e0226 */
[----:B------:R-:W3:Y:S09]  /*b2390*/  LDL.LU R32, [R1+0x590] ;  /* 0x0005900001207983 */ /* 0x000ef20000300800 */
        /* <DEDUP_REMOVED lines=8> */
[----:B------:R-:W3:Y:S08]  /*b2420*/  LDL.LU R35, [R1+0x5a0] ;  /* 0x0005a00001237983 */ /* 0x000ef00000300800 */
[----:B------:R0:W-:Y:S01]  /*b2430*/  @P6 STG.E.U16 desc[UR66][R26.64], R25 ;  /* 0x000000191a006986 */ /* 0x0001e2000c101542 */
[----:B------:R-:W-:Y:S01]  /*b2440*/  ISETP.LT.AND P6, PT, R55, UR4, !P1 ;  /* 0x0000000437007c0c */ /* 0x000fe2000cfc1270 */
[----:B0-----:R-:W-:-:S12]  /*b2450*/  IMAD.WIDE R26, R24, 0x2, R40 ;  /* 0x00000002181a7825 */ /* 0x001fd800078e0228 */
[----:B------:R0:W-:Y:S01]  /*b2460*/  @P6 STG.E.U16 desc[UR66][R26.64], R47 ;  /* 0x0000002f1a006986 */ /* 0x0001e2000c101542 */
[----:B------:R-:W-:Y:S01]  /*b2470*/  ISETP.LT.AND P6, PT, R58, UR4, !P1 ;  /* 0x000000043a007c0c */ /* 0x000fe2000cfc1270 */
[----:B------:R-:W-:Y:S01]  /*b2480*/  IMAD.WIDE R24, R24, 0x2, R38 ;  /* 0x0000000218187825 */ /* 0x000fe200078e0226 */
[----:B0-----:R-:W-:-:S11]  /*b2490*/  PRMT R26, R47, 0x7632, R26 ;  /* 0x000076322f1a7816 */ /* 0x001fd6000000001a */
[----:B------:R0:W-:Y:S01]  /*b24a0*/  @P6 STG.E.U16 desc[UR66][R24.64], R26 ;  /* 0x0000001a18006986 */ /* 0x0001e2000c101542 */
[----:B------:R-:W-:Y:S01]  /*b24b0*/  ISETP.LT.AND P6, PT, R57, UR4, !P0 ;  /* 0x0000000439007c0c */ /* 0x000fe2000c7c1270 */
[----:B0-----:R-:W-:-:S12]  /*b24c0*/  IMAD.WIDE R24, R23, 0x2, R44 ;  /* 0x0000000217187825 */ /* 0x001fd800078e022c */
[----:B------:R0:W-:Y:S01]  /*b24d0*/  @P6 STG.E.U16 desc[UR66][R24.64], R48 ;  /* 0x0000003018006986 */ /* 0x0001e2000c101542 */
[----:B------:R-:W-:Y:S02]  /*b24e0*/  ISETP.LT.AND P6, PT, R53, UR4, !P0 ;  /* 0x0000000435007c0c */ /* 0x000fe4000c7c1270 */
[----:B------:R-:W-:Y:S01]  /*b24f0*/  PRMT R26, R48, 0x7632, R26 ;  /* 0x00007632301a7816 */ /* 0x000fe2000000001a */
[----:B0-----:R-:W-:-:S10]  /*b2500*/  IMAD.WIDE R24, R23, 0x2, R42 ;  /* 0x0000000217187825 */ /* 0x001fd400078e022a */
        /* <DEDUP_REMOVED lines=17> */
[----:B------:R0:W-:Y:S02]  /*b2620*/  @P6 STG.E.U16 desc[UR66][R24.64], R56 ;  /* 0x0000003818006986 */ /* 0x0001e4000c101542 */
[----:B0-----:R-:W-:Y:S02]  /*b2630*/  PRMT R24, R56, 0x7632, R24 ;  /* 0x0000763238187816 */ /* 0x001fe40000000018 */
[----:B------:R-:W3:Y:S04]  /*b2640*/  LDL.LU R56, [R1+0x574] ;  /* 0x0005740001387983 */ /* 0x000ee80000300800 */
[----:B------:R-:W3:Y:S01]  /*b2650*/  LDL.LU R47, [R1+0x584] ;  /* 0x00058400012f7983 */ /* 0x000ee20000300800 */
[----:B------:R-:W-:Y:S01]  /*b2660*/  ISETP.LT.AND P6, PT, R58, UR4, !P2 ;  /* 0x000000043a007c0c */ /* 0x000fe2000d7c1270 */
[----:B------:R-:W-:Y:S01]  /*b2670*/  IMAD.WIDE R22, R22, 0x2, R38 ;  /* 0x0000000216167825 */ /* 0x000fe200078e0226 */
[C---:B------:R-:W-:Y:S01]  /*b2680*/  LOP3.LUT P1, RZ, R2.reuse, 0x10000, RZ, 0xc0, !PT ;  /* 0x0001000002ff7812 */ /* 0x040fe2000782c0ff */
[----:B------:R-:W3:Y:S01]  /*b2690*/  LDL.LU R48, [R1+0x594] ;  /* 0x0005940001307983 */ /* 0x000ee20000300800 */
[----:B------:R-:W-:-:S03]  /*b26a0*/  LOP3.LUT P0, RZ, R2, 0x2000, RZ, 0xc0, !PT ;  /* 0x0000200002ff7812 */ /* 0x000fc6000780c0ff */
[----:B------:R-:W3:Y:S04]  /*b26b0*/  LDL.LU R49, [R1+0x5a4] ;  /* 0x0005a40001317983 */ /* 0x000ee80000300800 */
[----:B------:R-:W3:Y:S04]  /*b26c0*/  LDL.LU R54, [R1+0xc] ;  /* 0x00000c0001367983 */ /* 0x000ee80000300800 */
        /* <DEDUP_REMOVED lines=17> */
[----:B------:R-:W-:-:S02]  /*b27e0*/  ISETP.LT.AND P6, PT, R57, UR4, !P0 ;  /* 0x0000000439007c0c */ /* 0x000fc4000c7c1270 */
[----:B--2---:R-:W-:Y:S01]  /*b27f0*/  PRMT R21, R30, 0x7632, R21 ;  /* 0x000076321e157816 */ /* 0x004fe20000000015 */
[----:B------:R-:W2:Y:S01]  /*b2800*/  LDL.LU R59, [R1+0x2c] ;  /* 0x00002c00013b7983 */ /* 0x000ea20000300800 */
[----:B0-----:R-:W-:-:S09]  /*b2810*/  IMAD.WIDE R22, R37, 0x2, R44 ;  /* 0x0000000225167825 */ /* 0x001fd200078e022c */
[----:B------:R0:W-:Y:S01]  /*b2820*/  @P6 STG.E.U16 desc[UR66][R22.64], R30 ;  /* 0x0000001e16006986 */ /* 0x0001e2000c101542 */
[----:B------:R-:W-:Y:S01]  /*b2830*/  ISETP.LT.AND P6, PT, R53, UR4, !P0 ;  /* 0x0000000435007c0c */ /* 0x000fe2000c7c1270 */
[----:B0-----:R-:W-:-:S12]  /*b2840*/  IMAD.WIDE R22, R37, 0x2, R42 ;  /* 0x0000000225167825 */ /* 0x001fd800078e022a */
[----:B------:R0:W-:Y:S01]  /*b2850*/  @P6 STG.E.U16 desc[UR66][R22.64], R21 ;  /* 0x0000001516006986 */ /* 0x0001e2000c101542 */
[----:B------:R-:W-:Y:S01]  /*b2860*/  ISETP.LT.AND P6, PT, R55, UR4, !P0 ;  /* 0x0000000437007c0c */ /* 0x000fe2000c7c1270 */
[----:B0-----:R-:W-:-:S12]  /*b2870*/  IMAD.WIDE R22, R37, 0x2, R40 ;  /* 0x0000000225167825 */ /* 0x001fd800078e0228 */
[----:B----4-:R0:W-:Y:S01]  /*b2880*/  @P6 STG.E.U16 desc[UR66][R22.64], R31 ;  /* 0x0000001f16006986 */ /* 0x0101e2000c101542 */
[----:B------:R-:W-:Y:S02]  /*b2890*/  ISETP.LT.AND P6, PT, R58, UR4, !P0 ;  /* 0x000000043a007c0c */ /* 0x000fe4000c7c1270 */
[----:B------:R-:W-:Y:S01]  /*b28a0*/  PRMT R21, R31, 0x7632, R21 ;  /* 0x000076321f157816 */ /* 0x000fe20000000015 */
[----:B0-----:R-:W-:-:S10]  /*b28b0*/  IMAD.WIDE R22, R37, 0x2, R38 ;  /* 0x0000000225167825 */ /* 0x001fd400078e0226 */
[----:B------:R0:W-:Y:S01]  /*b28c0*/  @P6 STG.E.U16 desc[UR66][R22.64], R21 ;  /* 0x0000001516006986 */ /* 0x0001e2000c101542 */
[----:B------:R-:W-:Y:S01]  /*b28d0*/  ISETP.LT.AND P6, PT, R57, UR4, !P2 ;  /* 0x0000000439007c0c */ /* 0x000fe2000d7c1270 */
[----:B0-----:R-:W-:-:S12]  /*b28e0*/  IMAD.WIDE R22, R46, 0x2, R44 ;  /* 0x000000022e167825 */ /* 0x001fd800078e022c */
[----:B---3--:R0:W-:Y:S01]  /*b28f0*/  @P6 STG.E.U16 desc[UR66][R22.64], R32 ;  /* 0x0000002016006986 */ /* 0x0081e2000c101542 */
        /* <DEDUP_REMOVED lines=8> */
[----:B------:R-:W-:Y:S02]  /*b2980*/  PRMT R21, R35, 0x7632, R21 ;  /* 0x0000763223157816 */ /* 0x000fe40000000015 */
[----:B------:R-:W-:Y:S01]  /*b2990*/  LOP3.LUT P1, RZ, R2, 0x8000, RZ, 0xc0, !PT ;  /* 0x0000800002ff7812 */ /* 0x000fe2000782c0ff */
[----:B0-----:R-:W-:-:S08]  /*b29a0*/  IMAD.WIDE R22, R46, 0x2, R38 ;  /* 0x000000022e167825 */ /* 0x001fd000078e0226 */
[----:B------:R0:W-:Y:S01]  /*b29b0*/  @P6 STG.E.U16 desc[UR66][R22.64], R21 ;  /* 0x0000001516006986 */ /* 0x0001e2000c101542 */
[----:B------:R-:W-:Y:S01]  /*b29c0*/  ISETP.LT.AND P6, PT, R57, UR4, !P1 ;  /* 0x0000000439007c0c */ /* 0x000fe2000cfc1270 */
[----:B0-----:R-:W-:-:S12]  /*b29d0*/  IMAD.WIDE R22, R61, 0x2, R44 ;  /* 0x000000023d167825 */ /* 0x001fd800078e022c */
[----:B------:R0:W-:Y:S01]  /*b29e0*/  @P6 STG.E.U16 desc[UR66][R22.64], R56 ;  /* 0x0000003816006986 */ /* 0x0001e2000c101542 */
[----:B------:R-:W-:Y:S02]  /*b29f0*/  PRMT R21, R56, 0x7632, R21 ;  /* 0x0000763238157816 */ /* 0x000fe40000000015 */
[----:B------:R-:W-:Y:S01]  /*b2a00*/  ISETP.LT.AND P6, PT, R53, UR4, !P1 ;  /* 0x0000000435007c0c */ /* 0x000fe2000cfc1270 */
[----:B0-----:R-:W3:Y:S01]  /*b2a10*/  LDL.LU R56, [R1+0x578] ;  /* 0x0005780001387983 */ /* 0x001ee20000300800 */
[----:B------:R-:W-:-:S11]  /*b2a20*/  IMAD.WIDE R22, R61, 0x2, R42 ;  /* 0x000000023d167825 */ /* 0x000fd600078e022a */
[----:B------:R0:W-:Y:S01]  /*b2a30*/  @P6 STG.E.U16 desc[UR66][R22.64], R21 ;  /* 0x0000001516006986 */ /* 0x0001e2000c101542 */
[----:B------:R-:W-:Y:S01]  /*b2a40*/  ISETP.LT.AND P6, PT, R55, UR4, !P1 ;  /* 0x0000000437007c0c */ /* 0x000fe2000cfc1270 */
[----:B0-----:R-:W-:Y:S01]  /*b2a50*/  IMAD.WIDE R22, R61, 0x2, R40 ;  /* 0x000000023d167825 */ /* 0x001fe200078e0228 */
[----:B------:R-:W-:-:S11]  /*b2a60*/  PRMT R21, R47, 0x7632, R21 ;  /* 0x000076322f157816 */ /* 0x000fd60000000015 */
[----:B------:R0:W-:Y:S04]  /*b2a70*/  @P6 STG.E.U16 desc[UR66][R22.64], R47 ;  /* 0x0000002f16006986 */ /* 0x0001e8000c101542 */
[----:B0-----:R-:W4:Y:S01]  /*b2a80*/  LDL.LU R47, [R1+0x588] ;  /* 0x00058800012f7983 */ /* 0x001f220000300800 */
[----:B------:R-:W-:Y:S01]  /*b2a90*/  ISETP.LT.AND P6, PT, R58, UR4, !P1 ;  /* 0x000000043a007c0c */ /* 0x000fe2000cfc1270 */
[----:B------:R-:W-:Y:S01]  /*b2aa0*/  IMAD.WIDE R22, R61, 0x2, R38 ;  /* 0x000000023d167825 */ /* 0x000fe200078e0226 */
[----:B------:R-:W-:-:S11]  /*b2ab0*/  LOP3.LUT P0, RZ, R2, 0x20000, RZ, 0xc0, !PT ;  /* 0x0002000002ff7812 */ /* 0x000fd6000780c0ff */
[----:B------:R0:W-:Y:S01]  /*b2ac0*/  @P6 STG.E.U16 desc[UR66][R22.64], R21 ;  /* 0x0000001516006986 */ /* 0x0001e2000c101542 */
[----:B------:R-:W-:Y:S01]  /*b2ad0*/  ISETP.LT.AND P6, PT, R57, UR4, !P0 ;  /* 0x0000000439007c0c */ /* 0x000fe2000c7c1270 */
[----:B0-----:R-:W-:Y:S01]  /*b2ae0*/  IMAD.WIDE R22, R54, 0x2, R44 ;  /* 0x0000000236167825 */ /* 0x001fe200078e022c */
[----:B------:R-:W-:-:S11]  /*b2af0*/  PRMT R21, R48, 0x7632, R21 ;  /* 0x0000763230157816 */ /* 0x000fd60000000015 */
[----:B------:R0:W-:Y:S01]  /*b2b00*/  @P6 STG.E.U16 desc[UR66][R22.64], R48 ;  /* 0x0000003016006986 */ /* 0x0001e2000c101542 */
[----:B------:R-:W-:-:S03]  /*b2b10*/  ISETP.LT.AND P6, PT, R53, UR4, !P0 ;  /* 0x0000000435007c0c */ /* 0x000fc6000c7c1270 */
[----:B0-----:R-:W2:Y:S01]  /*b2b20*/  LDL.LU R48, [R1+0x598] ;  /* 0x0005980001307983 */ /* 0x001ea20000300800 */
[----:B------:R-:W-:-:S09]  /*b2b30*/  IMAD.WIDE R22, R54, 0x2, R42 ;  /* 0x0000000236167825 */ /* 0x000fd200078e022a */
[----:B------:R0:W-:Y:S01]  /*b2b40*/  @P6 STG.E.U16 desc[UR66][R22.64], R21 ;  /* 0x0000001516006986 */ /* 0x0001e2000c101542 */
[----:B------:R-:W-:Y:S01]  /*b2b50*/  ISETP.LT.AND P6, PT, R55, UR4, !P0 ;  /* 0x0000000437007c0c */ /* 0x000fe2000c7c1270 */
[----:B0-----:R-:W-:Y:S01]  /*b2b60*/  IMAD.WIDE R22, R54, 0x2, R40 ;  /* 0x0000000236167825 */ /* 0x001fe200078e0228 */
[----:B------:R-:W-:-:S11]  /*b2b70*/  PRMT R21, R49, 0x7632, R21 ;  /* 0x0000763231157816 */ /* 0x000fd60000000015 */
[----:B------:R0:W-:Y:S04]  /*b2b80*/  @P6 STG.E.U16 desc[UR66][R22.64], R49 ;  /* 0x0000003116006986 */ /* 0x0001e8000c101542 */
[----:B0-----:R-:W2:Y:S01]  /*b2b90*/  LDL.LU R49, [R1+0x5a8] ;  /* 0x0005a80001317983 */ /* 0x001ea20000300800 */
[----:B------:R-:W-:Y:S01]  /*b2ba0*/  ISETP.LT.AND P6, PT, R58, UR4, !P0 ;  /* 0x000000043a007c0c */ /* 0x000fe2000c7c1270 */
[----:B------:R-:W-:Y:S01]  /*b2bb0*/  IMAD.WIDE R22, R54, 0x2, R38 ;  /* 0x0000000236167825 */ /* 0x000fe200078e0226 */
[----:B------:R-:W-:Y:S01]  /*b2bc0*/  LOP3.LUT P2, RZ, R2, 0x40000, RZ, 0xc0, !PT ;  /* 0x0004000002ff7812 */ /* 0x000fe2000784c0ff */
[----:B------:R-:W2:Y:S10]  /*b2bd0*/  LDL.LU R54, [R1+0x3c] ;  /* 0x00003c0001367983 */ /* 0x000eb40000300800 */
[----:B------:R0:W-:Y:S01]  /*b2be0*/  @P6 STG.E.U16 desc[UR66][R22.64], R21 ;  /* 0x0000001516006986 */ /* 0x0001e2000c101542 */
[----:B------:R-:W-:Y:S01]  /*b2bf0*/  ISETP.LT.AND P6, PT, R57, UR4, !P2 ;  /* 0x0000000439007c0c */ /* 0x000fe2000d7c1270 */
[----:B0-----:R-:W-:-:S12]  /*b2c00*/  IMAD.WIDE R22, R60, 0x2, R44 ;  /* 0x000000023c167825 */ /* 0x001fd800078e022c */
[----:B---3--:R0:W-:Y:S01]  /*b2c10*/  @P6 STG.E.U16 desc[UR66][R22.64], R56 ;  /* 0x0000003816006986 */ /* 0x0081e2000c101542 */
[----:B------:R-:W-:Y:S02]  /*b2c20*/  PRMT R21, R56, 0x7632, R21 ;  /* 0x0000763238157816 */ /* 0x000fe40000000015 */
[----:B------:R-:W-:Y:S01]  /*b2c30*/  ISETP.LT.AND P6, PT, R53, UR4, !P2 ;  /* 0x0000000435007c0c */ /* 0x000fe2000d7c1270 */
[----:B0-----:R-:W3:Y:S01]  /*b2c40*/  LDL.LU R56, [R1+0x57c] ;  /* 0x00057c0001387983 */ /* 0x001ee20000300800 */
[----:B------:R-:W-:-:S11]  /*b2c50*/  IMAD.WIDE R22, R60, 0x2, R42 ;  /* 0x000000023c167825 */ /* 0x000fd600078e022a */
[----:B------:R0:W-:Y:S01]  /*b2c60*/  @P6 STG.E.U16 desc[UR66][R22.64], R21 ;  /* 0x0000001516006986 */ /* 0x0001e2000c101542 */
[----:B------:R-:W-:Y:S01]  /*b2c70*/  ISETP.LT.AND P6, PT, R55, UR4, !P2 ;  /* 0x0000000437007c0c */ /* 0x000fe2000d7c1270 */
[----:B0-----:R-:W-:-:S12]  /*b2c80*/  IMAD.WIDE R22, R60, 0x2, R40 ;  /* 0x000000023c167825 */ /* 0x001fd800078e0228 */
[----:B----4-:R0:W-:Y:S01]  /*b2c90*/  @P6 STG.E.U16 desc[UR66][R22.64], R47 ;  /* 0x0000002f16006986 */ /* 0x0101e2000c101542 */
[----:B------:R-:W-:-:S03]  /*b2ca0*/  PRMT R21, R47, 0x7632, R21 ;  /* 0x000076322f157816 */ /* 0x000fc60000000015 */
[----:B0-----:R-:W4:Y:S01]  /*b2cb0*/  LDL.LU R47, [R1+0x58c] ;  /* 0x00058c00012f7983 */ /* 0x001f220000300800 */
[----:B------:R-:W-:Y:S01]  /*b2cc0*/  ISETP.LT.AND P6, PT, R58, UR4, !P2 ;  /* 0x000000043a007c0c */ /* 0x000fe2000d7c1270 */
[----:B------:R-:W-:Y:S01]  /*b2cd0*/  IMAD.WIDE R22, R60, 0x2, R38 ;  /* 0x000000023c167825 */ /* 0x000fe200078e0226 */
[----:B------:R-:W-:Y:S01]  /*b2ce0*/  LOP3.LUT P1, RZ, R2, 0x80000, RZ, 0xc0, !PT ;  /* 0x0008000002ff7812 */ /* 0x000fe2000782c0ff */
[----:B------:R-:W4:Y:S10]  /*b2cf0*/  LDL.LU R60, [R1+0x50] ;  /* 0x00005000013c7983 */ /* 0x000f340000300800 */
[----:B------:R2:W-:Y:S01]  /*b2d00*/  @P6 STG.E.U16 desc[UR66][R22.64], R21 ;  /* 0x0000001516006986 */ /* 0x0005e2000c101542 */
[----:B------:R-:W-:Y:S01]  /*b2d10*/  ISETP.LT.AND P6, PT, R57, UR4, !P1 ;  /* 0x0000000439007c0c */ /* 0x000fe2000cfc1270 */
[----:B--2---:R-:W-:-:S12]  /*b2d20*/  IMAD.WIDE R22, R59, 0x2, R44 ;  /* 0x000000023b167825 */ /* 0x004fd800078e022c */
[----:B------:R0:W-:Y:S01]  /*b2d30*/  @P6 STG.E.U16 desc[UR66][R22.64], R48 ;  /* 0x0000003016006986 */ /* 0x0001e2000c101542 */
[----:B------:R-:W-:Y:S02]  /*b2d40*/  PRMT R21, R48, 0x7632, R21 ;  /* 0x0000763230157816 */ /* 0x000fe40000000015 */
[----:B------:R-:W-:Y:S01]  /*b2d50*/  ISETP.LT.AND P6, PT, R53, UR4, !P1 ;  /* 0x0000000435007c0c */ /* 0x000fe2000cfc1270 */
[----:B0-----:R-:W2:Y:S01]  /*b2d60*/  LDL.LU R48, [R1+0x59c] ;  /* 0x00059c0001307983 */ /* 0x001ea20000300800 */
[----:B------:R-:W-:-:S11]  /*b2d70*/  IMAD.WIDE R22, R59, 0x2, R42 ;  /* 0x000000023b167825 */ /* 0x000fd600078e022a */
[----:B------:R0:W-:Y:S01]  /*b2d80*/  @P6 STG.E.U16 desc[UR66][R22.64], R21 ;  /* 0x0000001516006986 */ /* 0x0001e2000c101542 */
[----:B------:R-:W-:Y:S01]  /*b2d90*/  ISETP.LT.AND P6, PT, R55, UR4, !P1 ;  /* 0x0000000437007c0c */ /* 0x000fe2000cfc1270 */
[----:B0-----:R-:W-:-:S12]  /*b2da0*/  IMAD.WIDE R22, R59, 0x2, R40 ;  /* 0x000000023b167825 */ /* 0x001fd800078e0228 */
[----:B------:R0:W-:Y:S01]  /*b2db0*/  @P6 STG.E.U16 desc[UR66][R22.64], R49 ;  /* 0x0000003116006986 */ /* 0x0001e2000c101542 */
[----:B------:R-:W-:-:S03]  /*b2dc0*/  PRMT R21, R49, 0x7632, R21 ;  /* 0x0000763231157816 */ /* 0x000fc60000000015 */
        /* <DEDUP_REMOVED lines=20> */
[----:B------:R-:W-:Y:S02]  /*b2f10*/  IMAD.WIDE R22, R54, 0x2, R38 ;  /* 0x0000000236167825 */ /* 0x000fe400078e0226 */
[----:B------:R-:W4:Y:S10]  /*b2f20*/  LDL.LU R54, [R1+0x70] ;  /* 0x0000700001367983 */ /* 0x000f340000300800 */
[----:B------:R0:W-:Y:S01]  /*b2f30*/  @P6 STG.E.U16 desc[UR66][R22.64], R21 ;  /* 0x0000001516006986 */ /* 0x0001e2000c101542 */
[----:B------:R-:W-:Y:S01]  /*b2f40*/  ISETP.LT.AND P6, PT, R57, UR4, !P5 ;  /* 0x0000000439007c0c */ /* 0x000fe2000efc1270 */
[----:B0-----:R-:W-:-:S12]  /*b2f50*/  IMAD.WIDE R22, R60, 0x2, R44 ;  /* 0x000000023c167825 */ /* 0x001fd800078e022c */
[----:B--2---:R0:W-:Y:S01]  /*b2f60*/  @P6 STG.E.U16 desc[UR66][R22.64], R48 ;  /* 0x0000003016006986 */ /* 0x0041e2000c101542 */
        /* <DEDUP_REMOVED lines=11> */
[----:B------:R-:W-:Y:S02]  /*b3020*/  IMAD.WIDE R22, R60, 0x2, R38 ;  /* 0x000000023c167825 */ /* 0x000fe400078e0226 */
        /* <DEDUP_REMOVED lines=34> */
[----:B------:R-:W-:Y:S01]  /*b3250*/  ISETP.NE.AND P2, PT, R50, RZ, PT ;  /* 0x000000ff3200720c */ /* 0x000fe20003f45270 */
        /* <DEDUP_REMOVED lines=17> */
[----:B------:R-:W-:Y:S01]  /*b3370*/  ISETP.NE.AND P1, PT, R51, RZ, PT ;  /* 0x000000ff3300720c */ /* 0x000fe20003f25270 */
        /* <DEDUP_REMOVED lines=498> */
[----:B----4-:R0:W-:Y:S02]  /*b52a0*/  @P0 STG.E.U16 desc[UR66][R22.64], R47 ;  /* 0x0000002f16000986 */ /* 0x0101e4000c101542 */
[----:B0-----:R-:W-:Y:S02]  /*b52b0*/  IMAD.WIDE R22, R59, 0x2, R38 ;  /* 0x000000023b167825 */ /* 0x001fe400078e0226 */
[----:B------:R-:W4:Y:S01]  /*b52c0*/  LDL.LU R59, [R1+0x6c0] ;  /* 0x0006c000013b7983 */ /* 0x000f220000300800 */
[----:B------:R-:W-:-:S03]  /*b52d0*/  PRMT R21, R47, 0x7632, R21 ;  /* 0x000076322f157816 */ /* 0x000fc60000000015 */
[----:B------:R-:W4:Y:S04]  /*b52e0*/  LDL.LU R32, [R1+0x6f0] ;  /* 0x0006f00001207983 */ /* 0x000f280000300800 */
[----:B------:R-:W4:Y:S01]  /*b52f0*/  LDL.LU R47, [R1+0x180] ;  /* 0x00018000012f7983 */ /* 0x000f220000300800 */
[----:B------:R-:W-:-:S03]  /*b5300*/  ISETP.LT.AND P0, PT, R58, UR4, !P6 ;  /* 0x000000043a007c0c */ /* 0x000fc6000f701270 */
[----:B------:R-:W4:Y:S01]  /*b5310*/  LDL.LU R35, [R1+0x6e0] ;  /* 0x0006e00001237983 */ /* 0x000f220000300800 */
[----:B------:R-:W-:-:S09]  /*b5320*/  LOP3.LUT P4, RZ, R3, 0x200000, RZ, 0xc0, !PT ;  /* 0x0020000003ff7812 */ /* 0x000fd2000788c0ff */
[----:B------:R0:W-:Y:S01]  /*b5330*/  @P0 STG.E.U16 desc[UR66][R22.64], R21 ;  /* 0x0000001516000986 */ /* 0x0001e2000c101542 */
[----:B------:R-:W-:Y:S01]  /*b5340*/  ISETP.LT.AND P0, PT, R57, UR4, !P4 ;  /* 0x0000000439007c0c */ /* 0x000fe2000e701270 */
[----:B0-----:R-:W-:-:S12]  /*b5350*/  IMAD.WIDE R22, R54, 0x2, R44 ;  /* 0x0000000236167825 */ /* 0x001fd800078e022c */
[----:B--2---:R0:W-:Y:S01]  /*b5360*/  @P0 STG.E.U16 desc[UR66][R22.64], R48 ;  /* 0x0000003016000986 */ /* 0x0041e2000c101542 */
[----:B------:R-:W-:Y:S02]  /*b5370*/  ISETP.LT.AND P0, PT, R53, UR4, !P4 ;  /* 0x0000000435007c0c */ /* 0x000fe4000e701270 */
[----:B------:R-:W-:Y:S01]  /*b5380*/  PRMT R21, R48, 0x7632, R21 ;  /* 0x0000763230157816 */ /* 0x000fe20000000015 */
[----:B0-----:R-:W-:-:S10]  /*b5390*/  IMAD.WIDE R22, R54, 0x2, R42 ;  /* 0x0000000236167825 */ /* 0x001fd400078e022a */
[----:B------:R0:W-:Y:S01]  /*b53a0*/  @P0 STG.E.U16 desc[UR66][R22.64], R21 ;  /* 0x0000001516000986 */ /* 0x0001e2000c101542 */
[----:B------:R-:W-:Y:S01]  /*b53b0*/  ISETP.LT.AND P0, PT, R55, UR4, !P4 ;  /* 0x0000000437007c0c */ /* 0x000fe2000e701270 */
[----:B0-----:R-:W-:-:S12]  /*b53c0*/  IMAD.WIDE R22, R54, 0x2, R40 ;  /* 0x0000000236167825 */ /* 0x001fd800078e0228 */
[----:B------:R0:W-:Y:S02]  /*b53d0*/  @P0 STG.E.U16 desc[UR66][R22.64], R49 ;  /* 0x0000003116000986 */ /* 0x0001e4000c101542 */
[----:B0-----:R-:W-:Y:S02]  /*b53e0*/  IMAD.WIDE R22, R54, 0x2, R38 ;  /* 0x0000000236167825 */ /* 0x001fe400078e0226 */
[----:B------:R-:W2:Y:S04]  /*b53f0*/  LDL.LU R54, [R1+0x184] ;  /* 0x0001840001367983 */ /* 0x000ea80000300800 */
[----:B------:R-:W2:Y:S01]  /*b5400*/  LDL.LU R48, [R1+0x6d4] ;  /* 0x0006d40001307983 */ /* 0x000ea20000300800 */
[----:B------:R-:W-:Y:S02]  /*b5410*/  ISETP.LT.AND P0, PT, R58, UR4, !P4 ;  /* 0x000000043a007c0c */ /* 0x000fe4000e701270 */
[----:B------:R-:W-:-:S02]  /*b5420*/  PRMT R21, R49, 0x7632, R21 ;  /* 0x0000763231157816 */ /* 0x000fc40000000015 */
[----:B------:R-:W2:Y:S01]  /*b5430*/  LDL.LU R49, [R1+0x6c4] ;  /* 0x0006c40001317983 */ /* 0x000ea20000300800 */
[----:B------:R-:W-:-:S08]  /*b5440*/  LOP3.LUT P5, RZ, R3, 0x400000, RZ, 0xc0, !PT ;  /* 0x0040000003ff7812 */ /* 0x000fd000078ac0ff */
[----:B------:R0:W-:Y:S01]  /*b5450*/  @P0 STG.E.U16 desc[UR66][R22.64], R21 ;  /* 0x0000001516000986 */ /* 0x0001e2000c101542 */
[----:B------:R-:W-:Y:S01]  /*b5460*/  ISETP.LT.AND P0, PT, R57, UR4, !P5 ;  /* 0x0000000439007c0c */ /* 0x000fe2000ef01270 */
[----:B0-----:R-:W-:-:S12]  /*b5470*/  IMAD.WIDE R22, R60, 0x2, R44 ;  /* 0x000000023c167825 */ /* 0x001fd800078e022c */
[----:B---3--:R0:W-:Y:S01]  /*b5480*/  @P0 STG.E.U16 desc[UR66][R22.64], R56 ;  /* 0x0000003816000986 */ /* 0x0081e2000c101542 */
[----:B------:R-:W-:Y:S02]  /*b5490*/  ISETP.LT.AND P0, PT, R53, UR4, !P5 ;  /* 0x0000000435007c0c */ /* 0x000fe4000ef01270 */
[----:B------:R-:W-:Y:S01]  /*b54a0*/  PRMT R21, R56, 0x7632, R21 ;  /* 0x0000763238157816 */ /* 0x000fe20000000015 */
[C---:B0-----:R-:W-:Y:S01]  /*b54b0*/  IMAD.WIDE R22, R60.reuse, 0x2, R42 ;  /* 0x000000023c167825 */ /* 0x041fe200078e022a */
[----:B------:R-:W3:Y:S09]  /*b54c0*/  LDL.LU R56, [R1+0x6f4] ;  /* 0x0006f40001387983 */ /* 0x000ef20000300800 */
[----:B------:R0:W-:Y:S01]  /*b54d0*/  @P0 STG.E.U16 desc[UR66][R22.64], R21 ;  /* 0x0000001516000986 */ /* 0x0001e2000c101542 */
[----:B------:R-:W-:Y:S01]  /*b54e0*/  ISETP.LT.AND P0, PT, R55, UR4, !P5 ;  /* 0x0000000437007c0c */ /* 0x000fe2000ef01270 */
[----:B0-----:R-:W-:-:S12]  /*b54f0*/  IMAD.WIDE R22, R60, 0x2, R40 ;  /* 0x000000023c167825 */ /* 0x001fd800078e0228 */
[----:B----4-:R0:W-:Y:S01]  /*b5500*/  @P0 STG.E.U16 desc[UR66][R22.64], R59 ;  /* 0x0000003b16000986 */ /* 0x0101e2000c101542 */
[----:B------:R-:W-:Y:S01]  /*b5510*/  PRMT R21, R59, 0x7632, R21 ;  /* 0x000076323b157816 */ /* 0x000fe20000000015 */
[----:B0-----:R-:W-:Y:S02]  /*b5520*/  IMAD.WIDE R22, R60, 0x2, R38 ;  /* 0x000000023c167825 */ /* 0x001fe400078e0226 */
[----:B------:R-:W4:Y:S04]  /*b5530*/  LDL.LU R59, [R1+0x6e4] ;  /* 0x0006e400013b7983 */ /* 0x000f280000300800 */
[----:B------:R-:W4:Y:S01]  /*b5540*/  LDL.LU R60, [R1+0x188] ;  /* 0x00018800013c7983 */ /* 0x000f220000300800 */
[----:B------:R-:W-:Y:S02]  /*b5550*/  ISETP.LT.AND P0, PT, R58, UR4, !P5 ;  /* 0x000000043a007c0c */ /* 0x000fe4000ef01270 */
[----:B------:R-:W-:-:S11]  /*b5560*/  LOP3.LUT P6, RZ, R3, 0x800000, RZ, 0xc0, !PT ;  /* 0x0080000003ff7812 */ /* 0x000fd600078cc0ff */
        /* <DEDUP_REMOVED lines=9> */
[----:B0-----:R-:W-:Y:S01]  /*b5600*/  IMAD.WIDE R22, R47, 0x2, R40 ;  /* 0x000000022f167825 */ /* 0x001fe200078e0228 */
[----:B------:R-:W-:-:S11]  /*b5610*/  PRMT R21, R35, 0x7632, R21 ;  /* 0x0000763223157816 */ /* 0x000fd60000000015 */
[----:B------:R0:W-:Y:S04]  /*b5620*/  @P0 STG.E.U16 desc[UR66][R22.64], R35 ;  /* 0x0000002316000986 */ /* 0x0001e8000c101542 */
[----:B0-----:R-:W4:Y:S01]  /*b5630*/  LDL.LU R35, [R1+0x6d8] ;  /* 0x0006d80001237983 */ /* 0x001f220000300800 */
[----:B------:R-:W-:Y:S01]  /*b5640*/  IMAD.WIDE R22, R47, 0x2, R38 ;  /* 0x000000022f167825 */ /* 0x000fe200078e0226 */
[----:B------:R-:W-:Y:S02]  /*b5650*/  ISETP.LT.AND P0, PT, R58, UR4, !P6 ;  /* 0x000000043a007c0c */ /* 0x000fe4000f701270 */
[----:B------:R-:W4:Y:S01]  /*b5660*/  LDL.LU R47, [R1+0x6c8] ;  /* 0x0006c800012f7983 */ /* 0x000f220000300800 */
[----:B------:R-:W-:-:S10]  /*b5670*/  LOP3.LUT P4, RZ, R3, 0x1000000, RZ, 0xc0, !PT ;  /* 0x0100000003ff7812 */ /* 0x000fd4000788c0ff */
[----:B------:R2:W-:Y:S01]  /*b5680*/  @P0 STG.E.U16 desc[UR66][R22.64], R21 ;  /* 0x0000001516000986 */ /* 0x0005e2000c101542 */
[----:B------:R-:W-:Y:S01]  /*b5690*/  ISETP.LT.AND P0, PT, R57, UR4, !P4 ;  /* 0x0000000439007c0c */ /* 0x000fe2000e701270 */
[----:B--2---:R-:W-:Y:S01]  /*b56a0*/  IMAD.WIDE R22, R54, 0x2, R44 ;  /* 0x0000000236167825 */ /* 0x004fe200078e022c */
        /* <DEDUP_REMOVED lines=11> */
[----:B------:R-:W-:Y:S01]  /*b5760*/  IMAD.WIDE R22, R54, 0x2, R38 ;  /* 0x0000000236167825 */ /* 0x000fe200078e0226 */
[----:B------:R-:W-:Y:S02]  /*b5770*/  ISETP.LT.AND P0, PT, R58, UR4, !P4 ;  /* 0x000000043a007c0c */ /* 0x000fe4000e701270 */
[----:B------:R-:W2:Y:S01]  /*b5780*/  LDL.LU R54, [R1+0x6dc] ;  /* 0x0006dc0001367983 */ /* 0x000ea20000300800 */
[----:B------:R-:W-:-:S10]  /*b5790*/  LOP3.LUT P5, RZ, R3, 0x2000000, RZ, 0xc0, !PT ;  /* 0x0200000003ff7812 */ /* 0x000fd400078ac0ff */
[----:B------:R3:W-:Y:S01]  /*b57a0*/  @P0 STG.E.U16 desc[UR66][R22.64], R21 ;  /* 0x0000001516000986 */ /* 0x0007e2000c101542 */
[----:B------:R-:W-:Y:S02]  /*b57b0*/  ISETP.LT.AND P0, PT, R57, UR4, !P5 ;  /* 0x0000000439007c0c */ /* 0x000fe4000ef01270 */
[----:B---3--:R-:W-:Y:S01]  /*b57c0*/  PRMT R21, R56, 0x7632, R21 ;  /* 0x0000763238157816 */ /* 0x008fe20000000015 */
[----:B----4-:R-:W-:-:S10]  /*b57d0*/  IMAD.WIDE R22, R60, 0x2, R44 ;  /* 0x000000023c167825 */ /* 0x010fd400078e022c */
[----:B------:R0:W-:Y:S01]  /*b57e0*/  @P0 STG.E.U16 desc[UR66][R22.64], R56 ;  /* 0x0000003816000986 */ /* 0x0001e2000c101542 */
[----:B------:R-:W-:-:S03]  /*b57f0*/  ISETP.LT.AND P0, PT, R53, UR4, !P5 ;  /* 0x0000000435007c0c */ /* 0x000fc6000ef01270 */
[----:B0-----:R-:W3:Y:S01]  /*b5800*/  LDL.LU R56, [R1+0x6cc] ;  /* 0x0006cc0001387983 */ /* 0x001ee20000300800 */
[----:B------:R-:W-:-:S09]  /*b5810*/  IMAD.WIDE R22, R60, 0x2, R42 ;  /* 0x000000023c167825 */ /* 0x000fd200078e022a */
[----:B------:R0:W-:Y:S01]  /*b5820*/  @P0 STG.E.U16 desc[UR66][R22.64], R21 ;  /* 0x0000001516000986 */ /* 0x0001e2000c101542 */
[----:B------:R-:W-:Y:S01]  /*b5830*/  ISETP.LT.AND P0, PT, R55, UR4, !P5 ;  /* 0x0000000437007c0c */ /* 0x000fe2000ef01270 */
[----:B0-----:R-:W-:Y:S01]  /*b5840*/  IMAD.WIDE R22, R60, 0x2, R40 ;  /* 0x000000023c167825 */ /* 0x001fe200078e0228 */
[----:B------:R-:W-:-:S11]  /*b5850*/  PRMT R21, R59, 0x7632, R21 ;  /* 0x000076323b157816 */ /* 0x000fd60000000015 */
[----:B------:R0:W-:Y:S04]  /*b5860*/  @P0 STG.E.U16 desc[UR66][R22.64], R59 ;  /* 0x0000003b16000986 */ /* 0x0001e8000c101542 */
[----:B0-----:R-:W4:Y:S01]  /*b5870*/  LDL.LU R59, [R1+0x6fc] ;  /* 0x0006fc00013b7983 */ /* 0x001f220000300800 */
[----:B------:R-:W-:-:S03]  /*b5880*/  IMAD.WIDE R22, R60, 0x2, R38 ;  /* 0x000000023c167825 */ /* 0x000fc600078e0226 */
[----:B------:R-:W4:Y:S04]  /*b5890*/  LDL.LU R60, [R1+0x6ec] ;  /* 0x0006ec00013c7983 */ /* 0x000f280000300800 */
[----:B------:R-:W4:Y:S04]  /*b58a0*/  LDL.LU R33, [R1+0x750] ;  /* 0x0007500001217983 */ /* 0x000f280000300800 */
[----:B------:R-:W4:Y:S01]  /*b58b0*/  LDL.LU R28, [R1+0x740] ;  /* 0x00074000011c7983 */ /* 0x000f220000300800 */
[----:B------:R-:W-:-:S03]  /*b58c0*/  ISETP.LT.AND P0, PT, R58, UR4, !P5 ;  /* 0x000000043a007c0c */ /* 0x000fc6000ef01270 */
[----:B------:R-:W4:Y:S01]  /*b58d0*/  LDL.LU R29, [R1+0x730] ;  /* 0x00073000011d7983 */ /* 0x000f220000300800 */
[----:B------:R-:W-:-:S03]  /*b58e0*/  LOP3.LUT P6, RZ, R3, 0x4000000, RZ, 0xc0, !PT ;  /* 0x0400000003ff7812 */ /* 0x000fc600078cc0ff */
[----:B------:R-:W4:Y:S01]  /*b58f0*/  LDL.LU R30, [R1+0x720] ;  /* 0x00072000011e7983 */ /* 0x000f220000300800 */
[----:B------:R-:W-:-:S03]  /*b5900*/  LOP3.LUT P4, RZ, R3, 0x8000000, RZ, 0xc0, !PT ;  /* 0x0800000003ff7812 */ /* 0x000fc6000788c0ff */
[----:B------:R-:W4:Y:S04]  /*b5910*/  LDL.LU R31, [R1+0x754] ;  /* 0x00075400011f7983 */ /* 0x000f280000300800 */
[----:B------:R0:W-:Y:S01]  /*b5920*/  @P0 STG.E.U16 desc[UR66][R22.64], R21 ;  /* 0x0000001516000986 */ /* 0x0001e2000c101542 */
[----:B------:R-:W-:-:S03]  /*b5930*/  ISETP.LT.AND P0, PT, R57, UR4, !P6 ;  /* 0x0000000439007c0c */ /* 0x000fc6000f701270 */
[----:B------:R-:W4:Y:S01]  /*b5940*/  LDL.LU R32, [R1+0x744] ;  /* 0x0007440001207983 */ /* 0x000f220000300800 */
[----:B0-----:R-:W-:-:S09]  /*b5950*/  IMAD.WIDE R22, R20, 0x2, R44 ;  /* 0x0000000214167825 */ /* 0x001fd200078e022c */
[----:B------:R0:W-:Y:S01]  /*b5960*/  @P0 STG.E.U16 desc[UR66][R22.64], R35 ;  /* 0x0000002316000986 */ /* 0x0001e2000c101542 */
[----:B------:R-:W-:Y:S02]  /*b5970*/  ISETP.LT.AND P0, PT, R53, UR4, !P6 ;  /* 0x0000000435007c0c */ /* 0x000fe4000f701270 */
[----:B------:R-:W-:Y:S01]  /*b5980*/  PRMT R21, R35, 0x7632, R21 ;  /* 0x0000763223157816 */ /* 0x000fe20000000015 */
[C---:B0-----:R-:W-:Y:S01]  /*b5990*/  IMAD.WIDE R22, R20.reuse, 0x2, R42 ;  /* 0x0000000214167825 */ /* 0x041fe200078e022a */
[----:B------:R-:W4:Y:S09]  /*b59a0*/  LDL.LU R35, [R1+0x734] ;  /* 0x0007340001237983 */ /* 0x000f320000300800 */
[----:B------:R0:W-:Y:S01]  /*b59b0*/  @P0 STG.E.U16 desc[UR66][R22.64], R21 ;  /* 0x0000001516000986 */ /* 0x0001e2000c101542 */
[----:B------:R-:W-:Y:S01]  /*b59c0*/  ISETP.LT.AND P0, PT, R55, UR4, !P6 ;  /* 0x0000000437007c0c */ /* 0x000fe2000f701270 */
[----:B0-----:R-:W-:-:S12]  /*b59d0*/  IMAD.WIDE R22, R20, 0x2, R40 ;  /* 0x0000000214167825 */ /* 0x001fd800078e0228 */
[----:B------:R0:W-:Y:S01]  /*b59e0*/  @P0 STG.E.U16 desc[UR66][R22.64], R47 ;  /* 0x0000002f16000986 */ /* 0x0001e2000c101542 */
[----:B------:R-:W-:Y:S01]  /*b59f0*/  ISETP.LT.AND P0, PT, R58, UR4, !P6 ;  /* 0x000000043a007c0c */ /* 0x000fe2000f701270 */
[----:B------:R-:W-:Y:S01]  /*b5a00*/  IMAD.WIDE R20, R20, 0x2, R38 ;  /* 0x0000000214147825 */ /* 0x000fe200078e0226 */
[----:B0-----:R-:W-:Y:S02]  /*b5a10*/  PRMT R22, R47, 0x7632, R22 ;  /* 0x000076322f167816 */ /* 0x001fe40000000016 */
[----:B------:R-:W-:Y:S01]  /*b5a20*/  LOP3.LUT P5, RZ, R3, 0x10000000, RZ, 0xc0, !PT ;  /* 0x1000000003ff7812 */ /* 0x000fe200078ac0ff */
[----:B------:R-:W4:Y:S08]  /*b5a30*/  LDL.LU R47, [R1+0x724] ;  /* 0x00072400012f7983 */ /* 0x000f300000300800 */
[----:B------:R0:W-:Y:S01]  /*b5a40*/  @P0 STG.E.U16 desc[UR66][R20.64], R22 ;  /* 0x0000001614000986 */ /* 0x0001e2000c101542 */
[----:B------:R-:W-:Y:S01]  /*b5a50*/  ISETP.LT.AND P0, PT, R57, UR4, !P4 ;  /* 0x0000000439007c0c */ /* 0x000fe2000e701270 */
[----:B0-----:R-:W-:-:S12]  /*b5a60*/  IMAD.WIDE R20, R19, 0x2, R44 ;  /* 0x0000000213147825 */ /* 0x001fd800078e022c */
[----:B--2---:R0:W-:Y:S01]  /*b5a70*/  @P0 STG.E.U16 desc[UR66][R20.64], R48 ;  /* 0x0000003014000986 */ /* 0x0041e2000c101542 */
[----:B------:R-:W-:Y:S02]  /*b5a80*/  ISETP.LT.AND P0, PT, R53, UR4, !P4 ;  /* 0x0000000435007c0c */ /* 0x000fe4000e701270 */
[----:B------:R-:W-:Y:S01]  /*b5a90*/  PRMT R22, R48, 0x7632, R22 ;  /* 0x0000763230167816 */ /* 0x000fe20000000016 */
[----:B0-----:R-:W-:Y:S01]  /*b5aa0*/  IMAD.WIDE R20, R19, 0x2, R42 ;  /* 0x0000000213147825 */ /* 0x001fe200078e022a */
[----:B------:R-:W-:Y:S01]  /*b5ab0*/  LOP3.LUT P6, RZ, R3, 0x20000000, RZ, 0xc0, !PT ;  /* 0x2000000003ff7812 */ /* 0x000fe200078cc0ff */
[----:B------:R-:W2:Y:S08]  /*b5ac0*/  LDL.LU R48, [R1+0x758] ;  /* 0x0007580001307983 */ /* 0x000eb00000300800 */
        /* <DEDUP_REMOVED lines=15> */
[C---:B0-----:R-:W-:Y:S01]  /*b5bc0*/  IMAD.WIDE R20, R18.reuse, 0x2, R42 ;  /* 0x0000000212147825 */ /* 0x041fe200078e022a */
[----:B------:R-:W2:Y:S09]  /*b5bd0*/  LDL.LU R54, [R1+0x738] ;  /* 0x0007380001367983 */ /* 0x000eb20000300800 */
[----:B------:R0:W-:Y:S01]  /*b5be0*/  @P0 STG.E.U16 desc[UR66][R20.64], R19 ;  /* 0x0000001314000986 */ /* 0x0001e2000c101542 */
[----:B------:R-:W-:Y:S01]  /*b5bf0*/  ISETP.LT.AND P0, PT, R55, UR4, !P5 ;  /* 0x0000000437007c0c */ /* 0x000fe2000ef01270 */
[----:B0-----:R-:W-:-:S04]  /*b5c00*/  IMAD.WIDE R20, R18, 0x2, R40 ;  /* 0x0000000212147825 */ /* 0x001fc800078e0228 */
[----:B------:R-:W-:-:S08]  /*b5c10*/  IMAD.WIDE R18, R18, 0x2, R38 ;  /* 0x0000000212127825 */ /* 0x000fd000078e0226 */
[----:B---3--:R-:W-:Y:S01]  /*b5c20*/  @P0 STG.E.U16 desc[UR66][R20.64], R56 ;  /* 0x0000003814000986 */ /* 0x008fe2000c101542 */
[----:B------:R-:W-:Y:S02]  /*b5c30*/  ISETP.LT.AND P0, PT, R58, UR4, !P5 ;  /* 0x000000043a007c0c */ /* 0x000fe4000ef01270 */
[----:B------:R-:W-:Y:S02]  /*b5c40*/  LOP3.LUT P5, RZ, R3, 0x80000000, RZ, 0xc0, !PT ;  /* 0x8000000003ff7812 */ /* 0x000fe400078ac0ff */
[----:B------:R-:W-:-:S09]  /*b5c50*/  PRMT R3, R56, 0x7632, R3 ;  /* 0x0000763238037816 */ /* 0x000fd20000000003 */
        /* <DEDUP_REMOVED lines=16> */
[----:B------:R-:W-:-:S02]  /*b5d60*/  ISETP.LT.AND P0, PT, R57, UR4, !P4 ;  /* 0x0000000439007c0c */ /* 0x000fc4000e701270 */
[----:B------:R-:W-:Y:S01]  /*b5d70*/  PRMT R17, R33, 0x7632, R17 ;  /* 0x0000763221117816 */ /* 0x000fe20000000011 */
[----:B------:R-:W4:Y:S04]  /*b5d80*/  LDL.LU R56, [R1+0x75c] ;  /* 0x00075c0001387983 */ /* 0x000f280000300800 */
[----:B------:R-:W3:Y:S01]  /*b5d90*/  LDL.LU R59, [R1+0x74c] ;  /* 0x00074c00013b7983 */ /* 0x000ee20000300800 */
[----:B0-----:R-:W-:-:S05]  /*b5da0*/  IMAD.WIDE R18, R16, 0x2, R44 ;  /* 0x0000000210127825 */ /* 0x001fca00078e022c */
[----:B------:R0:W-:Y:S01]  /*b5db0*/  @P0 STG.E.U16 desc[UR66][R18.64], R33 ;  /* 0x0000002112000986 */ /* 0x0001e2000c101542 */
[----:B------:R-:W-:Y:S01]  /*b5dc0*/  ISETP.LT.AND P0, PT, R53, UR4, !P4 ;  /* 0x0000000435007c0c */ /* 0x000fe2000e701270 */
[----:B0-----:R-:W-:-:S12]  /*b5dd0*/  IMAD.WIDE R18, R16, 0x2, R42 ;  /* 0x0000000210127825 */ /* 0x001fd800078e022a */
[----:B------:R0:W-:Y:S01]  /*b5de0*/  @P0 STG.E.U16 desc[UR66][R18.64], R17 ;  /* 0x0000001112000986 */ /* 0x0001e2000c101542 */
[----:B------:R-:W-:Y:S01]  /*b5df0*/  ISETP.LT.AND P0, PT, R55, UR4, !P4 ;  /* 0x0000000437007c0c */ /* 0x000fe2000e701270 */
[----:B0-----:R-:W-:-:S12]  /*b5e00*/  IMAD.WIDE R18, R16, 0x2, R40 ;  /* 0x0000000210127825 */ /* 0x001fd800078e0228 */
[----:B------:R-:W-:Y:S01]  /*b5e10*/  @P0 STG.E.U16 desc[UR66][R18.64], R28 ;  /* 0x0000001c12000986 */ /* 0x000fe2000c101542 */
[----:B------:R-:W-:Y:S01]  /*b5e20*/  ISETP.LT.AND P0, PT, R58, UR4, !P4 ;  /* 0x000000043a007c0c */ /* 0x000fe2000e701270 */
[----:B------:R-:W-:Y:S01]  /*b5e30*/  IMAD.WIDE R16, R16, 0x2, R38 ;  /* 0x0000000210107825 */ /* 0x000fe200078e0226 */
[----:B------:R-:W-:-:S11]  /*b5e40*/  PRMT R3, R28, 0x7632, R3 ;  /* 0x000076321c037816 */ /* 0x000fd60000000003 */
        /* <DEDUP_REMOVED lines=25> */
[----:B------:R-:W-:Y:S01]  /*b5fe0*/  @P0 STG.E.U16 desc[UR66][R16.64], R32 ;  /* 0x0000002010000986 */ /* 0x000fe2000c101542 */
[----:B------:R-:W-:Y:S01]  /*b5ff0*/  ISETP.LT.AND P0, PT, R58, UR4, !P6 ;  /* 0x000000043a007c0c */ /* 0x000fe2000f701270 */
[----:B------:R-:W-:Y:S01]  /*b6000*/  IMAD.WIDE R14, R14, 0x2, R38 ;  /* 0x000000020e0e7825 */ /* 0x000fe200078e0226 */
[----:B------:R-:W-:Y:S02]  /*b6010*/  PRMT R3, R32, 0x7632, R3 ;  /* 0x0000763220037816 */ /* 0x000fe40000000003 */
[----:B------:R-:W-:-:S09]  /*b6020*/  LOP3.LUT P4, RZ, R36, 0x2, RZ, 0xc0, !PT ;  /* 0x0000000224ff7812 */ /* 0x000fd2000788c0ff */
        /* <DEDUP_REMOVED lines=25> */
[----:B------:R0:W-:Y:S01]  /*b61c0*/  @P0 STG.E.U16 desc[UR66][R14.64], R49 ;  /* 0x000000310e000986 */ /* 0x0001e2000c101542 */
[----:B------:R-:W-:Y:S01]  /*b61d0*/  ISETP.LT.AND P0, PT, R58, UR4, !P5 ;  /* 0x000000043a007c0c */ /* 0x000fe2000ef01270 */
[----:B------:R-:W-:Y:S01]  /*b61e0*/  IMAD.WIDE R12, R12, 0x2, R38 ;  /* 0x000000020c0c7825 */ /* 0x000fe200078e0226 */
[----:B------:R-:W-:Y:S02]  /*b61f0*/  PRMT R3, R49, 0x7632, R3 ;  /* 0x0000763231037816 */ /* 0x000fe40000000003 */
[----:B------:R-:W-:Y:S01]  /*b6200*/  LOP3.LUT P6, RZ, R36, 0x8, RZ, 0xc0, !PT ;  /* 0x0000000824ff7812 */ /* 0x000fe200078cc0ff */
[----:B0-----:R-:W2:Y:S08]  /*b6210*/  LDL.LU R49, [R1+0x73c] ;  /* 0x00073c0001317983 */ /* 0x001eb00000300800 */
        /* <DEDUP_REMOVED lines=8> */
[----:B------:R-:W-:Y:S02]  /*b62a0*/  ISETP.LT.AND P0, PT, R55, UR4, !P6 ;  /* 0x0000000437007c0c */ /* 0x000fe4000f701270 */
[----:B---3--:R-:W-:Y:S01]  /*b62b0*/  PRMT R3, R60, 0x7632, R3 ;  /* 0x000076323c037816 */ /* 0x008fe20000000003 */
[----:B0-----:R-:W-:-:S10]  /*b62c0*/  IMAD.WIDE R12, R11, 0x2, R40 ;  /* 0x000000020b0c7825 */ /* 0x001fd400078e0228 */
[----:B------:R0:W-:Y:S01]  /*b62d0*/  @P0 STG.E.U16 desc[UR66][R12.64], R60 ;  /* 0x0000003c0c000986 */ /* 0x0001e2000c101542 */
[----:B------:R-:W-:-:S03]  /*b62e0*/  ISETP.LT.AND P0, PT, R58, UR4, !P6 ;  /* 0x000000043a007c0c */ /* 0x000fc6000f701270 */
[----:B0-----:R-:W3:Y:S01]  /*b62f0*/  LDL.LU R60, [R1+0x72c] ;  /* 0x00072c00013c7983 */ /* 0x001ee20000300800 */
[----:B------:R-:W-:Y:S01]  /*b6300*/  IMAD.WIDE R12, R11, 0x2, R38 ;  /* 0x000000020b0c7825 */ /* 0x000fe200078e0226 */
[----:B------:R-:W-:-:S08]  /*b6310*/  LOP3.LUT P4, RZ, R36, 0x10, RZ, 0xc0, !PT ;  /* 0x0000001024ff7812 */ /* 0x000fd0000788c0ff */
[----:B------:R0:W-:Y:S01]  /*b6320*/  @P0 STG.E.U16 desc[UR66][R12.64], R3 ;  /* 0x000000030c000986 */ /* 0x0001e2000c101542 */
[----:B------:R-:W-:Y:S02]  /*b6330*/  ISETP.LT.AND P0, PT, R57, UR4, !P4 ;  /* 0x0000000439007c0c */ /* 0x000fe4000e701270 */
[----:B----4-:R-:W-:Y:S01]  /*b6340*/  PRMT R11, R56, 0x7632, R11 ;  /* 0x00007632380b7816 */ /* 0x010fe2000000000b */
[----:B0-----:R-:W-:-:S10]  /*b6350*/  IMAD.WIDE R12, R10, 0x2, R44 ;  /* 0x000000020a0c7825 */ /* 0x001fd400078e022c */
[----:B------:R0:W-:Y:S01]  /*b6360*/  @P0 STG.E.U16 desc[UR66][R12.64], R56 ;  /* 0x000000380c000986 */ /* 0x0001e2000c101542 */
[----:B------:R-:W-:-:S03]  /*b6370*/  ISETP.LT.AND P0, PT, R53, UR4, !P4 ;  /* 0x0000000435007c0c */ /* 0x000fc6000e701270 */
[----:B0-----:R-:W4:Y:S01]  /*b6380*/  LDL.LU R56, [R1+0x710] ;  /* 0x0007100001387983 */ /* 0x001f220000300800 */
[----:B------:R-:W-:-:S09]  /*b6390*/  IMAD.WIDE R12, R10, 0x2, R42 ;  /* 0x000000020a0c7825 */ /* 0x000fd200078e022a */
[----:B------:R0:W-:Y:S01]  /*b63a0*/  @P0 STG.E.U16 desc[UR66][R12.64], R11 ;  /* 0x0000000b0c000986 */ /* 0x0001e2000c101542 */
[----:B------:R-:W-:Y:S02]  /*b63b0*/  ISETP.LT.AND P0, PT, R55, UR4, !P4 ;  /* 0x0000000437007c0c */ /* 0x000fe4000e701270 */
[----:B------:R-:W-:Y:S01]  /*b63c0*/  PRMT R3, R59, 0x7632, R3 ;  /* 0x000076323b037816 */ /* 0x000fe20000000003 */
[----:B0-----:R-:W-:-:S10]  /*b63d0*/  IMAD.WIDE R12, R10, 0x2, R40 ;  /* 0x000000020a0c7825 */ /* 0x001fd400078e0228 */
[----:B------:R0:W-:Y:S04]  /*b63e0*/  @P0 STG.E.U16 desc[UR66][R12.64], R59 ;  /* 0x0000003b0c000986 */ /* 0x0001e8000c101542 */
[----:B0-----:R-:W4:Y:S01]  /*b63f0*/  LDL.LU R59, [R1+0x700] ;  /* 0x00070000013b7983 */ /* 0x001f220000300800 */
[----:B------:R-:W-:Y:S01]  /*b6400*/  ISETP.LT.AND P0, PT, R58, UR4, !P4 ;  /* 0x000000043a007c0c */ /* 0x000fe2000e701270 */
[----:B------:R-:W-:Y:S01]  /*b6410*/  IMAD.WIDE R10, R10, 0x2, R38 ;  /* 0x000000020a0a7825 */ /* 0x000fe200078e0226 */
[----:B------:R-:W-:Y:S01]  /*b6420*/  LOP3.LUT P5, RZ, R36, 0x20, RZ, 0xc0, !PT ;  /* 0x0000002024ff7812 */ /* 0x000fe200078ac0ff */
[----:B------:R-:W4:Y:S10]  /*b6430*/  LDL.LU R54, [R1+0x190] ;  /* 0x0001900001367983 */ /* 0x000f340000300800 */
[----:B------:R0:W-:Y:S01]  /*b6440*/  @P0 STG.E.U16 desc[UR66][R10.64], R3 ;  /* 0x000000030a000986 */ /* 0x0001e2000c101542 */
[----:B------:R-:W-:Y:S01]  /*b6450*/  ISETP.LT.AND P0, PT, R57, UR4, !P5 ;  /* 0x0000000439007c0c */ /* 0x000fe2000ef01270 */
[----:B------:R-:W-:-:S04]  /*b6460*/  IMAD.WIDE R14, R9, 0x2, R44 ;  /* 0x00000002090e7825 */ /* 0x000fc800078e022c */
[----:B------:R-:W-:-:S04]  /*b6470*/  IMAD.WIDE R16, R9, 0x2, R42 ;  /* 0x0000000209107825 */ /* 0x000fc800078e022a */
[----:B------:R-:W-:Y:S01]  /*b6480*/  IMAD.WIDE R12, R9, 0x2, R40 ;  /* 0x00000002090c7825 */ /* 0x000fe200078e0228 */
[----:B------:R-:W-:-:S03]  /*b6490*/  LOP3.LUT P6, RZ, R36, 0x40, RZ, 0xc0, !PT ;  /* 0x0000004024ff7812 */ /* 0x000fc600078cc0ff */
[----:B--2---:R1:W-:Y:S01]  /*b64a0*/  @P0 STG.E.U16 desc[UR66][R14.64], R49 ;  /* 0x000000310e000986 */ /* 0x0043e2000c101542 */
[----:B0-----:R-:W-:Y:S02]  /*b64b0*/  PRMT R11, R49, 0x7632, R11 ;  /* 0x00007632310b7816 */ /* 0x001fe4000000000b */
[----:B------:R-:W-:Y:S01]  /*b64c0*/  ISETP.LT.AND P0, PT, R53, UR4, !P5 ;  /* 0x0000000435007c0c */ /* 0x000fe2000ef01270 */
[----:B-1----:R-:W2:-:S12]  /*b64d0*/  LDL.LU R49, [R1+0x6b0] ;  /* 0x0006b00001317983 */ /* 0x002e980000300800 */
[----:B------:R0:W-:Y:S01]  /*b64e0*/  @P0 STG.E.U16 desc[UR66][R16.64], R11 ;  /* 0x0000000b10000986 */ /* 0x0001e2000c101542 */
[----:B------:R-:W-:Y:S01]  /*b64f0*/  ISETP.LT.AND P0, PT, R55, UR4, !P5 ;  /* 0x0000000437007c0c */ /* 0x000fe2000ef01270 */
[----:B0-----:R-:W-:-:S04]  /*b6500*/  IMAD.WIDE R10, R9, 0x2, R38 ;  /* 0x00000002090a7825 */ /* 0x001fc800078e0226 */
[----:B------:R-:W-:-:S08]  /*b6510*/  IMAD.WIDE R14, R8, 0x2, R44 ;  /* 0x00000002080e7825 */ /* 0x000fd000078e022c */
[----:B---3--:R0:W-:Y:S01]  /*b6520*/  @P0 STG.E.U16 desc[UR66][R12.64], R60 ;  /* 0x0000003c0c000986 */ /* 0x0081e2000c101542 */
[----:B------:R-:W-:Y:S02]  /*b6530*/  ISETP.LT.AND P0, PT, R58, UR4, !P5 ;  /* 0x000000043a007c0c */ /* 0x000fe4000ef01270 */
[----:B------:R-:W-:Y:S02]  /*b6540*/  PRMT R3, R60, 0x7632, R3 ;  /* 0x000076323c037816 */ /* 0x000fe40000000003 */
[----:B0-----:R-:W3:Y:S09]  /*b6550*/  LDL.LU R60, [R1+0x18c] ;  /* 0x00018c00013c7983 */ /* 0x001ef20000300800 */
[----:B------:R-:W-:Y:S01]  /*b6560*/  @P0 STG.E.U16 desc[UR66][R10.64], R3 ;  /* 0x000000030a000986 */ /* 0x000fe2000c101542 */
[----:B------:R-:W-:Y:S01]  /*b6570*/  ISETP.LT.AND P0, PT, R57, UR4, !P6 ;  /* 0x0000000439007c0c */ /* 0x000fe2000f701270 */
[----:B------:R-:W-:-:S12]  /*b6580*/  IMAD.WIDE R16, R8, 0x2, R42 ;  /* 0x0000000208107825 */ /* 0x000fd800078e022a */
[----:B----4-:R0:W-:Y:S01]  /*b6590*/  @P0 STG.E.U16 desc[UR66][R14.64], R56 ;  /* 0x000000380e000986 */ /* 0x0101e2000c101542 */
[----:B------:R-:W-:Y:S02]  /*b65a0*/  PRMT R9, R56, 0x7632, R9 ;  /* 0x0000763238097816 */ /* 0x000fe40000000009 */
[----:B------:R-:W-:Y:S01]  /*b65b0*/  ISETP.LT.AND P0, PT, R53, UR4, !P6 ;  /* 0x0000000435007c0c */ /* 0x000fe2000f701270 */
[----:B0-----:R-:W4:-:S12]  /*b65c0*/  LDL.LU R56, [R1+0x714] ;  /* 0x0007140001387983 */ /* 0x001f180000300800 */
[----:B------:R-:W-:Y:S01]  /*b65d0*/  @P0 STG.E.U16 desc[UR66][R16.64], R9 ;  /* 0x0000000910000986 */ /* 0x000fe2000c101542 */
[----:B------:R-:W-:Y:S01]  /*b65e0*/  ISETP.LT.AND P0, PT, R55, UR4, !P6 ;  /* 0x0000000437007c0c */ /* 0x000fe2000f701270 */
[----:B------:R-:W-:-:S12]  /*b65f0*/  IMAD.WIDE R12, R8, 0x2, R40 ;  /* 0x00000002080c7825 */ /* 0x000fd800078e0228 */
[----:B------:R0:W-:Y:S01]  /*b6600*/  @P0 STG.E.U16 desc[UR66][R12.64], R59 ;  /* 0x0000003b0c000986 */ /* 0x0001e2000c101542 */
[----:B------:R-:W-:-:S03]  /*b6610*/  PRMT R3, R59, 0x7632, R3 ;  /* 0x000076323b037816 */ /* 0x000fc60000000003 */
[----:B0-----:R-:W4:Y:S01]  /*b6620*/  LDL.LU R59, [R1+0x704] ;  /* 0x00070400013b7983 */ /* 0x001f220000300800 */
[----:B------:R-:W-:Y:S01]  /*b6630*/  ISETP.LT.AND P0, PT, R58, UR4, !P6 ;  /* 0x000000043a007c0c */ /* 0x000fe2000f701270 */
[----:B------:R-:W-:Y:S01]  /*b6640*/  IMAD.WIDE R18, R8, 0x2, R38 ;  /* 0x0000000208127825 */ /* 0x000fe200078e0226 */
[----:B------:R-:W-:Y:S01]  /*b6650*/  LOP3.LUT P4, RZ, R36, 0x80, RZ, 0xc0, !PT ;  /* 0x0000008024ff7812 */ /* 0x000fe2000788c0ff */
[----:B------:R-:W0:Y:S10]  /*b6660*/  LDS.128 R8, [R0] ;  /* 0x0000000000087984 */ /* 0x000e340000000c00 */
[----:B------:R0:W-:Y:S01]  /*b6670*/  @P0 STG.E.U16 desc[UR66][R18.64], R3 ;  /* 0x0000000312000986 */ /* 0x0001e2000c101542 */
[----:B------:R-:W-:Y:S01]  /*b6680*/  ISETP.LT.AND P0, PT, R57, UR4, !P4 ;  /* 0x0000000439007c0c */ /* 0x000fe2000e701270 */
[----:B------:R-:W-:-:S04]  /*b6690*/  IMAD.WIDE R14, R54, 0x2, R44 ;  /* 0x00000002360e7825 */ /* 0x000fc800078e022c */
[----:B------:R-:W-:Y:S01]  /*b66a0*/  IMAD.WIDE R16, R54, 0x2, R42 ;  /* 0x0000000236107825 */ /* 0x000fe200078e022a */
[----:B------:R-:W-:Y:S02]  /*b66b0*/  LOP3.LUT P5, RZ, R2, 0x4000000, RZ, 0xc0, !PT ;  /* 0x0400000002ff7812 */ /* 0x000fe400078ac0ff */
[----:B0-----:R-:W-:-:S05]  /*b66c0*/  PRMT R3, R8, 0x7632, R3 ;  /* 0x0000763208037816 */ /* 0x001fca0000000003 */
[----:B--2---:R0:W-:Y:S01]  /*b66d0*/  @P0 STG.E.U16 desc[UR66][R14.64], R49 ;  /* 0x000000310e000986 */ /* 0x0041e2000c101542 */
[----:B------:R-:W-:Y:S02]  /*b66e0*/  ISETP.LT.AND P0, PT, R53, UR4, !P4 ;  /* 0x0000000435007c0c */ /* 0x000fe4000e701270 */
[----:B------:R-:W-:Y:S01]  /*b66f0*/  PRMT R13, R49, 0x7632, R13 ;  /* 0x00007632310d7816 */ /* 0x000fe2000000000d */
[----:B0-----:R-:W-:Y:S01]  /*b6700*/  IMAD.WIDE R14, R54, 0x2, R38 ;  /* 0x00000002360e7825 */ /* 0x001fe200078e0226 */
[----:B------:R-:W2:Y:S09]  /*b6710*/  LDL.LU R49, [R1+0x6b4] ;  /* 0x0006b40001317983 */ /* 0x000eb20000300800 */
[----:B------:R0:W-:Y:S01]  /*b6720*/  @P0 STG.E.U16 desc[UR66][R16.64], R13 ;  /* 0x0000000d10000986 */ /* 0x0001e2000c101542 */
[----:B------:R-:W-:-:S03]  /*b6730*/  ISETP.LT.AND P0, PT, R55, UR4, !P4 ;  /* 0x0000000437007c0c */ /* 0x000fc6000e701270 */
[----:B------:R-:W2:Y:S01]  /*b6740*/  LDL.LU R48, [R1+0x718] ;  /* 0x0007180001307983 */ /* 0x000ea20000300800 */
[----:B0-----:R-:W-:-:S09]  /*b6750*/  IMAD.WIDE R12, R54, 0x2, R40 ;  /* 0x00000002360c7825 */ /* 0x001fd200078e0228 */
[----:B------:R0:W-:Y:S01]  /*b6760*/  @P0 STG.E.U16 desc[UR66][R12.64], R8 ;  /* 0x000000080c000986 */ /* 0x0001e2000c101542 */
[----:B------:R-:W-:-:S13]  /*b6770*/  ISETP.LT.AND P0, PT, R58, UR4, !P4 ;  /* 0x000000043a007c0c */ /* 0x000fda000e701270 */
[----:B------:R1:W-:Y:S01]  /*b6780*/  @P0 STG.E.U16 desc[UR66][R14.64], R3 ;  /* 0x000000030e000986 */ /* 0x0003e2000c101542 */
[----:B------:R-:W-:Y:S01]  /*b6790*/  ISETP.LT.AND P0, PT, R57, UR4, !P5 ;  /* 0x0000000439007c0c */ /* 0x000fe2000ef01270 */
[----:B---3--:R-:W-:-:S04]  /*b67a0*/  IMAD.WIDE R18, R60, 0x2, R44 ;  /* 0x000000023c127825 */ /* 0x008fc800078e022c */
[----:B------:R-:W-:-:S04]  /*b67b0*/  IMAD.WIDE R16, R60, 0x2, R42 ;  /* 0x000000023c107825 */ /* 0x000fc800078e022a */
[----:B0-----:R-:W-:-:S04]  /*b67c0*/  IMAD.WIDE R12, R60, 0x2, R40 ;  /* 0x000000023c0c7825 */ /* 0x001fc800078e0228 */
[----:B----4-:R-:W-:Y:S01]  /*b67d0*/  @P0 STG.E.U16 desc[UR66][R18.64], R56 ;  /* 0x0000003812000986 */ /* 0x010fe2000c101542 */
[----:B------:R-:W-:Y:S02]  /*b67e0*/  ISETP.LT.AND P0, PT, R53, UR4, !P5 ;  /* 0x0000000435007c0c */ /* 0x000fe4000ef01270 */
[----:B------:R-:W-:-:S11]  /*b67f0*/  PRMT R0, R56, 0x7632, R0 ;  /* 0x0000763238007816 */ /* 0x000fd60000000000 */
[----:B------:R-:W-:Y:S01]  /*b6800*/  @P0 STG.E.U16 desc[UR66][R16.64], R0 ;  /* 0x0000000010000986 */ /* 0x000fe2000c101542 */
[----:B------:R-:W-:-:S13]  /*b6810*/  ISETP.LT.AND P0, PT, R55, UR4, !P5 ;  /* 0x0000000437007c0c */ /* 0x000fda000ef01270 */
[----:B------:R0:W-:Y:S01]  /*b6820*/  @P0 STG.E.U16 desc[UR66][R12.64], R59 ;  /* 0x0000003b0c000986 */ /* 0x0001e2000c101542 */
[----:B-1----:R-:W-:-:S03]  /*b6830*/  PRMT R3, R59, 0x7632, R3 ;  /* 0x000076323b037816 */ /* 0x002fc60000000003 */
[----:B0-----:R-:W3:Y:S01]  /*b6840*/  LDL.LU R59, [R1+0x708] ;  /* 0x00070800013b7983 */ /* 0x001ee20000300800 */
[----:B------:R-:W-:Y:S02]  /*b6850*/  LOP3.LUT P6, RZ, R2, 0x2000000, RZ, 0xc0, !PT ;  /* 0x0200000002ff7812 */ /* 0x000fe400078cc0ff */
[----:B------:R-:W-:Y:S01]  /*b6860*/  ISETP.LT.AND P1, PT, R58, UR4, !P5 ;  /* 0x000000043a007c0c */ /* 0x000fe2000ef21270 */
[----:B------:R-:W-:Y:S01]  /*b6870*/  IMAD.WIDE R14, R60, 0x2, R38 ;  /* 0x000000023c0e7825 */ /* 0x000fe200078e0226 */
[----:B------:R-:W-:Y:S01]  /*b6880*/  ISETP.LT.AND P0, PT, R57, UR4, !P6 ;  /* 0x0000000439007c0c */ /* 0x000fe2000f701270 */
[----:B------:R-:W4:Y:S02]  /*b6890*/  LDL.LU R54, [R1+0x71c] ;  /* 0x00071c0001367983 */ /* 0x000f240000300800 */
[C---:B------:R-:W-:Y:S01]  /*b68a0*/  IMAD.WIDE R18, R7.reuse, 0x2, R44 ;  /* 0x0000000207127825 */ /* 0x040fe200078e022c */
[----:B------:R-:W-:Y:S01]  /*b68b0*/  ISETP.LT.AND P2, PT, R58, UR4, !P6 ;  /* 0x000000043a007c0c */ /* 0x000fe2000f741270 */
[----:B------:R-:W4:Y:S01]  /*b68c0*/  LDL.LU R56, [R1+0x194] ;  /* 0x0001940001387983 */ /* 0x000f220000300800 */
[C---:B------:R-:W-:Y:S01]  /*b68d0*/  LOP3.LUT P3, RZ, R2.reuse, 0x1000000, RZ, 0xc0, !PT ;  /* 0x0100000002ff7812 */ /* 0x040fe2000786c0ff */
[----:B------:R-:W-:Y:S01]  /*b68e0*/  IMAD.WIDE R16, R7, 0x2, R42 ;  /* 0x0000000207107825 */ /* 0x000fe200078e022a */
[----:B------:R-:W-:Y:S01]  /*b68f0*/  LOP3.LUT P4, RZ, R2, 0x800000, RZ, 0xc0, !PT ;  /* 0x0080000002ff7812 */ /* 0x000fe2000788c0ff */
[----:B------:R-:W4:Y:S04]  /*b6900*/  LDL.LU R60, [R1+0x6bc] ;  /* 0x0006bc00013c7983 */ /* 0x000f280000300800 */
[----:B------:R0:W-:Y:S01]  /*b6910*/  @P1 STG.E.U16 desc[UR66][R14.64], R3 ;  /* 0x000000030e001986 */ /* 0x0001e2000c101542 */
[----:B------:R-:W-:-:S02]  /*b6920*/  ISETP.LT.AND P1, PT, R53, UR4, !P6 ;  /* 0x0000000435007c0c */ /* 0x000fc4000f721270 */
[----:B------:R-:W-:Y:S01]  /*b6930*/  LOP3.LUT P5, RZ, R2, 0x400000, RZ, 0xc0, !PT ;  /* 0x0040000002ff7812 */ /* 0x000fe200078ac0ff */
[----:B------:R-:W-:Y:S01]  /*b6940*/  IMAD.WIDE R12, R7, 0x2, R38 ;  /* 0x00000002070c7825 */ /* 0x000fe200078e0226 */
[----:B------:R-:W-:-:S03]  /*b6950*/  PRMT R0, R9, 0x7632, R0 ;  /* 0x0000763209007816 */ /* 0x000fc60000000000 */
[----:B0-----:R-:W-:Y:S01]  /*b6960*/  IMAD.WIDE R14, R6, 0x2, R44 ;  /* 0x00000002060e7825 */ /* 0x001fe200078e022c */
[----:B--2---:R0:W-:Y:S01]  /*b6970*/  @P0 STG.E.U16 desc[UR66][R18.64], R49 ;  /* 0x0000003112000986 */ /* 0x0041e2000c101542 */
[----:B------:R-:W-:Y:S02]  /*b6980*/  ISETP.LT.AND P0, PT, R55, UR4, !P6 ;  /* 0x0000000437007c0c */ /* 0x000fe4000f701270 */
[----:B------:R-:W-:Y:S02]  /*b6990*/  PRMT R8, R49, 0x7632, R8 ;  /* 0x0000763231087816 */ /* 0x000fe40000000008 */
[----:B------:R-:W-:Y:S01]  /*b69a0*/  LOP3.LUT P6, RZ, R2, 0x200000, RZ, 0xc0, !PT ;  /* 0x0020000002ff7812 */ /* 0x000fe200078cc0ff */
[----:B------:R-:W-:Y:S02]  /*b69b0*/  IMAD.WIDE R2, R7, 0x2, R40 ;  /* 0x0000000207027825 */ /* 0x000fe400078e0228 */
[----:B------:R-:W-:Y:S01]  /*b69c0*/  @P1 STG.E.U16 desc[UR66][R16.64], R8 ;  /* 0x0000000810001986 */ /* 0x000fe2000c101542 */
[----:B------:R-:W-:-:S03]  /*b69d0*/  ISETP.LT.AND P1, PT, R53, UR4, !P3 ;  /* 0x0000000435007c0c */ /* 0x000fc6000df21270 */
[----:B0-----:R-:W2:Y:S04]  /*b69e0*/  LDL.LU R49, [R1+0x6b8] ;  /* 0x0006b80001317983 */ /* 0x001ea80000300800 */
[----:B------:R0:W-:Y:S01]  /*b69f0*/  @P0 STG.E.U16 desc[UR66][R2.64], R9 ;  /* 0x0000000902000986 */ /* 0x0001e2000c101542 */
[----:B------:R-:W-:-:S03]  /*b6a00*/  ISETP.LT.AND P0, PT, R57, UR4, !P3 ;  /* 0x0000000439007c0c */ /* 0x000fc6000df01270 */
[----:B------:R-:W-:Y:S01]  /*b6a10*/  @P2 STG.E.U16 desc[UR66][R12.64], R0 ;  /* 0x000000000c002986 */ /* 0x000fe2000c101542 */
[----:B------:R-:W-:Y:S01]  /*b6a20*/  ISETP.LT.AND P2, PT, R55, UR4, !P3 ;  /* 0x0000000437007c0c */ /* 0x000fe2000df41270 */
[----:B------:R-:W-:Y:S01]  /*b6a30*/  IMAD.WIDE R18, R6, 0x2, R42 ;  /* 0x0000000206127825 */ /* 0x000fe200078e022a */
[----:B0-----:R-:W-:-:S07]  /*b6a40*/  PRMT R3, R48, 0x7632, R3 ;  /* 0x0000763230037816 */ /* 0x001fce0000000003 */
[----:B------:R-:W-:Y:S04]  /*b6a50*/  @P0 STG.E.U16 desc[UR66][R14.64], R48 ;  /* 0x000000300e000986 */ /* 0x000fe8000c101542 */
[----:B------:R0:W-:Y:S02]  /*b6a60*/  @P1 STG.E.U16 desc[UR66][R18.64], R3 ;  /* 0x0000000312001986 */ /* 0x0001e4000c101542 */
[----:B0-----:R-:W-:Y:S01]  /*b6a70*/  IMAD.WIDE R2, R6, 0x2, R40 ;  /* 0x0000000206027825 */ /* 0x001fe200078e0228 */
[----:B---3--:R-:W-:-:S04]  /*b6a80*/  PRMT R0, R59, 0x7632, R0 ;  /* 0x000076323b007816 */ /* 0x008fc80000000000 */
[----:B------:R0:W-:Y:S04]  /*b6a90*/  @P2 STG.E.U16 desc[UR66][R2.64], R59 ;  /* 0x0000003b02002986 */ /* 0x0001e8000c101542 */
[----:B0-----:R-:W3:Y:S01]  /*b6aa0*/  LDL.LU R59, [R1+0x70c] ;  /* 0x00070c00013b7983 */ /* 0x001ee20000300800 */
[----:B------:R-:W-:Y:S01]  /*b6ab0*/  ISETP.LT.AND P3, PT, R58, UR4, !P3 ;  /* 0x000000043a007c0c */ /* 0x000fe2000df61270 */
[----:B------:R-:W-:Y:S01]  /*b6ac0*/  IMAD.WIDE R6, R6, 0x2, R38 ;  /* 0x0000000206067825 */ /* 0x000fe200078e0226 */
[----:B------:R-:W-:Y:S02]  /*b6ad0*/  ISETP.LT.AND P0, PT, R57, UR4, !P4 ;  /* 0x0000000439007c0c */ /* 0x000fe4000e701270 */
[----:B------:R-:W-:Y:S02]  /*b6ae0*/  ISETP.LT.AND P1, PT, R53, UR4, !P4 ;  /* 0x0000000435007c0c */ /* 0x000fe4000e721270 */
[----:B------:R-:W-:Y:S01]  /*b6af0*/  ISETP.LT.AND P2, PT, R55, UR4, !P4 ;  /* 0x0000000437007c0c */ /* 0x000fe2000e741270 */
[----:B------:R-:W-:-:S06]  /*b6b00*/  IMAD.WIDE R8, R5, 0x2, R44 ;  /* 0x0000000205087825 */ /* 0x000fcc00078e022c */
[----:B------:R0:W-:Y:S01]  /*b6b10*/  @P3 STG.E.U16 desc[UR66][R6.64], R0 ;  /* 0x0000000006003986 */ /* 0x0001e2000c101542 */
[----:B------:R-:W-:Y:S01]  /*b6b20*/  ISETP.LT.AND P3, PT, R58, UR4, !P4 ;  /* 0x000000043a007c0c */ /* 0x000fe2000e761270 */
[----:B------:R-:W-:Y:S01]  /*b6b30*/  IMAD.WIDE R12, R5, 0x2, R42 ;  /* 0x00000002050c7825 */ /* 0x000fe200078e022a */
[----:B------:R-:W-:-:S03]  /*b6b40*/  ISETP.LT.AND P4, PT, R57, UR4, !P5 ;  /* 0x0000000439007c0c */ /* 0x000fc6000ef81270 */
[----:B------:R-:W-:Y:S01]  /*b6b50*/  IMAD.WIDE R14, R5, 0x2, R40 ;  /* 0x00000002050e7825 */ /* 0x000fe200078e0228 */
[----:B0-----:R-:W-:-:S03]  /*b6b60*/  PRMT R0, R10, 0x7632, R0 ;  /* 0x000076320a007816 */ /* 0x001fc60000000000 */
[----:B------:R-:W-:Y:S01]  /*b6b70*/  IMAD.WIDE R6, R4, 0x2, R44 ;  /* 0x0000000204067825 */ /* 0x000fe200078e022c */
[----:B----4-:R-:W-:-:S03]  /*b6b80*/  PRMT R21, R60, 0x7632, R21 ;  /* 0x000076323c157816 */ /* 0x010fc60000000015 */
[----:B------:R-:W-:Y:S01]  /*b6b90*/  IMAD.WIDE R44, R56, 0x2, R44 ;  /* 0x00000002382c7825 */ /* 0x000fe200078e022c */
[----:B--2---:R-:W-:Y:S01]  /*b6ba0*/  PRMT R3, R49, 0x7632, R3 ;  /* 0x0000763231037816 */ /* 0x004fe20000000003 */
[----:B------:R-:W-:Y:S04]  /*b6bb0*/  @P0 STG.E.U16 desc[UR66][R8.64], R49 ;  /* 0x0000003108000986 */ /* 0x000fe8000c101542 */
[----:B------:R0:W-:Y:S01]  /*b6bc0*/  @P1 STG.E.U16 desc[UR66][R12.64], R3 ;  /* 0x000000030c001986 */ /* 0x0001e2000c101542 */
[----:B------:R-:W-:-:S03]  /*b6bd0*/  ISETP.LT.AND P1, PT, R53, UR4, !P5 ;  /* 0x0000000435007c0c */ /* 0x000fc6000ef21270 */
[----:B------:R1:W-:Y:S01]  /*b6be0*/  @P2 STG.E.U16 desc[UR66][R14.64], R10 ;  /* 0x0000000a0e002986 */ /* 0x0003e2000c101542 */
[----:B0-----:R-:W-:Y:S01]  /*b6bf0*/  IMAD.WIDE R2, R5, 0x2, R38 ;  /* 0x0000000205027825 */ /* 0x001fe200078e0226 */
[----:B------:R-:W-:-:S04]  /*b6c00*/  ISETP.LT.AND P0, PT, R57, UR4, !P6 ;  /* 0x0000000439007c0c */ /* 0x000fc8000f701270 */
[----:B------:R3:W-:Y:S04]  /*b6c10*/  @P3 STG.E.U16 desc[UR66][R2.64], R0 ;  /* 0x0000000002003986 */ /* 0x0007e8000c101542 */
[----:B------:R0:W-:Y:S01]  /*b6c20*/  @P4 STG.E.U16 desc[UR66][R6.64], R54 ;  /* 0x0000003606004986 */ /* 0x0001e2000c101542 */
[----:B------:R-:W-:Y:S02]  /*b6c30*/  ISETP.LT.AND P4, PT, R55, UR4, !P5 ;  /* 0x0000000437007c0c */ /* 0x000fe4000ef81270 */
[----:B------:R-:W-:Y:S02]  /*b6c40*/  ISETP.LT.AND P5, PT, R58, UR4, !P5 ;  /* 0x000000043a007c0c */ /* 0x000fe4000efa1270 */
[----:B------:R-:W-:Y:S02]  /*b6c50*/  ISETP.LT.AND P2, PT, R53, UR4, !P6 ;  /* 0x0000000435007c0c */ /* 0x000fe4000f741270 */
[----:B------:R-:W-:-:S02]  /*b6c60*/  ISETP.LT.AND P3, PT, R55, UR4, !P6 ;  /* 0x0000000437007c0c */ /* 0x000fc4000f761270 */
[----:B------:R-:W-:Y:S01]  /*b6c70*/  ISETP.LT.AND P6, PT, R58, UR4, !P6 ;  /* 0x000000043a007c0c */ /* 0x000fe2000f7c1270 */
[----:B------:R-:W-:Y:S01]  /*b6c80*/  IMAD.WIDE R8, R4, 0x2, R42 ;  /* 0x0000000204087825 */ /* 0x000fe200078e022a */
[----:B-1----:R-:W-:-:S03]  /*b6c90*/  PRMT R15, R54, 0x7632, R15 ;  /* 0x00007632360f7816 */ /* 0x002fc6000000000f */
[----:B------:R-:W-:-:S04]  /*b6ca0*/  IMAD.WIDE R12, R4, 0x2, R40 ;  /* 0x00000002040c7825 */ /* 0x000fc800078e0228 */
[----:B------:R-:W-:Y:S01]  /*b6cb0*/  IMAD.WIDE R4, R4, 0x2, R38 ;  /* 0x0000000204047825 */ /* 0x000fe200078e0226 */
[----:B------:R0:W-:Y:S03]  /*b6cc0*/  @P1 STG.E.U16 desc[UR66][R8.64], R15 ;  /* 0x0000000f08001986 */ /* 0x0001e6000c101542 */
[----:B------:R-:W-:-:S04]  /*b6cd0*/  IMAD.WIDE R42, R56, 0x2, R42 ;  /* 0x00000002382a7825 */ /* 0x000fc800078e022a */
[----:B------:R-:W-:-:S04]  /*b6ce0*/  IMAD.WIDE R40, R56, 0x2, R40 ;  /* 0x0000000238287825 */ /* 0x000fc800078e0228 */
[----:B------:R-:W-:Y:S01]  /*b6cf0*/  IMAD.WIDE R38, R56, 0x2, R38 ;  /* 0x0000000238267825 */ /* 0x000fe200078e0226 */
[----:B---3--:R-:W-:Y:S01]  /*b6d00*/  PRMT R2, R59, 0x7632, R2 ;  /* 0x000076323b027816 */ /* 0x008fe20000000002 */
[----:B------:R0:W-:Y:S04]  /*b6d10*/  @P4 STG.E.U16 desc[UR66][R12.64], R59 ;  /* 0x0000003b0c004986 */ /* 0x0001e8000c101542 */
[----:B------:R0:W-:Y:S04]  /*b6d20*/  @P5 STG.E.U16 desc[UR66][R4.64], R2 ;  /* 0x0000000204005986 */ /* 0x0001e8000c101542 */
[----:B------:R0:W-:Y:S04]  /*b6d30*/  @P0 STG.E.U16 desc[UR66][R44.64], R60 ;  /* 0x0000003c2c000986 */ /* 0x0001e8000c101542 */
[----:B------:R0:W-:Y:S04]  /*b6d40*/  @P2 STG.E.U16 desc[UR66][R42.64], R21 ;  /* 0x000000152a002986 */ /* 0x0001e8000c101542 */
[----:B------:R0:W-:Y:S01]  /*b6d50*/  @P3 STG.E.U16 desc[UR66][R40.64], R11 ;  /* 0x0000000b28003986 */ /* 0x0001e2000c101542 */
[----:B------:R-:W-:Y:S05]  /*b6d60*/  @!P6 EXIT ;  /* 0x000000000000e94d */ /* 0x000fea0003800000 */
[----:B------:R-:W-:-:S05]  /*b6d70*/  PRMT R19, R11, 0x7632, R19 ;  /* 0x000076320b137816 */ /* 0x000fca0000000013 */
[----:B------:R-:W-:Y:S01]  /*b6d80*/  STG.E.U16 desc[UR66][R38.64], R19 ;  /* 0x0000001326007986 */ /* 0x000fe2000c101542 */
[----:B------:R-:W-:Y:S05]  /*b6d90*/  EXIT ;  /* 0x000000000000794d */ /* 0x000fea0003800000 */
.L_x_2:
[----:B------:R-:W-:-:S00]  /*b6da0*/  BRA `(.L_x_2) ;  /* 0xfffffffc00fc7947 */ /* 0x000fc0000383ffff */
[----:B------:R-:W-:-:S00]  /*b6db0*/  NOP ;  /* 0x0000000000007918 */ /* 0x000fc00000000000 */
        /* <DEDUP_REMOVED lines=12> */
.L_x_3:


//--------------------- .nv.shared.matmul_kernel  --------------------------
	.section	.nv.shared.matmul_kernel,"aw",@nobits
	.sectionflags	@""
	.align	16
	.zero		1024


//--------------------- .nv.shared.reserved.0     --------------------------
	.section	.nv.shared.reserved.0,"aw",@nobits
	.weak		__nv_reservedSMEM_offset_0_alias
	.size		__nv_reservedSMEM_offset_0_alias, 0, 64
	.other		__nv_reservedSMEM_offset_0_alias,@"STO_CUDA_RESERVED_SHARED STV_DEFAULT"
__nv_reservedSMEM_offset_0_alias:
	.zero		0
	.zero		64


//--------------------- .nv.constant0.matmul_kernel --------------------------
	.section	.nv.constant0.matmul_kernel,"a",@progbits
	.sectionflags	@""
	.align	4
.nv.constant0.matmul_kernel:
	.zero		976


//--------------------- SYMBOLS --------------------------

	.type		.nv.reservedSmem.offset0,@object
	.size		.nv.reservedSmem.offset0,0x4
	.type		.nv.reservedSmem.cap,@object
	.size		.nv.reservedSmem.cap,0x4
